	.target	sm_80

	.elftype	@"ET_EXEC"


//--------------------- .note.nv.tkinfo           --------------------------
	.section	.note.nv.tkinfo,"",@"SHT_NOTE"
	.sectionflags	@"SHF_NOTE_NV_TKINFO"
	.tkinfo
        /*0018*/ 	.word	0x00000002
        /*0030*/ 	.string	""
        /*0030*/ 	.string	"ptxas"
        /*0030*/ 	.string	"Cuda compilation tools, release 13.0, V13.0.88"
        /*0030*/ 	.string	"Build cuda_13.0.r13.0/compiler.36424714_0"
        /*0030*/ 	.string	"-arch sm_80 -m 64 "



//--------------------- .note.nv.cuinfo           --------------------------
	.section	.note.nv.cuinfo,"",@"SHT_NOTE"
	.sectionflags	@"SHF_NOTE_NV_CUINFO"
        /*0018*/ 	.short	0x0002
        /*001a*/ 	.short	0x0050
        /*001c*/ 	.short	0x0082
	.zero		2


//--------------------- .nv.info                  --------------------------
	.section	.nv.info,"",@"SHT_CUDA_INFO"
	.align	4


	//----- nvinfo : EIATTR_REGCOUNT
	.align		4
        /*0000*/ 	.byte	0x04, 0x2f
        /*0002*/ 	.short	(.L_12 - .L_11)
	.align		4
.L_11:
        /*0004*/ 	.word	index@(_ZN5flash25flash_bwd_dot_do_o_kernelILb1E23Flash_bwd_kernel_traitsILi192ELi64ELi64ELi8ELi4ELi2ELi2ELb0ELb0EN7cutlass6half_tE19Flash_kernel_traitsILi192ELi64ELi64ELi8ES3_EEEEvNS_16Flash_bwd_paramsE)
        /*0008*/ 	.word	0x00000041


	//----- nvinfo : EIATTR_FRAME_SIZE
	.align		4
.L_12:
        /*000c*/ 	.byte	0x04, 0x11
        /*000e*/ 	.short	(.L_14 - .L_13)
	.align		4
.L_13:
        /*0010*/ 	.word	index@(_ZN5flash25flash_bwd_dot_do_o_kernelILb1E23Flash_bwd_kernel_traitsILi192ELi64ELi64ELi8ELi4ELi2ELi2ELb0ELb0EN7cutlass6half_tE19Flash_kernel_traitsILi192ELi64ELi64ELi8ES3_EEEEvNS_16Flash_bwd_paramsE)
        /*0014*/ 	.word	0x00000000


	//----- nvinfo : EIATTR_REGCOUNT
	.align		4
.L_14:
        /*0018*/ 	.byte	0x04, 0x2f
        /*001a*/ 	.short	(.L_16 - .L_15)
	.align		4
.L_15:
        /*001c*/ 	.word	index@(_ZN5flash25flash_bwd_dot_do_o_kernelILb0E23Flash_bwd_kernel_traitsILi192ELi64ELi64ELi8ELi4ELi2ELi2ELb0ELb0EN7cutlass6half_tE19Flash_kernel_traitsILi192ELi64ELi64ELi8ES3_EEEEvNS_16Flash_bwd_paramsE)
        /*0020*/ 	.word	0x0000003e


	//----- nvinfo : EIATTR_FRAME_SIZE
	.align		4
.L_16:
        /*0024*/ 	.byte	0x04, 0x11
        /*0026*/ 	.short	(.L_18 - .L_17)
	.align		4
.L_17:
        /*0028*/ 	.word	index@(_ZN5flash25flash_bwd_dot_do_o_kernelILb0E23Flash_bwd_kernel_traitsILi192ELi64ELi64ELi8ELi4ELi2ELi2ELb0ELb0EN7cutlass6half_tE19Flash_kernel_traitsILi192ELi64ELi64ELi8ES3_EEEEvNS_16Flash_bwd_paramsE)
        /*002c*/ 	.word	0x00000000


	//----- nvinfo : EIATTR_REGCOUNT
	.align		4
.L_18:
        /*0030*/ 	.byte	0x04, 0x2f
        /*0032*/ 	.short	(.L_20 - .L_19)
	.align		4
.L_19:
        /*0034*/ 	.word	index@(_ZN5flash44flash_bwd_dq_dk_dv_loop_seqk_parallel_kernelI23Flash_bwd_kernel_traitsILi192ELi64ELi64ELi8ELi4ELi2ELi2ELb0ELb0EN7cutlass6half_tE19Flash_kernel_traitsILi192ELi64ELi64ELi8ES3_EELb0ELb0ELb1ELb1ELb0ELb0ELb1EEEvNS_16Flash_bwd_paramsE)
        /*0038*/ 	.word	0x000000ff


	//----- nvinfo : EIATTR_FRAME_SIZE
	.align		4
.L_20:
        /*003c*/ 	.byte	0x04, 0x11
        /*003e*/ 	.short	(.L_22 - .L_21)
	.align		4
.L_21:
        /*0040*/ 	.word	index@(_ZN5flash44flash_bwd_dq_dk_dv_loop_seqk_parallel_kernelI23Flash_bwd_kernel_traitsILi192ELi64ELi64ELi8ELi4ELi2ELi2ELb0ELb0EN7cutlass6half_tE19Flash_kernel_traitsILi192ELi64ELi64ELi8ES3_EELb0ELb0ELb1ELb1ELb0ELb0ELb1EEEvNS_16Flash_bwd_paramsE)
        /*0044*/ 	.word	0x00000000


	//----- nvinfo : EIATTR_REGCOUNT
	.align		4
.L_22:
        /*0048*/ 	.byte	0x04, 0x2f
        /*004a*/ 	.short	(.L_24 - .L_23)
	.align		4
.L_23:
        /*004c*/ 	.word	index@(_ZN5flash44flash_bwd_dq_dk_dv_loop_seqk_parallel_kernelI23Flash_bwd_kernel_traitsILi192ELi64ELi64ELi8ELi4ELi2ELi2ELb0ELb0EN7cutlass6half_tE19Flash_kernel_traitsILi192ELi64ELi64ELi8ES3_EELb1ELb0ELb1ELb1ELb0ELb0ELb0EEEvNS_16Flash_bwd_paramsE)
        /*0050*/ 	.word	0x000000ff


	//----- nvinfo : EIATTR_FRAME_SIZE
	.align		4
.L_24:
        /*0054*/ 	.byte	0x04, 0x11
        /*0056*/ 	.short	(.L_26 - .L_25)
	.align		4
.L_25:
        /*0058*/ 	.word	index@(_ZN5flash44flash_bwd_dq_dk_dv_loop_seqk_parallel_kernelI23Flash_bwd_kernel_traitsILi192ELi64ELi64ELi8ELi4ELi2ELi2ELb0ELb0EN7cutlass6half_tE19Flash_kernel_traitsILi192ELi64ELi64ELi8ES3_EELb1ELb0ELb1ELb1ELb0ELb0ELb0EEEvNS_16Flash_bwd_paramsE)
        /*005c*/ 	.word	0x00000010


	//----- nvinfo : EIATTR_REGCOUNT
	.align		4
.L_26:
        /*0060*/ 	.byte	0x04, 0x2f
        /*0062*/ 	.short	(.L_28 - .L_27)
	.align		4
.L_27:
        /*0064*/ 	.word	index@(_ZN5flash44flash_bwd_dq_dk_dv_loop_seqk_parallel_kernelI23Flash_bwd_kernel_traitsILi192ELi64ELi64ELi8ELi4ELi2ELi2ELb0ELb0EN7cutlass6half_tE19Flash_kernel_traitsILi192ELi64ELi64ELi8ES3_EELb0ELb0ELb1ELb0ELb0ELb1ELb1EEEvNS_16Flash_bwd_paramsE)
        /*0068*/ 	.word	0x000000fd


	//----- nvinfo : EIATTR_FRAME_SIZE
	.align		4
.L_28:
        /*006c*/ 	.byte	0x04, 0x11
        /*006e*/ 	.short	(.L_30 - .L_29)
	.align		4
.L_29:
        /*0070*/ 	.word	index@(_ZN5flash44flash_bwd_dq_dk_dv_loop_seqk_parallel_kernelI23Flash_bwd_kernel_traitsILi192ELi64ELi64ELi8ELi4ELi2ELi2ELb0ELb0EN7cutlass6half_tE19Flash_kernel_traitsILi192ELi64ELi64ELi8ES3_EELb0ELb0ELb1ELb0ELb0ELb1ELb1EEEvNS_16Flash_bwd_paramsE)
        /*0074*/ 	.word	0x00000000


	//----- nvinfo : EIATTR_REGCOUNT
	.align		4
.L_30:
        /*0078*/ 	.byte	0x04, 0x2f
        /*007a*/ 	.short	(.L_32 - .L_31)
	.align		4
.L_31:
        /*007c*/ 	.word	index@(_ZN5flash44flash_bwd_dq_dk_dv_loop_seqk_parallel_kernelI23Flash_bwd_kernel_traitsILi192ELi64ELi64ELi8ELi4ELi2ELi2ELb0ELb0EN7cutlass6half_tE19Flash_kernel_traitsILi192ELi64ELi64ELi8ES3_EELb1ELb0ELb1ELb0ELb0ELb1ELb0EEEvNS_16Flash_bwd_paramsE)
        /*0080*/ 	.word	0x000000fe


	//----- nvinfo : EIATTR_FRAME_SIZE
	.align		4
.L_32:
        /*0084*/ 	.byte	0x04, 0x11
        /*0086*/ 	.short	(.L_34 - .L_33)
	.align		4
.L_33:
        /*0088*/ 	.word	index@(_ZN5flash44flash_bwd_dq_dk_dv_loop_seqk_parallel_kernelI23Flash_bwd_kernel_traitsILi192ELi64ELi64ELi8ELi4ELi2ELi2ELb0ELb0EN7cutlass6half_tE19Flash_kernel_traitsILi192ELi64ELi64ELi8ES3_EELb1ELb0ELb1ELb0ELb0ELb1ELb0EEEvNS_16Flash_bwd_paramsE)
        /*008c*/ 	.word	0x00000000


	//----- nvinfo : EIATTR_REGCOUNT
	.align		4
.L_34:
        /*0090*/ 	.byte	0x04, 0x2f
        /*0092*/ 	.short	(.L_36 - .L_35)
	.align		4
.L_35:
        /*0094*/ 	.word	index@(_ZN5flash44flash_bwd_dq_dk_dv_loop_seqk_parallel_kernelI23Flash_bwd_kernel_traitsILi192ELi64ELi64ELi8ELi4ELi2ELi2ELb0ELb0EN7cutlass6half_tE19Flash_kernel_traitsILi192ELi64ELi64ELi8ES3_EELb0ELb0ELb0ELb1ELb0ELb0ELb1EEEvNS_16Flash_bwd_paramsE)
        /*0098*/ 	.word	0x000000ff


	//----- nvinfo : EIATTR_FRAME_SIZE
	.align		4
.L_36:
        /*009c*/ 	.byte	0x04, 0x11
        /*009e*/ 	.short	(.L_38 - .L_37)
	.align		4
.L_37:
        /*00a0*/ 	.word	index@(_ZN5flash44flash_bwd_dq_dk_dv_loop_seqk_parallel_kernelI23Flash_bwd_kernel_traitsILi192ELi64ELi64ELi8ELi4ELi2ELi2ELb0ELb0EN7cutlass6half_tE19Flash_kernel_traitsILi192ELi64ELi64ELi8ES3_EELb0ELb0ELb0ELb1ELb0ELb0ELb1EEEvNS_16Flash_bwd_paramsE)
        /*00a4*/ 	.word	0x00000010


	//----- nvinfo : EIATTR_REGCOUNT
	.align		4
.L_38:
        /*00a8*/ 	.byte	0x04, 0x2f
        /*00aa*/ 	.short	(.L_40 - .L_39)
	.align		4
.L_39:
        /*00ac*/ 	.word	index@(_ZN5flash44flash_bwd_dq_dk_dv_loop_seqk_parallel_kernelI23Flash_bwd_kernel_traitsILi192ELi64ELi64ELi8ELi4ELi2ELi2ELb0ELb0EN7cutlass6half_tE19Flash_kernel_traitsILi192ELi64ELi64ELi8ES3_EELb1ELb0ELb0ELb1ELb0ELb0ELb0EEEvNS_16Flash_bwd_paramsE)
        /*00b0*/ 	.word	0x000000ff


	//----- nvinfo : EIATTR_FRAME_SIZE
	.align		4
.L_40:
        /*00b4*/ 	.byte	0x04, 0x11
        /*00b6*/ 	.short	(.L_42 - .L_41)
	.align		4
.L_41:
        /*00b8*/ 	.word	index@(_ZN5flash44flash_bwd_dq_dk_dv_loop_seqk_parallel_kernelI23Flash_bwd_kernel_traitsILi192ELi64ELi64ELi8ELi4ELi2ELi2ELb0ELb0EN7cutlass6half_tE19Flash_kernel_traitsILi192ELi64ELi64ELi8ES3_EELb1ELb0ELb0ELb1ELb0ELb0ELb0EEEvNS_16Flash_bwd_paramsE)
        /*00bc*/ 	.word	0x00000030


	//----- nvinfo : EIATTR_REGCOUNT
	.align		4
.L_42:
        /*00c0*/ 	.byte	0x04, 0x2f
        /*00c2*/ 	.short	(.L_44 - .L_43)
	.align		4
.L_43:
        /*00c4*/ 	.word	index@(_ZN5flash44flash_bwd_dq_dk_dv_loop_seqk_parallel_kernelI23Flash_bwd_kernel_traitsILi192ELi64ELi64ELi8ELi4ELi2ELi2ELb0ELb0EN7cutlass6half_tE19Flash_kernel_traitsILi192ELi64ELi64ELi8ES3_EELb0ELb0ELb0ELb0ELb0ELb1ELb1EEEvNS_16Flash_bwd_paramsE)
        /*00c8*/ 	.word	0x000000ff


	//----- nvinfo : EIATTR_FRAME_SIZE
	.align		4
.L_44:
        /*00cc*/ 	.byte	0x04, 0x11
        /*00ce*/ 	.short	(.L_46 - .L_45)
	.align		4
.L_45:
        /*00d0*/ 	.word	index@(_ZN5flash44flash_bwd_dq_dk_dv_loop_seqk_parallel_kernelI23Flash_bwd_kernel_traitsILi192ELi64ELi64ELi8ELi4ELi2ELi2ELb0ELb0EN7cutlass6half_tE19Flash_kernel_traitsILi192ELi64ELi64ELi8ES3_EELb0ELb0ELb0ELb0ELb0ELb1ELb1EEEvNS_16Flash_bwd_paramsE)
        /*00d4*/ 	.word	0x00000018


	//----- nvinfo : EIATTR_REGCOUNT
	.align		4
.L_46:
        /*00d8*/ 	.byte	0x04, 0x2f
        /*00da*/ 	.short	(.L_48 - .L_47)
	.align		4
.L_47:
        /*00dc*/ 	.word	index@(_ZN5flash44flash_bwd_dq_dk_dv_loop_seqk_parallel_kernelI23Flash_bwd_kernel_traitsILi192ELi64ELi64ELi8ELi4ELi2ELi2ELb0ELb0EN7cutlass6half_tE19Flash_kernel_traitsILi192ELi64ELi64ELi8ES3_EELb1ELb0ELb0ELb0ELb0ELb1ELb0EEEvNS_16Flash_bwd_paramsE)
        /*00e0*/ 	.word	0x000000ff


	//----- nvinfo : EIATTR_FRAME_SIZE
	.align		4
.L_48:
        /*00e4*/ 	.byte	0x04, 0x11
        /*00e6*/ 	.short	(.L_50 - .L_49)
	.align		4
.L_49:
        /*00e8*/ 	.word	index@(_ZN5flash44flash_bwd_dq_dk_dv_loop_seqk_parallel_kernelI23Flash_bwd_kernel_traitsILi192ELi64ELi64ELi8ELi4ELi2ELi2ELb0ELb0EN7cutlass6half_tE19Flash_kernel_traitsILi192ELi64ELi64ELi8ES3_EELb1ELb0ELb0ELb0ELb0ELb1ELb0EEEvNS_16Flash_bwd_paramsE)
        /*00ec*/ 	.word	0x00000018


	//----- nvinfo : EIATTR_REGCOUNT
	.align		4
.L_50:
        /*00f0*/ 	.byte	0x04, 0x2f
        /*00f2*/ 	.short	(.L_52 - .L_51)
	.align		4
.L_51:
        /*00f4*/ 	.word	index@(_ZN5flash44flash_bwd_dq_dk_dv_loop_seqk_parallel_kernelI23Flash_bwd_kernel_traitsILi192ELi64ELi64ELi8ELi4ELi2ELi2ELb0ELb0EN7cutlass6half_tE19Flash_kernel_traitsILi192ELi64ELi64ELi8ES3_EELb0ELb0ELb1ELb0ELb0ELb0ELb1EEEvNS_16Flash_bwd_paramsE)
        /*00f8*/ 	.word	0x000000fe


	//----- nvinfo : EIATTR_FRAME_SIZE
	.align		4
.L_52:
        /*00fc*/ 	.byte	0x04, 0x11
        /*00fe*/ 	.short	(.L_54 - .L_53)
	.align		4
.L_53:
        /*0100*/ 	.word	index@(_ZN5flash44flash_bwd_dq_dk_dv_loop_seqk_parallel_kernelI23Flash_bwd_kernel_traitsILi192ELi64ELi64ELi8ELi4ELi2ELi2ELb0ELb0EN7cutlass6half_tE19Flash_kernel_traitsILi192ELi64ELi64ELi8ES3_EELb0ELb0ELb1ELb0ELb0ELb0ELb1EEEvNS_16Flash_bwd_paramsE)
        /*0104*/ 	.word	0x00000000


	//----- nvinfo : EIATTR_REGCOUNT
	.align		4
.L_54:
        /*0108*/ 	.byte	0x04, 0x2f
        /*010a*/ 	.short	(.L_56 - .L_55)
	.align		4
.L_55:
        /*010c*/ 	.word	index@(_ZN5flash44flash_bwd_dq_dk_dv_loop_seqk_parallel_kernelI23Flash_bwd_kernel_traitsILi192ELi64ELi64ELi8ELi4ELi2ELi2ELb0ELb0EN7cutlass6half_tE19Flash_kernel_traitsILi192ELi64ELi64ELi8ES3_EELb1ELb0ELb1ELb0ELb0ELb0ELb0EEEvNS_16Flash_bwd_paramsE)
        /*0110*/ 	.word	0x000000ff


	//----- nvinfo : EIATTR_FRAME_SIZE
	.align		4
.L_56:
        /*0114*/ 	.byte	0x04, 0x11
        /*0116*/ 	.short	(.L_58 - .L_57)
	.align		4
.L_57:
        /*0118*/ 	.word	index@(_ZN5flash44flash_bwd_dq_dk_dv_loop_seqk_parallel_kernelI23Flash_bwd_kernel_traitsILi192ELi64ELi64ELi8ELi4ELi2ELi2ELb0ELb0EN7cutlass6half_tE19Flash_kernel_traitsILi192ELi64ELi64ELi8ES3_EELb1ELb0ELb1ELb0ELb0ELb0ELb0EEEvNS_16Flash_bwd_paramsE)
        /*011c*/ 	.word	0x00000000


	//----- nvinfo : EIATTR_REGCOUNT
	.align		4
.L_58:
        /*0120*/ 	.byte	0x04, 0x2f
        /*0122*/ 	.short	(.L_60 - .L_59)
	.align		4
.L_59:
        /*0124*/ 	.word	index@(_ZN5flash44flash_bwd_dq_dk_dv_loop_seqk_parallel_kernelI23Flash_bwd_kernel_traitsILi192ELi64ELi64ELi8ELi4ELi2ELi2ELb0ELb0EN7cutlass6half_tE19Flash_kernel_traitsILi192ELi64ELi64ELi8ES3_EELb0ELb0ELb0ELb0ELb0ELb0ELb1EEEvNS_16Flash_bwd_paramsE)
        /*0128*/ 	.word	0x000000ff


	//----- nvinfo : EIATTR_FRAME_SIZE
	.align		4
.L_60:
        /*012c*/ 	.byte	0x04, 0x11
        /*012e*/ 	.short	(.L_62 - .L_61)
	.align		4
.L_61:
        /*0130*/ 	.word	index@(_ZN5flash44flash_bwd_dq_dk_dv_loop_seqk_parallel_kernelI23Flash_bwd_kernel_traitsILi192ELi64ELi64ELi8ELi4ELi2ELi2ELb0ELb0EN7cutlass6half_tE19Flash_kernel_traitsILi192ELi64ELi64ELi8ES3_EELb0ELb0ELb0ELb0ELb0ELb0ELb1EEEvNS_16Flash_bwd_paramsE)
        /*0134*/ 	.word	0x00000018


	//----- nvinfo : EIATTR_REGCOUNT
	.align		4
.L_62:
        /*0138*/ 	.byte	0x04, 0x2f
        /*013a*/ 	.short	(.L_64 - .L_63)
	.align		4
.L_63:
        /*013c*/ 	.word	index@(_ZN5flash44flash_bwd_dq_dk_dv_loop_seqk_parallel_kernelI23Flash_bwd_kernel_traitsILi192ELi64ELi64ELi8ELi4ELi2ELi2ELb0ELb0EN7cutlass6half_tE19Flash_kernel_traitsILi192ELi64ELi64ELi8ES3_EELb1ELb0ELb0ELb0ELb0ELb0ELb0EEEvNS_16Flash_bwd_paramsE)
        /*0140*/ 	.word	0x000000ff


	//----- nvinfo : EIATTR_FRAME_SIZE
	.align		4
.L_64:
        /*0144*/ 	.byte	0x04, 0x11
        /*0146*/ 	.short	(.L_66 - .L_65)
	.align		4
.L_65:
        /*0148*/ 	.word	index@(_ZN5flash44flash_bwd_dq_dk_dv_loop_seqk_parallel_kernelI23Flash_bwd_kernel_traitsILi192ELi64ELi64ELi8ELi4ELi2ELi2ELb0ELb0EN7cutlass6half_tE19Flash_kernel_traitsILi192ELi64ELi64ELi8ES3_EELb1ELb0ELb0ELb0ELb0ELb0ELb0EEEvNS_16Flash_bwd_paramsE)
        /*014c*/ 	.word	0x00000010


	//----- nvinfo : EIATTR_REGCOUNT
	.align		4
.L_66:
        /*0150*/ 	.byte	0x04, 0x2f
        /*0152*/ 	.short	(.L_68 - .L_67)
	.align		4
.L_67:
        /*0154*/ 	.word	index@(_ZN5flash27flash_bwd_convert_dq_kernelI23Flash_bwd_kernel_traitsILi192ELi64ELi64ELi8ELi4ELi2ELi2ELb0ELb0EN7cutlass6half_tE19Flash_kernel_traitsILi192ELi64ELi64ELi8ES3_EEEEvNS_16Flash_bwd_paramsEi)
        /*0158*/ 	.word	0x00000060


	//----- nvinfo : EIATTR_FRAME_SIZE
	.align		4
.L_68:
        /*015c*/ 	.byte	0x04, 0x11
        /*015e*/ 	.short	(.L_70 - .L_69)
	.align		4
.L_69:
        /*0160*/ 	.word	index@(_ZN5flash27flash_bwd_convert_dq_kernelI23Flash_bwd_kernel_traitsILi192ELi64ELi64ELi8ELi4ELi2ELi2ELb0ELb0EN7cutlass6half_tE19Flash_kernel_traitsILi192ELi64ELi64ELi8ES3_EEEEvNS_16Flash_bwd_paramsEi)
        /*0164*/ 	.word	0x00000000


	//----- nvinfo : EIATTR_REGCOUNT
	.align		4
.L_70:
        /*0168*/ 	.byte	0x04, 0x2f
        /*016a*/ 	.short	(.L_72 - .L_71)
	.align		4
.L_71:
        /*016c*/ 	.word	index@(_ZN5flash25flash_bwd_dot_do_o_kernelILb1E23Flash_bwd_kernel_traitsILi192ELi64ELi64ELi8ELi4ELi2ELi2ELb1ELb1EN7cutlass6half_tE19Flash_kernel_traitsILi192ELi64ELi64ELi8ES3_EEEEvNS_16Flash_bwd_paramsE)
        /*0170*/ 	.word	0x00000041


	//----- nvinfo : EIATTR_FRAME_SIZE
	.align		4
.L_72:
        /*0174*/ 	.byte	0x04, 0x11
        /*0176*/ 	.short	(.L_74 - .L_73)
	.align		4
.L_73:
        /*0178*/ 	.word	index@(_ZN5flash25flash_bwd_dot_do_o_kernelILb1E23Flash_bwd_kernel_traitsILi192ELi64ELi64ELi8ELi4ELi2ELi2ELb1ELb1EN7cutlass6half_tE19Flash_kernel_traitsILi192ELi64ELi64ELi8ES3_EEEEvNS_16Flash_bwd_paramsE)
        /*017c*/ 	.word	0x00000000


	//----- nvinfo : EIATTR_REGCOUNT
	.align		4
.L_74:
        /*0180*/ 	.byte	0x04, 0x2f
        /*0182*/ 	.short	(.L_76 - .L_75)
	.align		4
.L_75:
        /*0184*/ 	.word	index@(_ZN5flash25flash_bwd_dot_do_o_kernelILb0E23Flash_bwd_kernel_traitsILi192ELi64ELi64ELi8ELi4ELi2ELi2ELb1ELb1EN7cutlass6half_tE19Flash_kernel_traitsILi192ELi64ELi64ELi8ES3_EEEEvNS_16Flash_bwd_paramsE)
        /*0188*/ 	.word	0x0000003e


	//----- nvinfo : EIATTR_FRAME_SIZE
	.align		4
.L_76:
        /*018c*/ 	.byte	0x04, 0x11
        /*018e*/ 	.short	(.L_78 - .L_77)
	.align		4
.L_77:
        /*0190*/ 	.word	index@(_ZN5flash25flash_bwd_dot_do_o_kernelILb0E23Flash_bwd_kernel_traitsILi192ELi64ELi64ELi8ELi4ELi2ELi2ELb1ELb1EN7cutlass6half_tE19Flash_kernel_traitsILi192ELi64ELi64ELi8ES3_EEEEvNS_16Flash_bwd_paramsE)
        /*0194*/ 	.word	0x00000000


	//----- nvinfo : EIATTR_REGCOUNT
	.align		4
.L_78:
        /*0198*/ 	.byte	0x04, 0x2f
        /*019a*/ 	.short	(.L_80 - .L_79)
	.align		4
.L_79:
        /*019c*/ 	.word	index@(_ZN5flash44flash_bwd_dq_dk_dv_loop_seqk_parallel_kernelI23Flash_bwd_kernel_traitsILi192ELi64ELi64ELi8ELi4ELi2ELi2ELb1ELb1EN7cutlass6half_tE19Flash_kernel_traitsILi192ELi64ELi64ELi8ES3_EELb0ELb0ELb1ELb1ELb0ELb0ELb1EEEvNS_16Flash_bwd_paramsE)
        /*01a0*/ 	.word	0x000000ff


	//----- nvinfo : EIATTR_FRAME_SIZE
	.align		4
.L_80:
        /*01a4*/ 	.byte	0x04, 0x11
        /*01a6*/ 	.short	(.L_82 - .L_81)
	.align		4
.L_81:
        /*01a8*/ 	.word	index@(_ZN5flash44flash_bwd_dq_dk_dv_loop_seqk_parallel_kernelI23Flash_bwd_kernel_traitsILi192ELi64ELi64ELi8ELi4ELi2ELi2ELb1ELb1EN7cutlass6half_tE19Flash_kernel_traitsILi192ELi64ELi64ELi8ES3_EELb0ELb0ELb1ELb1ELb0ELb0ELb1EEEvNS_16Flash_bwd_paramsE)
        /*01ac*/ 	.word	0x000000d8


	//----- nvinfo : EIATTR_REGCOUNT
	.align		4
.L_82:
        /*01b0*/ 	.byte	0x04, 0x2f
        /*01b2*/ 	.short	(.L_84 - .L_83)
	.align		4
.L_83:
        /*01b4*/ 	.word	index@(_ZN5flash44flash_bwd_dq_dk_dv_loop_seqk_parallel_kernelI23Flash_bwd_kernel_traitsILi192ELi64ELi64ELi8ELi4ELi2ELi2ELb1ELb1EN7cutlass6half_tE19Flash_kernel_traitsILi192ELi64ELi64ELi8ES3_EELb1ELb0ELb1ELb1ELb0ELb0ELb0EEEvNS_16Flash_bwd_paramsE)
        /*01b8*/ 	.word	0x000000ff


	//----- nvinfo : EIATTR_FRAME_SIZE
	.align		4
.L_84:
        /*01bc*/ 	.byte	0x04, 0x11
        /*01be*/ 	.short	(.L_86 - .L_85)
	.align		4
.L_85:
        /*01c0*/ 	.word	index@(_ZN5flash44flash_bwd_dq_dk_dv_loop_seqk_parallel_kernelI23Flash_bwd_kernel_traitsILi192ELi64ELi64ELi8ELi4ELi2ELi2ELb1ELb1EN7cutlass6half_tE19Flash_kernel_traitsILi192ELi64ELi64ELi8ES3_EELb1ELb0ELb1ELb1ELb0ELb0ELb0EEEvNS_16Flash_bwd_paramsE)
        /*01c4*/ 	.word	0x000000e0


	//----- nvinfo : EIATTR_REGCOUNT
	.align		4
.L_86:
        /*01c8*/ 	.byte	0x04, 0x2f
        /*01ca*/ 	.short	(.L_88 - .L_87)
	.align		4
.L_87:
        /*01cc*/ 	.word	index@(_ZN5flash44flash_bwd_dq_dk_dv_loop_seqk_parallel_kernelI23Flash_bwd_kernel_traitsILi192ELi64ELi64ELi8ELi4ELi2ELi2ELb1ELb1EN7cutlass6half_tE19Flash_kernel_traitsILi192ELi64ELi64ELi8ES3_EELb0ELb0ELb1ELb0ELb0ELb1ELb1EEEvNS_16Flash_bwd_paramsE)
        /*01d0*/ 	.word	0x000000ff


	//----- nvinfo : EIATTR_FRAME_SIZE
	.align		4
.L_88:
        /*01d4*/ 	.byte	0x04, 0x11
        /*01d6*/ 	.short	(.L_90 - .L_89)
	.align		4
.L_89:
        /*01d8*/ 	.word	index@(_ZN5flash44flash_bwd_dq_dk_dv_loop_seqk_parallel_kernelI23Flash_bwd_kernel_traitsILi192ELi64ELi64ELi8ELi4ELi2ELi2ELb1ELb1EN7cutlass6half_tE19Flash_kernel_traitsILi192ELi64ELi64ELi8ES3_EELb0ELb0ELb1ELb0ELb0ELb1ELb1EEEvNS_16Flash_bwd_paramsE)
        /*01dc*/ 	.word	0x000000d0


	//----- nvinfo : EIATTR_REGCOUNT
	.align		4
.L_90:
        /*01e0*/ 	.byte	0x04, 0x2f
        /*01e2*/ 	.short	(.L_92 - .L_91)
	.align		4
.L_91:
        /*01e4*/ 	.word	index@(_ZN5flash44flash_bwd_dq_dk_dv_loop_seqk_parallel_kernelI23Flash_bwd_kernel_traitsILi192ELi64ELi64ELi8ELi4ELi2ELi2ELb1ELb1EN7cutlass6half_tE19Flash_kernel_traitsILi192ELi64ELi64ELi8ES3_EELb1ELb0ELb1ELb0ELb0ELb1ELb0EEEvNS_16Flash_bwd_paramsE)
        /*01e8*/ 	.word	0x000000ff


	//----- nvinfo : EIATTR_FRAME_SIZE
	.align		4
.L_92:
        /*01ec*/ 	.byte	0x04, 0x11
        /*01ee*/ 	.short	(.L_94 - .L_93)
	.align		4
.L_93:
        /*01f0*/ 	.word	index@(_ZN5flash44flash_bwd_dq_dk_dv_loop_seqk_parallel_kernelI23Flash_bwd_kernel_traitsILi192ELi64ELi64ELi8ELi4ELi2ELi2ELb1ELb1EN7cutlass6half_tE19Flash_kernel_traitsILi192ELi64ELi64ELi8ES3_EELb1ELb0ELb1ELb0ELb0ELb1ELb0EEEvNS_16Flash_bwd_paramsE)
        /*01f4*/ 	.word	0x000000d8


	//----- nvinfo : EIATTR_REGCOUNT
	.align		4
.L_94:
        /*01f8*/ 	.byte	0x04, 0x2f
        /*01fa*/ 	.short	(.L_96 - .L_95)
	.align		4
.L_95:
        /*01fc*/ 	.word	index@(_ZN5flash44flash_bwd_dq_dk_dv_loop_seqk_parallel_kernelI23Flash_bwd_kernel_traitsILi192ELi64ELi64ELi8ELi4ELi2ELi2ELb1ELb1EN7cutlass6half_tE19Flash_kernel_traitsILi192ELi64ELi64ELi8ES3_EELb0ELb0ELb0ELb1ELb0ELb0ELb1EEEvNS_16Flash_bwd_paramsE)
        /*0200*/ 	.word	0x000000ff


	//----- nvinfo : EIATTR_FRAME_SIZE
	.align		4
.L_96:
        /*0204*/ 	.byte	0x04, 0x11
        /*0206*/ 	.short	(.L_98 - .L_97)
	.align		4
.L_97:
        /*0208*/ 	.word	index@(_ZN5flash44flash_bwd_dq_dk_dv_loop_seqk_parallel_kernelI23Flash_bwd_kernel_traitsILi192ELi64ELi64ELi8ELi4ELi2ELi2ELb1ELb1EN7cutlass6half_tE19Flash_kernel_traitsILi192ELi64ELi64ELi8ES3_EELb0ELb0ELb0ELb1ELb0ELb0ELb1EEEvNS_16Flash_bwd_paramsE)
        /*020c*/ 	.word	0x000000d8


	//----- nvinfo : EIATTR_REGCOUNT
	.align		4
.L_98:
        /*0210*/ 	.byte	0x04, 0x2f
        /*0212*/ 	.short	(.L_100 - .L_99)
	.align		4
.L_99:
        /*0214*/ 	.word	index@(_ZN5flash44flash_bwd_dq_dk_dv_loop_seqk_parallel_kernelI23Flash_bwd_kernel_traitsILi192ELi64ELi64ELi8ELi4ELi2ELi2ELb1ELb1EN7cutlass6half_tE19Flash_kernel_traitsILi192ELi64ELi64ELi8ES3_EELb1ELb0ELb0ELb1ELb0ELb0ELb0EEEvNS_16Flash_bwd_paramsE)
        /*0218*/ 	.word	0x000000ff


	//----- nvinfo : EIATTR_FRAME_SIZE
	.align		4
.L_100:
        /*021c*/ 	.byte	0x04, 0x11
        /*021e*/ 	.short	(.L_102 - .L_101)
	.align		4
.L_101:
        /*0220*/ 	.word	index@(_ZN5flash44flash_bwd_dq_dk_dv_loop_seqk_parallel_kernelI23Flash_bwd_kernel_traitsILi192ELi64ELi64ELi8ELi4ELi2ELi2ELb1ELb1EN7cutlass6half_tE19Flash_kernel_traitsILi192ELi64ELi64ELi8ES3_EELb1ELb0ELb0ELb1ELb0ELb0ELb0EEEvNS_16Flash_bwd_paramsE)
        /*0224*/ 	.word	0x000000e8


	//----- nvinfo : EIATTR_REGCOUNT
	.align		4
.L_102:
        /*0228*/ 	.byte	0x04, 0x2f
        /*022a*/ 	.short	(.L_104 - .L_103)
	.align		4
.L_103:
        /*022c*/ 	.word	index@(_ZN5flash44flash_bwd_dq_dk_dv_loop_seqk_parallel_kernelI23Flash_bwd_kernel_traitsILi192ELi64ELi64ELi8ELi4ELi2ELi2ELb1ELb1EN7cutlass6half_tE19Flash_kernel_traitsILi192ELi64ELi64ELi8ES3_EELb0ELb0ELb0ELb0ELb0ELb1ELb1EEEvNS_16Flash_bwd_paramsE)
        /*0230*/ 	.word	0x000000ff


	//----- nvinfo : EIATTR_FRAME_SIZE
	.align		4
.L_104:
        /*0234*/ 	.byte	0x04, 0x11
        /*0236*/ 	.short	(.L_106 - .L_105)
	.align		4
.L_105:
        /*0238*/ 	.word	index@(_ZN5flash44flash_bwd_dq_dk_dv_loop_seqk_parallel_kernelI23Flash_bwd_kernel_traitsILi192ELi64ELi64ELi8ELi4ELi2ELi2ELb1ELb1EN7cutlass6half_tE19Flash_kernel_traitsILi192ELi64ELi64ELi8ES3_EELb0ELb0ELb0ELb0ELb0ELb1ELb1EEEvNS_16Flash_bwd_paramsE)
        /*023c*/ 	.word	0x000000d0


	//----- nvinfo : EIATTR_REGCOUNT
	.align		4
.L_106:
        /*0240*/ 	.byte	0x04, 0x2f
        /*0242*/ 	.short	(.L_108 - .L_107)
	.align		4
.L_107:
        /*0244*/ 	.word	index@(_ZN5flash44flash_bwd_dq_dk_dv_loop_seqk_parallel_kernelI23Flash_bwd_kernel_traitsILi192ELi64ELi64ELi8ELi4ELi2ELi2ELb1ELb1EN7cutlass6half_tE19Flash_kernel_traitsILi192ELi64ELi64ELi8ES3_EELb1ELb0ELb0ELb0ELb0ELb1ELb0EEEvNS_16Flash_bwd_paramsE)
        /*0248*/ 	.word	0x000000ff


	//----- nvinfo : EIATTR_FRAME_SIZE
	.align		4
.L_108:
        /*024c*/ 	.byte	0x04, 0x11
        /*024e*/ 	.short	(.L_110 - .L_109)
	.align		4
.L_109:
        /*0250*/ 	.word	index@(_ZN5flash44flash_bwd_dq_dk_dv_loop_seqk_parallel_kernelI23Flash_bwd_kernel_traitsILi192ELi64ELi64ELi8ELi4ELi2ELi2ELb1ELb1EN7cutlass6half_tE19Flash_kernel_traitsILi192ELi64ELi64ELi8ES3_EELb1ELb0ELb0ELb0ELb0ELb1ELb0EEEvNS_16Flash_bwd_paramsE)
        /*0254*/ 	.word	0x000000d8


	//----- nvinfo : EIATTR_REGCOUNT
	.align		4
.L_110:
        /*0258*/ 	.byte	0x04, 0x2f
        /*025a*/ 	.short	(.L_112 - .L_111)
	.align		4
.L_111:
        /*025c*/ 	.word	index@(_ZN5flash44flash_bwd_dq_dk_dv_loop_seqk_parallel_kernelI23Flash_bwd_kernel_traitsILi192ELi64ELi64ELi8ELi4ELi2ELi2ELb1ELb1EN7cutlass6half_tE19Flash_kernel_traitsILi192ELi64ELi64ELi8ES3_EELb0ELb0ELb1ELb0ELb0ELb0ELb1EEEvNS_16Flash_bwd_paramsE)
        /*0260*/ 	.word	0x000000ff


	//----- nvinfo : EIATTR_FRAME_SIZE
	.align		4
.L_112:
        /*0264*/ 	.byte	0x04, 0x11
        /*0266*/ 	.short	(.L_114 - .L_113)
	.align		4
.L_113:
        /*0268*/ 	.word	index@(_ZN5flash44flash_bwd_dq_dk_dv_loop_seqk_parallel_kernelI23Flash_bwd_kernel_traitsILi192ELi64ELi64ELi8ELi4ELi2ELi2ELb1ELb1EN7cutlass6half_tE19Flash_kernel_traitsILi192ELi64ELi64ELi8ES3_EELb0ELb0ELb1ELb0ELb0ELb0ELb1EEEvNS_16Flash_bwd_paramsE)
        /*026c*/ 	.word	0x000000d0


	//----- nvinfo : EIATTR_REGCOUNT
	.align		4
.L_114:
        /*0270*/ 	.byte	0x04, 0x2f
        /*0272*/ 	.short	(.L_116 - .L_115)
	.align		4
.L_115:
        /*0274*/ 	.word	index@(_ZN5flash44flash_bwd_dq_dk_dv_loop_seqk_parallel_kernelI23Flash_bwd_kernel_traitsILi192ELi64ELi64ELi8ELi4ELi2ELi2ELb1ELb1EN7cutlass6half_tE19Flash_kernel_traitsILi192ELi64ELi64ELi8ES3_EELb1ELb0ELb1ELb0ELb0ELb0ELb0EEEvNS_16Flash_bwd_paramsE)
        /*0278*/ 	.word	0x000000ff


	//----- nvinfo : EIATTR_FRAME_SIZE
	.align		4
.L_116:
        /*027c*/ 	.byte	0x04, 0x11
        /*027e*/ 	.short	(.L_118 - .L_117)
	.align		4
.L_117:
        /*0280*/ 	.word	index@(_ZN5flash44flash_bwd_dq_dk_dv_loop_seqk_parallel_kernelI23Flash_bwd_kernel_traitsILi192ELi64ELi64ELi8ELi4ELi2ELi2ELb1ELb1EN7cutlass6half_tE19Flash_kernel_traitsILi192ELi64ELi64ELi8ES3_EELb1ELb0ELb1ELb0ELb0ELb0ELb0EEEvNS_16Flash_bwd_paramsE)
        /*0284*/ 	.word	0x000000d8


	//----- nvinfo : EIATTR_REGCOUNT
	.align		4
.L_118:
        /*0288*/ 	.byte	0x04, 0x2f
        /*028a*/ 	.short	(.L_120 - .L_119)
	.align		4
.L_119:
        /*028c*/ 	.word	index@(_ZN5flash44flash_bwd_dq_dk_dv_loop_seqk_parallel_kernelI23Flash_bwd_kernel_traitsILi192ELi64ELi64ELi8ELi4ELi2ELi2ELb1ELb1EN7cutlass6half_tE19Flash_kernel_traitsILi192ELi64ELi64ELi8ES3_EELb0ELb0ELb0ELb0ELb0ELb0ELb1EEEvNS_16Flash_bwd_paramsE)
        /*0290*/ 	.word	0x000000ff


	//----- nvinfo : EIATTR_FRAME_SIZE
	.align		4
.L_120:
        /*0294*/ 	.byte	0x04, 0x11
        /*0296*/ 	.short	(.L_122 - .L_121)
	.align		4
.L_121:
        /*0298*/ 	.word	index@(_ZN5flash44flash_bwd_dq_dk_dv_loop_seqk_parallel_kernelI23Flash_bwd_kernel_traitsILi192ELi64ELi64ELi8ELi4ELi2ELi2ELb1ELb1EN7cutlass6half_tE19Flash_kernel_traitsILi192ELi64ELi64ELi8ES3_EELb0ELb0ELb0ELb0ELb0ELb0ELb1EEEvNS_16Flash_bwd_paramsE)
        /*029c*/ 	.word	0x000000d0


	//----- nvinfo : EIATTR_REGCOUNT
	.align		4
.L_122:
        /*02a0*/ 	.byte	0x04, 0x2f
        /*02a2*/ 	.short	(.L_124 - .L_123)
	.align		4
.L_123:
        /*02a4*/ 	.word	index@(_ZN5flash44flash_bwd_dq_dk_dv_loop_seqk_parallel_kernelI23Flash_bwd_kernel_traitsILi192ELi64ELi64ELi8ELi4ELi2ELi2ELb1ELb1EN7cutlass6half_tE19Flash_kernel_traitsILi192ELi64ELi64ELi8ES3_EELb1ELb0ELb0ELb0ELb0ELb0ELb0EEEvNS_16Flash_bwd_paramsE)
        /*02a8*/ 	.word	0x000000ff


	//----- nvinfo : EIATTR_FRAME_SIZE
	.align		4
.L_124:
        /*02ac*/ 	.byte	0x04, 0x11
        /*02ae*/ 	.short	(.L_126 - .L_125)
	.align		4
.L_125:
        /*02b0*/ 	.word	index@(_ZN5flash44flash_bwd_dq_dk_dv_loop_seqk_parallel_kernelI23Flash_bwd_kernel_traitsILi192ELi64ELi64ELi8ELi4ELi2ELi2ELb1ELb1EN7cutlass6half_tE19Flash_kernel_traitsILi192ELi64ELi64ELi8ES3_EELb1ELb0ELb0ELb0ELb0ELb0ELb0EEEvNS_16Flash_bwd_paramsE)
        /*02b4*/ 	.word	0x000000e0


	//----- nvinfo : EIATTR_REGCOUNT
	.align		4
.L_126:
        /*02b8*/ 	.byte	0x04, 0x2f
        /*02ba*/ 	.short	(.L_128 - .L_127)
	.align		4
.L_127:
        /*02bc*/ 	.word	index@(_ZN5flash27flash_bwd_convert_dq_kernelI23Flash_bwd_kernel_traitsILi192ELi64ELi64ELi8ELi4ELi2ELi2ELb1ELb1EN7cutlass6half_tE19Flash_kernel_traitsILi192ELi64ELi64ELi8ES3_EEEEvNS_16Flash_bwd_paramsEi)
        /*02c0*/ 	.word	0x00000060


	//----- nvinfo : EIATTR_FRAME_SIZE
	.align		4
.L_128:
        /*02c4*/ 	.byte	0x04, 0x11
        /*02c6*/ 	.short	(.L_130 - .L_129)
	.align		4
.L_129:
        /*02c8*/ 	.word	index@(_ZN5flash27flash_bwd_convert_dq_kernelI23Flash_bwd_kernel_traitsILi192ELi64ELi64ELi8ELi4ELi2ELi2ELb1ELb1EN7cutlass6half_tE19Flash_kernel_traitsILi192ELi64ELi64ELi8ES3_EEEEvNS_16Flash_bwd_paramsEi)
        /*02cc*/ 	.word	0x00000000


	//----- nvinfo : EIATTR_REGCOUNT
	.align		4
.L_130:
        /*02d0*/ 	.byte	0x04, 0x2f
        /*02d2*/ 	.short	(.L_132 - .L_131)
	.align		4
.L_131:
        /*02d4*/ 	.word	index@(_ZN5flash44flash_bwd_dq_dk_dv_loop_seqk_parallel_kernelI23Flash_bwd_kernel_traitsILi192ELi64ELi64ELi8ELi4ELi2ELi2ELb0ELb0EN7cutlass6half_tE19Flash_kernel_traitsILi192ELi64ELi64ELi8ES3_EELb0ELb0ELb1ELb1ELb0ELb0ELb0EEEvNS_16Flash_bwd_paramsE)
        /*02d8*/ 	.word	0x000000ff


	//----- nvinfo : EIATTR_FRAME_SIZE
	.align		4
.L_132:
        /*02dc*/ 	.byte	0x04, 0x11
        /*02de*/ 	.short	(.L_134 - .L_133)
	.align		4
.L_133:
        /*02e0*/ 	.word	index@(_ZN5flash44flash_bwd_dq_dk_dv_loop_seqk_parallel_kernelI23Flash_bwd_kernel_traitsILi192ELi64ELi64ELi8ELi4ELi2ELi2ELb0ELb0EN7cutlass6half_tE19Flash_kernel_traitsILi192ELi64ELi64ELi8ES3_EELb0ELb0ELb1ELb1ELb0ELb0ELb0EEEvNS_16Flash_bwd_paramsE)
        /*02e4*/ 	.word	0x00000000


	//----- nvinfo : EIATTR_REGCOUNT
	.align		4
.L_134:
        /*02e8*/ 	.byte	0x04, 0x2f
        /*02ea*/ 	.short	(.L_136 - .L_135)
	.align		4
.L_135:
        /*02ec*/ 	.word	index@(_ZN5flash44flash_bwd_dq_dk_dv_loop_seqk_parallel_kernelI23Flash_bwd_kernel_traitsILi192ELi64ELi64ELi8ELi4ELi2ELi2ELb0ELb0EN7cutlass6half_tE19Flash_kernel_traitsILi192ELi64ELi64ELi8ES3_EELb0ELb0ELb1ELb0ELb0ELb1ELb0EEEvNS_16Flash_bwd_paramsE)
        /*02f0*/ 	.word	0x000000fd


	//----- nvinfo : EIATTR_FRAME_SIZE
	.align		4
.L_136:
        /*02f4*/ 	.byte	0x04, 0x11
        /*02f6*/ 	.short	(.L_138 - .L_137)
	.align		4
.L_137:
        /*02f8*/ 	.word	index@(_ZN5flash44flash_bwd_dq_dk_dv_loop_seqk_parallel_kernelI23Flash_bwd_kernel_traitsILi192ELi64ELi64ELi8ELi4ELi2ELi2ELb0ELb0EN7cutlass6half_tE19Flash_kernel_traitsILi192ELi64ELi64ELi8ES3_EELb0ELb0ELb1ELb0ELb0ELb1ELb0EEEvNS_16Flash_bwd_paramsE)
        /*02fc*/ 	.word	0x00000000


	//----- nvinfo : EIATTR_REGCOUNT
	.align		4
.L_138:
        /*0300*/ 	.byte	0x04, 0x2f
        /*0302*/ 	.short	(.L_140 - .L_139)
	.align		4
.L_139:
        /*0304*/ 	.word	index@(_ZN5flash44flash_bwd_dq_dk_dv_loop_seqk_parallel_kernelI23Flash_bwd_kernel_traitsILi192ELi64ELi64ELi8ELi4ELi2ELi2ELb0ELb0EN7cutlass6half_tE19Flash_kernel_traitsILi192ELi64ELi64ELi8ES3_EELb0ELb0ELb0ELb1ELb0ELb0ELb0EEEvNS_16Flash_bwd_paramsE)
        /*0308*/ 	.word	0x000000ff


	//----- nvinfo : EIATTR_FRAME_SIZE
	.align		4
.L_140:
        /*030c*/ 	.byte	0x04, 0x11
        /*030e*/ 	.short	(.L_142 - .L_141)
	.align		4
.L_141:
        /*0310*/ 	.word	index@(_ZN5flash44flash_bwd_dq_dk_dv_loop_seqk_parallel_kernelI23Flash_bwd_kernel_traitsILi192ELi64ELi64ELi8ELi4ELi2ELi2ELb0ELb0EN7cutlass6half_tE19Flash_kernel_traitsILi192ELi64ELi64ELi8ES3_EELb0ELb0ELb0ELb1ELb0ELb0ELb0EEEvNS_16Flash_bwd_paramsE)
        /*0314*/ 	.word	0x00000020


	//----- nvinfo : EIATTR_REGCOUNT
	.align		4
.L_142:
        /*0318*/ 	.byte	0x04, 0x2f
        /*031a*/ 	.short	(.L_144 - .L_143)
	.align		4
.L_143:
        /*031c*/ 	.word	index@(_ZN5flash44flash_bwd_dq_dk_dv_loop_seqk_parallel_kernelI23Flash_bwd_kernel_traitsILi192ELi64ELi64ELi8ELi4ELi2ELi2ELb0ELb0EN7cutlass6half_tE19Flash_kernel_traitsILi192ELi64ELi64ELi8ES3_EELb0ELb0ELb0ELb0ELb0ELb1ELb0EEEvNS_16Flash_bwd_paramsE)
        /*0320*/ 	.word	0x000000ff


	//----- nvinfo : EIATTR_FRAME_SIZE
	.align		4
.L_144:
        /*0324*/ 	.byte	0x04, 0x11
        /*0326*/ 	.short	(.L_146 - .L_145)
	.align		4
.L_145:
        /*0328*/ 	.word	index@(_ZN5flash44flash_bwd_dq_dk_dv_loop_seqk_parallel_kernelI23Flash_bwd_kernel_traitsILi192ELi64ELi64ELi8ELi4ELi2ELi2ELb0ELb0EN7cutlass6half_tE19Flash_kernel_traitsILi192ELi64ELi64ELi8ES3_EELb0ELb0ELb0ELb0ELb0ELb1ELb0EEEvNS_16Flash_bwd_paramsE)
        /*032c*/ 	.word	0x00000018


	//----- nvinfo : EIATTR_REGCOUNT
	.align		4
.L_146:
        /*0330*/ 	.byte	0x04, 0x2f
        /*0332*/ 	.short	(.L_148 - .L_147)
	.align		4
.L_147:
        /*0334*/ 	.word	index@(_ZN5flash44flash_bwd_dq_dk_dv_loop_seqk_parallel_kernelI23Flash_bwd_kernel_traitsILi192ELi64ELi64ELi8ELi4ELi2ELi2ELb0ELb0EN7cutlass6half_tE19Flash_kernel_traitsILi192ELi64ELi64ELi8ES3_EELb0ELb0ELb1ELb0ELb0ELb0ELb0EEEvNS_16Flash_bwd_paramsE)
        /*0338*/ 	.word	0x000000fe


	//----- nvinfo : EIATTR_FRAME_SIZE
	.align		4
.L_148:
        /*033c*/ 	.byte	0x04, 0x11
        /*033e*/ 	.short	(.L_150 - .L_149)
	.align		4
.L_149:
        /*0340*/ 	.word	index@(_ZN5flash44flash_bwd_dq_dk_dv_loop_seqk_parallel_kernelI23Flash_bwd_kernel_traitsILi192ELi64ELi64ELi8ELi4ELi2ELi2ELb0ELb0EN7cutlass6half_tE19Flash_kernel_traitsILi192ELi64ELi64ELi8ES3_EELb0ELb0ELb1ELb0ELb0ELb0ELb0EEEvNS_16Flash_bwd_paramsE)
        /*0344*/ 	.word	0x00000000


	//----- nvinfo : EIATTR_REGCOUNT
	.align		4
.L_150:
        /*0348*/ 	.byte	0x04, 0x2f
        /*034a*/ 	.short	(.L_152 - .L_151)
	.align		4
.L_151:
        /*034c*/ 	.word	index@(_ZN5flash44flash_bwd_dq_dk_dv_loop_seqk_parallel_kernelI23Flash_bwd_kernel_traitsILi192ELi64ELi64ELi8ELi4ELi2ELi2ELb0ELb0EN7cutlass6half_tE19Flash_kernel_traitsILi192ELi64ELi64ELi8ES3_EELb0ELb0ELb0ELb0ELb0ELb0ELb0EEEvNS_16Flash_bwd_paramsE)
        /*0350*/ 	.word	0x000000ff


	//----- nvinfo : EIATTR_FRAME_SIZE
	.align		4
.L_152:
        /*0354*/ 	.byte	0x04, 0x11
        /*0356*/ 	.short	(.L_154 - .L_153)
	.align		4
.L_153:
        /*0358*/ 	.word	index@(_ZN5flash44flash_bwd_dq_dk_dv_loop_seqk_parallel_kernelI23Flash_bwd_kernel_traitsILi192ELi64ELi64ELi8ELi4ELi2ELi2ELb0ELb0EN7cutlass6half_tE19Flash_kernel_traitsILi192ELi64ELi64ELi8ES3_EELb0ELb0ELb0ELb0ELb0ELb0ELb0EEEvNS_16Flash_bwd_paramsE)
        /*035c*/ 	.word	0x00000018


	//----- nvinfo : EIATTR_REGCOUNT
	.align		4
.L_154:
        /*0360*/ 	.byte	0x04, 0x2f
        /*0362*/ 	.short	(.L_156 - .L_155)
	.align		4
.L_155:
        /*0364*/ 	.word	index@(_ZN5flash44flash_bwd_dq_dk_dv_loop_seqk_parallel_kernelI23Flash_bwd_kernel_traitsILi192ELi64ELi64ELi8ELi4ELi2ELi2ELb1ELb1EN7cutlass6half_tE19Flash_kernel_traitsILi192ELi64ELi64ELi8ES3_EELb0ELb0ELb1ELb1ELb0ELb0ELb0EEEvNS_16Flash_bwd_paramsE)
        /*0368*/ 	.word	0x000000ff


	//----- nvinfo : EIATTR_FRAME_SIZE
	.align		4
.L_156:
        /*036c*/ 	.byte	0x04, 0x11
        /*036e*/ 	.short	(.L_158 - .L_157)
	.align		4
.L_157:
        /*0370*/ 	.word	index@(_ZN5flash44flash_bwd_dq_dk_dv_loop_seqk_parallel_kernelI23Flash_bwd_kernel_traitsILi192ELi64ELi64ELi8ELi4ELi2ELi2ELb1ELb1EN7cutlass6half_tE19Flash_kernel_traitsILi192ELi64ELi64ELi8ES3_EELb0ELb0ELb1ELb1ELb0ELb0ELb0EEEvNS_16Flash_bwd_paramsE)
        /*0374*/ 	.word	0x000000d8


	//----- nvinfo : EIATTR_REGCOUNT
	.align		4
.L_158:
        /*0378*/ 	.byte	0x04, 0x2f
        /*037a*/ 	.short	(.L_160 - .L_159)
	.align		4
.L_159:
        /*037c*/ 	.word	index@(_ZN5flash44flash_bwd_dq_dk_dv_loop_seqk_parallel_kernelI23Flash_bwd_kernel_traitsILi192ELi64ELi64ELi8ELi4ELi2ELi2ELb1ELb1EN7cutlass6half_tE19Flash_kernel_traitsILi192ELi64ELi64ELi8ES3_EELb0ELb0ELb1ELb0ELb0ELb1ELb0EEEvNS_16Flash_bwd_paramsE)
        /*0380*/ 	.word	0x000000ff


	//----- nvinfo : EIATTR_FRAME_SIZE
	.align		4
.L_160:
        /*0384*/ 	.byte	0x04, 0x11
        /*0386*/ 	.short	(.L_162 - .L_161)
	.align		4
.L_161:
        /*0388*/ 	.word	index@(_ZN5flash44flash_bwd_dq_dk_dv_loop_seqk_parallel_kernelI23Flash_bwd_kernel_traitsILi192ELi64ELi64ELi8ELi4ELi2ELi2ELb1ELb1EN7cutlass6half_tE19Flash_kernel_traitsILi192ELi64ELi64ELi8ES3_EELb0ELb0ELb1ELb0ELb0ELb1ELb0EEEvNS_16Flash_bwd_paramsE)
        /*038c*/ 	.word	0x000000d0


	//----- nvinfo : EIATTR_REGCOUNT
	.align		4
.L_162:
        /*0390*/ 	.byte	0x04, 0x2f
        /*0392*/ 	.short	(.L_164 - .L_163)
	.align		4
.L_163:
        /*0394*/ 	.word	index@(_ZN5flash44flash_bwd_dq_dk_dv_loop_seqk_parallel_kernelI23Flash_bwd_kernel_traitsILi192ELi64ELi64ELi8ELi4ELi2ELi2ELb1ELb1EN7cutlass6half_tE19Flash_kernel_traitsILi192ELi64ELi64ELi8ES3_EELb0ELb0ELb0ELb1ELb0ELb0ELb0EEEvNS_16Flash_bwd_paramsE)
        /*0398*/ 	.word	0x000000ff


	//----- nvinfo : EIATTR_FRAME_SIZE
	.align		4
.L_164:
        /*039c*/ 	.byte	0x04, 0x11
        /*039e*/ 	.short	(.L_166 - .L_165)
	.align		4
.L_165:
        /*03a0*/ 	.word	index@(_ZN5flash44flash_bwd_dq_dk_dv_loop_seqk_parallel_kernelI23Flash_bwd_kernel_traitsILi192ELi64ELi64ELi8ELi4ELi2ELi2ELb1ELb1EN7cutlass6half_tE19Flash_kernel_traitsILi192ELi64ELi64ELi8ES3_EELb0ELb0ELb0ELb1ELb0ELb0ELb0EEEvNS_16Flash_bwd_paramsE)
        /*03a4*/ 	.word	0x000000d0


	//----- nvinfo : EIATTR_REGCOUNT
	.align		4
.L_166:
        /*03a8*/ 	.byte	0x04, 0x2f
        /*03aa*/ 	.short	(.L_168 - .L_167)
	.align		4
.L_167:
        /*03ac*/ 	.word	index@(_ZN5flash44flash_bwd_dq_dk_dv_loop_seqk_parallel_kernelI23Flash_bwd_kernel_traitsILi192ELi64ELi64ELi8ELi4ELi2ELi2ELb1ELb1EN7cutlass6half_tE19Flash_kernel_traitsILi192ELi64ELi64ELi8ES3_EELb0ELb0ELb0ELb0ELb0ELb1ELb0EEEvNS_16Flash_bwd_paramsE)
        /*03b0*/ 	.word	0x000000ff


	//----- nvinfo : EIATTR_FRAME_SIZE
	.align		4
.L_168:
        /*03b4*/ 	.byte	0x04, 0x11
        /*03b6*/ 	.short	(.L_170 - .L_169)
	.align		4
.L_169:
        /*03b8*/ 	.word	index@(_ZN5flash44flash_bwd_dq_dk_dv_loop_seqk_parallel_kernelI23Flash_bwd_kernel_traitsILi192ELi64ELi64ELi8ELi4ELi2ELi2ELb1ELb1EN7cutlass6half_tE19Flash_kernel_traitsILi192ELi64ELi64ELi8ES3_EELb0ELb0ELb0ELb0ELb0ELb1ELb0EEEvNS_16Flash_bwd_paramsE)
        /*03bc*/ 	.word	0x000000d0


	//----- nvinfo : EIATTR_REGCOUNT
	.align		4
.L_170:
        /*03c0*/ 	.byte	0x04, 0x2f
        /*03c2*/ 	.short	(.L_172 - .L_171)
	.align		4
.L_171:
        /*03c4*/ 	.word	index@(_ZN5flash44flash_bwd_dq_dk_dv_loop_seqk_parallel_kernelI23Flash_bwd_kernel_traitsILi192ELi64ELi64ELi8ELi4ELi2ELi2ELb1ELb1EN7cutlass6half_tE19Flash_kernel_traitsILi192ELi64ELi64ELi8ES3_EELb0ELb0ELb1ELb0ELb0ELb0ELb0EEEvNS_16Flash_bwd_paramsE)
        /*03c8*/ 	.word	0x000000ff


	//----- nvinfo : EIATTR_FRAME_SIZE
	.align		4
.L_172:
        /*03cc*/ 	.byte	0x04, 0x11
        /*03ce*/ 	.short	(.L_174 - .L_173)
	.align		4
.L_173:
        /*03d0*/ 	.word	index@(_ZN5flash44flash_bwd_dq_dk_dv_loop_seqk_parallel_kernelI23Flash_bwd_kernel_traitsILi192ELi64ELi64ELi8ELi4ELi2ELi2ELb1ELb1EN7cutlass6half_tE19Flash_kernel_traitsILi192ELi64ELi64ELi8ES3_EELb0ELb0ELb1ELb0ELb0ELb0ELb0EEEvNS_16Flash_bwd_paramsE)
        /*03d4*/ 	.word	0x000000d0


	//----- nvinfo : EIATTR_REGCOUNT
	.align		4
.L_174:
        /*03d8*/ 	.byte	0x04, 0x2f
        /*03da*/ 	.short	(.L_176 - .L_175)
	.align		4
.L_175:
        /*03dc*/ 	.word	index@(_ZN5flash44flash_bwd_dq_dk_dv_loop_seqk_parallel_kernelI23Flash_bwd_kernel_traitsILi192ELi64ELi64ELi8ELi4ELi2ELi2ELb1ELb1EN7cutlass6half_tE19Flash_kernel_traitsILi192ELi64ELi64ELi8ES3_EELb0ELb0ELb0ELb0ELb0ELb0ELb0EEEvNS_16Flash_bwd_paramsE)
        /*03e0*/ 	.word	0x000000ff


	//----- nvinfo : EIATTR_FRAME_SIZE
	.align		4
.L_176:
        /*03e4*/ 	.byte	0x04, 0x11
        /*03e6*/ 	.short	(.L_178 - .L_177)
	.align		4
.L_177:
        /*03e8*/ 	.word	index@(_ZN5flash44flash_bwd_dq_dk_dv_loop_seqk_parallel_kernelI23Flash_bwd_kernel_traitsILi192ELi64ELi64ELi8ELi4ELi2ELi2ELb1ELb1EN7cutlass6half_tE19Flash_kernel_traitsILi192ELi64ELi64ELi8ES3_EELb0ELb0ELb0ELb0ELb0ELb0ELb0EEEvNS_16Flash_bwd_paramsE)
        /*03ec*/ 	.word	0x000000d0


	//----- nvinfo : EIATTR_MIN_STACK_SIZE
	.align		4
.L_178:
        /*03f0*/ 	.byte	0x04, 0x12
        /*03f2*/ 	.short	(.L_180 - .L_179)
	.align		4
.L_179:
        /*03f4*/ 	.word	index@(_ZN5flash44flash_bwd_dq_dk_dv_loop_seqk_parallel_kernelI23Flash_bwd_kernel_traitsILi192ELi64ELi64ELi8ELi4ELi2ELi2ELb1ELb1EN7cutlass6half_tE19Flash_kernel_traitsILi192ELi64ELi64ELi8ES3_EELb0ELb0ELb0ELb0ELb0ELb0ELb0EEEvNS_16Flash_bwd_paramsE)
        /*03f8*/ 	.word	0x000000d0


	//----- nvinfo : EIATTR_MIN_STACK_SIZE
	.align		4
.L_180:
        /*03fc*/ 	.byte	0x04, 0x12
        /*03fe*/ 	.short	(.L_182 - .L_181)
	.align		4
.L_181:
        /*0400*/ 	.word	index@(_ZN5flash44flash_bwd_dq_dk_dv_loop_seqk_parallel_kernelI23Flash_bwd_kernel_traitsILi192ELi64ELi64ELi8ELi4ELi2ELi2ELb1ELb1EN7cutlass6half_tE19Flash_kernel_traitsILi192ELi64ELi64ELi8ES3_EELb0ELb0ELb1ELb0ELb0ELb0ELb0EEEvNS_16Flash_bwd_paramsE)
        /*0404*/ 	.word	0x000000d0


	//----- nvinfo : EIATTR_MIN_STACK_SIZE
	.align		4
.L_182:
        /*0408*/ 	.byte	0x04, 0x12
        /*040a*/ 	.short	(.L_184 - .L_183)
	.align		4
.L_183:
        /*040c*/ 	.word	index@(_ZN5flash44flash_bwd_dq_dk_dv_loop_seqk_parallel_kernelI23Flash_bwd_kernel_traitsILi192ELi64ELi64ELi8ELi4ELi2ELi2ELb1ELb1EN7cutlass6half_tE19Flash_kernel_traitsILi192ELi64ELi64ELi8ES3_EELb0ELb0ELb0ELb0ELb0ELb1ELb0EEEvNS_16Flash_bwd_paramsE)
        /*0410*/ 	.word	0x000000d0


	//----- nvinfo : EIATTR_MIN_STACK_SIZE
	.align		4
.L_184:
        /*0414*/ 	.byte	0x04, 0x12
        /*0416*/ 	.short	(.L_186 - .L_185)
	.align		4
.L_185:
        /*0418*/ 	.word	index@(_ZN5flash44flash_bwd_dq_dk_dv_loop_seqk_parallel_kernelI23Flash_bwd_kernel_traitsILi192ELi64ELi64ELi8ELi4ELi2ELi2ELb1ELb1EN7cutlass6half_tE19Flash_kernel_traitsILi192ELi64ELi64ELi8ES3_EELb0ELb0ELb0ELb1ELb0ELb0ELb0EEEvNS_16Flash_bwd_paramsE)
        /*041c*/ 	.word	0x000000d0


	//----- nvinfo : EIATTR_MIN_STACK_SIZE
	.align		4
.L_186:
        /*0420*/ 	.byte	0x04, 0x12
        /*0422*/ 	.short	(.L_188 - .L_187)
	.align		4
.L_187:
        /*0424*/ 	.word	index@(_ZN5flash44flash_bwd_dq_dk_dv_loop_seqk_parallel_kernelI23Flash_bwd_kernel_traitsILi192ELi64ELi64ELi8ELi4ELi2ELi2ELb1ELb1EN7cutlass6half_tE19Flash_kernel_traitsILi192ELi64ELi64ELi8ES3_EELb0ELb0ELb1ELb0ELb0ELb1ELb0EEEvNS_16Flash_bwd_paramsE)
        /*0428*/ 	.word	0x000000d0


	//----- nvinfo : EIATTR_MIN_STACK_SIZE
	.align		4
.L_188:
        /*042c*/ 	.byte	0x04, 0x12
        /*042e*/ 	.short	(.L_190 - .L_189)
	.align		4
.L_189:
        /*0430*/ 	.word	index@(_ZN5flash44flash_bwd_dq_dk_dv_loop_seqk_parallel_kernelI23Flash_bwd_kernel_traitsILi192ELi64ELi64ELi8ELi4ELi2ELi2ELb1ELb1EN7cutlass6half_tE19Flash_kernel_traitsILi192ELi64ELi64ELi8ES3_EELb0ELb0ELb1ELb1ELb0ELb0ELb0EEEvNS_16Flash_bwd_paramsE)
        /*0434*/ 	.word	0x000000d8


	//----- nvinfo : EIATTR_MIN_STACK_SIZE
	.align		4
.L_190:
        /*0438*/ 	.byte	0x04, 0x12
        /*043a*/ 	.short	(.L_192 - .L_191)
	.align		4
.L_191:
        /*043c*/ 	.word	index@(_ZN5flash44flash_bwd_dq_dk_dv_loop_seqk_parallel_kernelI23Flash_bwd_kernel_traitsILi192ELi64ELi64ELi8ELi4ELi2ELi2ELb0ELb0EN7cutlass6half_tE19Flash_kernel_traitsILi192ELi64ELi64ELi8ES3_EELb0ELb0ELb0ELb0ELb0ELb0ELb0EEEvNS_16Flash_bwd_paramsE)
        /*0440*/ 	.word	0x00000018


	//----- nvinfo : EIATTR_MIN_STACK_SIZE
	.align		4
.L_192:
        /*0444*/ 	.byte	0x04, 0x12
        /*0446*/ 	.short	(.L_194 - .L_193)
	.align		4
.L_193:
        /*0448*/ 	.word	index@(_ZN5flash44flash_bwd_dq_dk_dv_loop_seqk_parallel_kernelI23Flash_bwd_kernel_traitsILi192ELi64ELi64ELi8ELi4ELi2ELi2ELb0ELb0EN7cutlass6half_tE19Flash_kernel_traitsILi192ELi64ELi64ELi8ES3_EELb0ELb0ELb1ELb0ELb0ELb0ELb0EEEvNS_16Flash_bwd_paramsE)
        /*044c*/ 	.word	0x00000000


	//----- nvinfo : EIATTR_MIN_STACK_SIZE
	.align		4
.L_194:
        /*0450*/ 	.byte	0x04, 0x12
        /*0452*/ 	.short	(.L_196 - .L_195)
	.align		4
.L_195:
        /*0454*/ 	.word	index@(_ZN5flash44flash_bwd_dq_dk_dv_loop_seqk_parallel_kernelI23Flash_bwd_kernel_traitsILi192ELi64ELi64ELi8ELi4ELi2ELi2ELb0ELb0EN7cutlass6half_tE19Flash_kernel_traitsILi192ELi64ELi64ELi8ES3_EELb0ELb0ELb0ELb0ELb0ELb1ELb0EEEvNS_16Flash_bwd_paramsE)
        /*0458*/ 	.word	0x00000018


	//----- nvinfo : EIATTR_MIN_STACK_SIZE
	.align		4
.L_196:
        /*045c*/ 	.byte	0x04, 0x12
        /*045e*/ 	.short	(.L_198 - .L_197)
	.align		4
.L_197:
        /*0460*/ 	.word	index@(_ZN5flash44flash_bwd_dq_dk_dv_loop_seqk_parallel_kernelI23Flash_bwd_kernel_traitsILi192ELi64ELi64ELi8ELi4ELi2ELi2ELb0ELb0EN7cutlass6half_tE19Flash_kernel_traitsILi192ELi64ELi64ELi8ES3_EELb0ELb0ELb0ELb1ELb0ELb0ELb0EEEvNS_16Flash_bwd_paramsE)
        /*0464*/ 	.word	0x00000020


	//----- nvinfo : EIATTR_MIN_STACK_SIZE
	.align		4
.L_198:
        /*0468*/ 	.byte	0x04, 0x12
        /*046a*/ 	.short	(.L_200 - .L_199)
	.align		4
.L_199:
        /*046c*/ 	.word	index@(_ZN5flash44flash_bwd_dq_dk_dv_loop_seqk_parallel_kernelI23Flash_bwd_kernel_traitsILi192ELi64ELi64ELi8ELi4ELi2ELi2ELb0ELb0EN7cutlass6half_tE19Flash_kernel_traitsILi192ELi64ELi64ELi8ES3_EELb0ELb0ELb1ELb0ELb0ELb1ELb0EEEvNS_16Flash_bwd_paramsE)
        /*0470*/ 	.word	0x00000000


	//----- nvinfo : EIATTR_MIN_STACK_SIZE
	.align		4
.L_200:
        /*0474*/ 	.byte	0x04, 0x12
        /*0476*/ 	.short	(.L_202 - .L_201)
	.align		4
.L_201:
        /*0478*/ 	.word	index@(_ZN5flash44flash_bwd_dq_dk_dv_loop_seqk_parallel_kernelI23Flash_bwd_kernel_traitsILi192ELi64ELi64ELi8ELi4ELi2ELi2ELb0ELb0EN7cutlass6half_tE19Flash_kernel_traitsILi192ELi64ELi64ELi8ES3_EELb0ELb0ELb1ELb1ELb0ELb0ELb0EEEvNS_16Flash_bwd_paramsE)
        /*047c*/ 	.word	0x00000000


	//----- nvinfo : EIATTR_MIN_STACK_SIZE
	.align		4
.L_202:
        /*0480*/ 	.byte	0x04, 0x12
        /*0482*/ 	.short	(.L_204 - .L_203)
	.align		4
.L_203:
        /*0484*/ 	.word	index@(_ZN5flash27flash_bwd_convert_dq_kernelI23Flash_bwd_kernel_traitsILi192ELi64ELi64ELi8ELi4ELi2ELi2ELb1ELb1EN7cutlass6half_tE19Flash_kernel_traitsILi192ELi64ELi64ELi8ES3_EEEEvNS_16Flash_bwd_paramsEi)
        /*0488*/ 	.word	0x00000000


	//----- nvinfo : EIATTR_MIN_STACK_SIZE
	.align		4
.L_204:
        /*048c*/ 	.byte	0x04, 0x12
        /*048e*/ 	.short	(.L_206 - .L_205)
	.align		4
.L_205:
        /*0490*/ 	.word	index@(_ZN5flash44flash_bwd_dq_dk_dv_loop_seqk_parallel_kernelI23Flash_bwd_kernel_traitsILi192ELi64ELi64ELi8ELi4ELi2ELi2ELb1ELb1EN7cutlass6half_tE19Flash_kernel_traitsILi192ELi64ELi64ELi8ES3_EELb1ELb0ELb0ELb0ELb0ELb0ELb0EEEvNS_16Flash_bwd_paramsE)
        /*0494*/ 	.word	0x000000e0


	//----- nvinfo : EIATTR_MIN_STACK_SIZE
	.align		4
.L_206:
        /*0498*/ 	.byte	0x04, 0x12
        /*049a*/ 	.short	(.L_208 - .L_207)
	.align		4
.L_207:
        /*049c*/ 	.word	index@(_ZN5flash44flash_bwd_dq_dk_dv_loop_seqk_parallel_kernelI23Flash_bwd_kernel_traitsILi192ELi64ELi64ELi8ELi4ELi2ELi2ELb1ELb1EN7cutlass6half_tE19Flash_kernel_traitsILi192ELi64ELi64ELi8ES3_EELb0ELb0ELb0ELb0ELb0ELb0ELb1EEEvNS_16Flash_bwd_paramsE)
        /*04a0*/ 	.word	0x000000d0


	//----- nvinfo : EIATTR_MIN_STACK_SIZE
	.align		4
.L_208:
        /*04a4*/ 	.byte	0x04, 0x12
        /*04a6*/ 	.short	(.L_210 - .L_209)
	.align		4
.L_209:
        /*04a8*/ 	.word	index@(_ZN5flash44flash_bwd_dq_dk_dv_loop_seqk_parallel_kernelI23Flash_bwd_kernel_traitsILi192ELi64ELi64ELi8ELi4ELi2ELi2ELb1ELb1EN7cutlass6half_tE19Flash_kernel_traitsILi192ELi64ELi64ELi8ES3_EELb1ELb0ELb1ELb0ELb0ELb0ELb0EEEvNS_16Flash_bwd_paramsE)
        /*04ac*/ 	.word	0x000000d8


	//----- nvinfo : EIATTR_MIN_STACK_SIZE
	.align		4
.L_210:
        /*04b0*/ 	.byte	0x04, 0x12
        /*04b2*/ 	.short	(.L_212 - .L_211)
	.align		4
.L_211:
        /*04b4*/ 	.word	index@(_ZN5flash44flash_bwd_dq_dk_dv_loop_seqk_parallel_kernelI23Flash_bwd_kernel_traitsILi192ELi64ELi64ELi8ELi4ELi2ELi2ELb1ELb1EN7cutlass6half_tE19Flash_kernel_traitsILi192ELi64ELi64ELi8ES3_EELb0ELb0ELb1ELb0ELb0ELb0ELb1EEEvNS_16Flash_bwd_paramsE)
        /*04b8*/ 	.word	0x000000d0


	//----- nvinfo : EIATTR_MIN_STACK_SIZE
	.align		4
.L_212:
        /*04bc*/ 	.byte	0x04, 0x12
        /*04be*/ 	.short	(.L_214 - .L_213)
	.align		4
.L_213:
        /*04c0*/ 	.word	index@(_ZN5flash44flash_bwd_dq_dk_dv_loop_seqk_parallel_kernelI23Flash_bwd_kernel_traitsILi192ELi64ELi64ELi8ELi4ELi2ELi2ELb1ELb1EN7cutlass6half_tE19Flash_kernel_traitsILi192ELi64ELi64ELi8ES3_EELb1ELb0ELb0ELb0ELb0ELb1ELb0EEEvNS_16Flash_bwd_paramsE)
        /*04c4*/ 	.word	0x000000d8


	//----- nvinfo : EIATTR_MIN_STACK_SIZE
	.align		4
.L_214:
        /*04c8*/ 	.byte	0x04, 0x12
        /*04ca*/ 	.short	(.L_216 - .L_215)
	.align		4
.L_215:
        /*04cc*/ 	.word	index@(_ZN5flash44flash_bwd_dq_dk_dv_loop_seqk_parallel_kernelI23Flash_bwd_kernel_traitsILi192ELi64ELi64ELi8ELi4ELi2ELi2ELb1ELb1EN7cutlass6half_tE19Flash_kernel_traitsILi192ELi64ELi64ELi8ES3_EELb0ELb0ELb0ELb0ELb0ELb1ELb1EEEvNS_16Flash_bwd_paramsE)
        /*04d0*/ 	.word	0x000000d0


	//----- nvinfo : EIATTR_MIN_STACK_SIZE
	.align		4
.L_216:
        /*04d4*/ 	.byte	0x04, 0x12
        /*04d6*/ 	.short	(.L_218 - .L_217)
	.align		4
.L_217:
        /*04d8*/ 	.word	index@(_ZN5flash44flash_bwd_dq_dk_dv_loop_seqk_parallel_kernelI23Flash_bwd_kernel_traitsILi192ELi64ELi64ELi8ELi4ELi2ELi2ELb1ELb1EN7cutlass6half_tE19Flash_kernel_traitsILi192ELi64ELi64ELi8ES3_EELb1ELb0ELb0ELb1ELb0ELb0ELb0EEEvNS_16Flash_bwd_paramsE)
        /*04dc*/ 	.word	0x000000e8


	//----- nvinfo : EIATTR_MIN_STACK_SIZE
	.align		4
.L_218:
        /*04e0*/ 	.byte	0x04, 0x12
        /*04e2*/ 	.short	(.L_220 - .L_219)
	.align		4
.L_219:
        /*04e4*/ 	.word	index@(_ZN5flash44flash_bwd_dq_dk_dv_loop_seqk_parallel_kernelI23Flash_bwd_kernel_traitsILi192ELi64ELi64ELi8ELi4ELi2ELi2ELb1ELb1EN7cutlass6half_tE19Flash_kernel_traitsILi192ELi64ELi64ELi8ES3_EELb0ELb0ELb0ELb1ELb0ELb0ELb1EEEvNS_16Flash_bwd_paramsE)
        /*04e8*/ 	.word	0x000000d8


	//----- nvinfo : EIATTR_MIN_STACK_SIZE
	.align		4
.L_220:
        /*04ec*/ 	.byte	0x04, 0x12
        /*04ee*/ 	.short	(.L_222 - .L_221)
	.align		4
.L_221:
        /*04f0*/ 	.word	index@(_ZN5flash44flash_bwd_dq_dk_dv_loop_seqk_parallel_kernelI23Flash_bwd_kernel_traitsILi192ELi64ELi64ELi8ELi4ELi2ELi2ELb1ELb1EN7cutlass6half_tE19Flash_kernel_traitsILi192ELi64ELi64ELi8ES3_EELb1ELb0ELb1ELb0ELb0ELb1ELb0EEEvNS_16Flash_bwd_paramsE)
        /*04f4*/ 	.word	0x000000d8


	//----- nvinfo : EIATTR_MIN_STACK_SIZE
	.align		4
.L_222:
        /*04f8*/ 	.byte	0x04, 0x12
        /*04fa*/ 	.short	(.L_224 - .L_223)
	.align		4
.L_223:
        /*04fc*/ 	.word	index@(_ZN5flash44flash_bwd_dq_dk_dv_loop_seqk_parallel_kernelI23Flash_bwd_kernel_traitsILi192ELi64ELi64ELi8ELi4ELi2ELi2ELb1ELb1EN7cutlass6half_tE19Flash_kernel_traitsILi192ELi64ELi64ELi8ES3_EELb0ELb0ELb1ELb0ELb0ELb1ELb1EEEvNS_16Flash_bwd_paramsE)
        /*0500*/ 	.word	0x000000d0


	//----- nvinfo : EIATTR_MIN_STACK_SIZE
	.align		4
.L_224:
        /*0504*/ 	.byte	0x04, 0x12
        /*0506*/ 	.short	(.L_226 - .L_225)
	.align		4
.L_225:
        /*0508*/ 	.word	index@(_ZN5flash44flash_bwd_dq_dk_dv_loop_seqk_parallel_kernelI23Flash_bwd_kernel_traitsILi192ELi64ELi64ELi8ELi4ELi2ELi2ELb1ELb1EN7cutlass6half_tE19Flash_kernel_traitsILi192ELi64ELi64ELi8ES3_EELb1ELb0ELb1ELb1ELb0ELb0ELb0EEEvNS_16Flash_bwd_paramsE)
        /*050c*/ 	.word	0x000000e0


	//----- nvinfo : EIATTR_MIN_STACK_SIZE
	.align		4
.L_226:
        /*0510*/ 	.byte	0x04, 0x12
        /*0512*/ 	.short	(.L_228 - .L_227)
	.align		4
.L_227:
        /*0514*/ 	.word	index@(_ZN5flash44flash_bwd_dq_dk_dv_loop_seqk_parallel_kernelI23Flash_bwd_kernel_traitsILi192ELi64ELi64ELi8ELi4ELi2ELi2ELb1ELb1EN7cutlass6half_tE19Flash_kernel_traitsILi192ELi64ELi64ELi8ES3_EELb0ELb0ELb1ELb1ELb0ELb0ELb1EEEvNS_16Flash_bwd_paramsE)
        /*0518*/ 	.word	0x000000d8


	//----- nvinfo : EIATTR_MIN_STACK_SIZE
	.align		4
.L_228:
        /*051c*/ 	.byte	0x04, 0x12
        /*051e*/ 	.short	(.L_230 - .L_229)
	.align		4
.L_229:
        /*0520*/ 	.word	index@(_ZN5flash25flash_bwd_dot_do_o_kernelILb0E23Flash_bwd_kernel_traitsILi192ELi64ELi64ELi8ELi4ELi2ELi2ELb1ELb1EN7cutlass6half_tE19Flash_kernel_traitsILi192ELi64ELi64ELi8ES3_EEEEvNS_16Flash_bwd_paramsE)
        /*0524*/ 	.word	0x00000000


	//----- nvinfo : EIATTR_MIN_STACK_SIZE
	.align		4
.L_230:
        /*0528*/ 	.byte	0x04, 0x12
        /*052a*/ 	.short	(.L_232 - .L_231)
	.align		4
.L_231:
        /*052c*/ 	.word	index@(_ZN5flash25flash_bwd_dot_do_o_kernelILb1E23Flash_bwd_kernel_traitsILi192ELi64ELi64ELi8ELi4ELi2ELi2ELb1ELb1EN7cutlass6half_tE19Flash_kernel_traitsILi192ELi64ELi64ELi8ES3_EEEEvNS_16Flash_bwd_paramsE)
        /*0530*/ 	.word	0x00000000


	//----- nvinfo : EIATTR_MIN_STACK_SIZE
	.align		4
.L_232:
        /*0534*/ 	.byte	0x04, 0x12
        /*0536*/ 	.short	(.L_234 - .L_233)
	.align		4
.L_233:
        /*0538*/ 	.word	index@(_ZN5flash27flash_bwd_convert_dq_kernelI23Flash_bwd_kernel_traitsILi192ELi64ELi64ELi8ELi4ELi2ELi2ELb0ELb0EN7cutlass6half_tE19Flash_kernel_traitsILi192ELi64ELi64ELi8ES3_EEEEvNS_16Flash_bwd_paramsEi)
        /*053c*/ 	.word	0x00000000


	//----- nvinfo : EIATTR_MIN_STACK_SIZE
	.align		4
.L_234:
        /*0540*/ 	.byte	0x04, 0x12
        /*0542*/ 	.short	(.L_236 - .L_235)
	.align		4
.L_235:
        /*0544*/ 	.word	index@(_ZN5flash44flash_bwd_dq_dk_dv_loop_seqk_parallel_kernelI23Flash_bwd_kernel_traitsILi192ELi64ELi64ELi8ELi4ELi2ELi2ELb0ELb0EN7cutlass6half_tE19Flash_kernel_traitsILi192ELi64ELi64ELi8ES3_EELb1ELb0ELb0ELb0ELb0ELb0ELb0EEEvNS_16Flash_bwd_paramsE)
        /*0548*/ 	.word	0x00000010


	//----- nvinfo : EIATTR_MIN_STACK_SIZE
	.align		4
.L_236:
        /*054c*/ 	.byte	0x04, 0x12
        /*054e*/ 	.short	(.L_238 - .L_237)
	.align		4
.L_237:
        /*0550*/ 	.word	index@(_ZN5flash44flash_bwd_dq_dk_dv_loop_seqk_parallel_kernelI23Flash_bwd_kernel_traitsILi192ELi64ELi64ELi8ELi4ELi2ELi2ELb0ELb0EN7cutlass6half_tE19Flash_kernel_traitsILi192ELi64ELi64ELi8ES3_EELb0ELb0ELb0ELb0ELb0ELb0ELb1EEEvNS_16Flash_bwd_paramsE)
        /*0554*/ 	.word	0x00000018


	//----- nvinfo : EIATTR_MIN_STACK_SIZE
	.align		4
.L_238:
        /*0558*/ 	.byte	0x04, 0x12
        /*055a*/ 	.short	(.L_240 - .L_239)
	.align		4
.L_239:
        /*055c*/ 	.word	index@(_ZN5flash44flash_bwd_dq_dk_dv_loop_seqk_parallel_kernelI23Flash_bwd_kernel_traitsILi192ELi64ELi64ELi8ELi4ELi2ELi2ELb0ELb0EN7cutlass6half_tE19Flash_kernel_traitsILi192ELi64ELi64ELi8ES3_EELb1ELb0ELb1ELb0ELb0ELb0ELb0EEEvNS_16Flash_bwd_paramsE)
        /*0560*/ 	.word	0x00000000


	//----- nvinfo : EIATTR_MIN_STACK_SIZE
	.align		4
.L_240:
        /*0564*/ 	.byte	0x04, 0x12
        /*0566*/ 	.short	(.L_242 - .L_241)
	.align		4
.L_241:
        /*0568*/ 	.word	index@(_ZN5flash44flash_bwd_dq_dk_dv_loop_seqk_parallel_kernelI23Flash_bwd_kernel_traitsILi192ELi64ELi64ELi8ELi4ELi2ELi2ELb0ELb0EN7cutlass6half_tE19Flash_kernel_traitsILi192ELi64ELi64ELi8ES3_EELb0ELb0ELb1ELb0ELb0ELb0ELb1EEEvNS_16Flash_bwd_paramsE)
        /*056c*/ 	.word	0x00000000


	//----- nvinfo : EIATTR_MIN_STACK_SIZE
	.align		4
.L_242:
        /*0570*/ 	.byte	0x04, 0x12
        /*0572*/ 	.short	(.L_244 - .L_243)
	.align		4
.L_243:
        /*0574*/ 	.word	index@(_ZN5flash44flash_bwd_dq_dk_dv_loop_seqk_parallel_kernelI23Flash_bwd_kernel_traitsILi192ELi64ELi64ELi8ELi4ELi2ELi2ELb0ELb0EN7cutlass6half_tE19Flash_kernel_traitsILi192ELi64ELi64ELi8ES3_EELb1ELb0ELb0ELb0ELb0ELb1ELb0EEEvNS_16Flash_bwd_paramsE)
        /*0578*/ 	.word	0x00000018


	//----- nvinfo : EIATTR_MIN_STACK_SIZE
	.align		4
.L_244:
        /*057c*/ 	.byte	0x04, 0x12
        /*057e*/ 	.short	(.L_246 - .L_245)
	.align		4
.L_245:
        /*0580*/ 	.word	index@(_ZN5flash44flash_bwd_dq_dk_dv_loop_seqk_parallel_kernelI23Flash_bwd_kernel_traitsILi192ELi64ELi64ELi8ELi4ELi2ELi2ELb0ELb0EN7cutlass6half_tE19Flash_kernel_traitsILi192ELi64ELi64ELi8ES3_EELb0ELb0ELb0ELb0ELb0ELb1ELb1EEEvNS_16Flash_bwd_paramsE)
        /*0584*/ 	.word	0x00000018


	//----- nvinfo : EIATTR_MIN_STACK_SIZE
	.align		4
.L_246:
        /*0588*/ 	.byte	0x04, 0x12
        /*058a*/ 	.short	(.L_248 - .L_247)
	.align		4
.L_247:
        /*058c*/ 	.word	index@(_ZN5flash44flash_bwd_dq_dk_dv_loop_seqk_parallel_kernelI23Flash_bwd_kernel_traitsILi192ELi64ELi64ELi8ELi4ELi2ELi2ELb0ELb0EN7cutlass6half_tE19Flash_kernel_traitsILi192ELi64ELi64ELi8ES3_EELb1ELb0ELb0ELb1ELb0ELb0ELb0EEEvNS_16Flash_bwd_paramsE)
        /*0590*/ 	.word	0x00000030


	//----- nvinfo : EIATTR_MIN_STACK_SIZE
	.align		4
.L_248:
        /*0594*/ 	.byte	0x04, 0x12
        /*0596*/ 	.short	(.L_250 - .L_249)
	.align		4
.L_249:
        /*0598*/ 	.word	index@(_ZN5flash44flash_bwd_dq_dk_dv_loop_seqk_parallel_kernelI23Flash_bwd_kernel_traitsILi192ELi64ELi64ELi8ELi4ELi2ELi2ELb0ELb0EN7cutlass6half_tE19Flash_kernel_traitsILi192ELi64ELi64ELi8ES3_EELb0ELb0ELb0ELb1ELb0ELb0ELb1EEEvNS_16Flash_bwd_paramsE)
        /*059c*/ 	.word	0x00000010


	//----- nvinfo : EIATTR_MIN_STACK_SIZE
	.align		4
.L_250:
        /*05a0*/ 	.byte	0x04, 0x12
        /*05a2*/ 	.short	(.L_252 - .L_251)
	.align		4
.L_251:
        /*05a4*/ 	.word	index@(_ZN5flash44flash_bwd_dq_dk_dv_loop_seqk_parallel_kernelI23Flash_bwd_kernel_traitsILi192ELi64ELi64ELi8ELi4ELi2ELi2ELb0ELb0EN7cutlass6half_tE19Flash_kernel_traitsILi192ELi64ELi64ELi8ES3_EELb1ELb0ELb1ELb0ELb0ELb1ELb0EEEvNS_16Flash_bwd_paramsE)
        /*05a8*/ 	.word	0x00000000


	//----- nvinfo : EIATTR_MIN_STACK_SIZE
	.align		4
.L_252:
        /*05ac*/ 	.byte	0x04, 0x12
        /*05ae*/ 	.short	(.L_254 - .L_253)
	.align		4
.L_253:
        /*05b0*/ 	.word	index@(_ZN5flash44flash_bwd_dq_dk_dv_loop_seqk_parallel_kernelI23Flash_bwd_kernel_traitsILi192ELi64ELi64ELi8ELi4ELi2ELi2ELb0ELb0EN7cutlass6half_tE19Flash_kernel_traitsILi192ELi64ELi64ELi8ES3_EELb0ELb0ELb1ELb0ELb0ELb1ELb1EEEvNS_16Flash_bwd_paramsE)
        /*05b4*/ 	.word	0x00000000


	//----- nvinfo : EIATTR_MIN_STACK_SIZE
	.align		4
.L_254:
        /*05b8*/ 	.byte	0x04, 0x12
        /*05ba*/ 	.short	(.L_256 - .L_255)
	.align		4
.L_255:
        /*05bc*/ 	.word	index@(_ZN5flash44flash_bwd_dq_dk_dv_loop_seqk_parallel_kernelI23Flash_bwd_kernel_traitsILi192ELi64ELi64ELi8ELi4ELi2ELi2ELb0ELb0EN7cutlass6half_tE19Flash_kernel_traitsILi192ELi64ELi64ELi8ES3_EELb1ELb0ELb1ELb1ELb0ELb0ELb0EEEvNS_16Flash_bwd_paramsE)
        /*05c0*/ 	.word	0x00000010


	//----- nvinfo : EIATTR_MIN_STACK_SIZE
	.align		4
.L_256:
        /*05c4*/ 	.byte	0x04, 0x12
        /*05c6*/ 	.short	(.L_258 - .L_257)
	.align		4
.L_257:
        /*05c8*/ 	.word	index@(_ZN5flash44flash_bwd_dq_dk_dv_loop_seqk_parallel_kernelI23Flash_bwd_kernel_traitsILi192ELi64ELi64ELi8ELi4ELi2ELi2ELb0ELb0EN7cutlass6half_tE19Flash_kernel_traitsILi192ELi64ELi64ELi8ES3_EELb0ELb0ELb1ELb1ELb0ELb0ELb1EEEvNS_16Flash_bwd_paramsE)
        /*05cc*/ 	.word	0x00000000


	//----- nvinfo : EIATTR_MIN_STACK_SIZE
	.align		4
.L_258:
        /*05d0*/ 	.byte	0x04, 0x12
        /*05d2*/ 	.short	(.L_260 - .L_259)
	.align		4
.L_259:
        /*05d4*/ 	.word	index@(_ZN5flash25flash_bwd_dot_do_o_kernelILb0E23Flash_bwd_kernel_traitsILi192ELi64ELi64ELi8ELi4ELi2ELi2ELb0ELb0EN7cutlass6half_tE19Flash_kernel_traitsILi192ELi64ELi64ELi8ES3_EEEEvNS_16Flash_bwd_paramsE)
        /*05d8*/ 	.word	0x00000000


	//----- nvinfo : EIATTR_MIN_STACK_SIZE
	.align		4
.L_260:
        /*05dc*/ 	.byte	0x04, 0x12
        /*05de*/ 	.short	(.L_262 - .L_261)
	.align		4
.L_261:
        /*05e0*/ 	.word	index@(_ZN5flash25flash_bwd_dot_do_o_kernelILb1E23Flash_bwd_kernel_traitsILi192ELi64ELi64ELi8ELi4ELi2ELi2ELb0ELb0EN7cutlass6half_tE19Flash_kernel_traitsILi192ELi64ELi64ELi8ES3_EEEEvNS_16Flash_bwd_paramsE)
        /*05e4*/ 	.word	0x00000000
.L_262:


//--------------------- .nv.info._ZN5flash44flash_bwd_dq_dk_dv_loop_seqk_parallel_kernelI23Flash_bwd_kernel_traitsILi192ELi64ELi64ELi8ELi4ELi2ELi2ELb1ELb1EN7cutlass6half_tE19Flash_kernel_traitsILi192ELi64ELi64ELi8ES3_EELb0ELb0ELb0ELb0ELb0ELb0ELb0EEEvNS_16Flash_bwd_paramsE --------------------------
	.section	.nv.info._ZN5flash44flash_bwd_dq_dk_dv_loop_seqk_parallel_kernelI23Flash_bwd_kernel_traitsILi192ELi64ELi64ELi8ELi4ELi2ELi2ELb1ELb1EN7cutlass6half_tE19Flash_kernel_traitsILi192ELi64ELi64ELi8ES3_EELb0ELb0ELb0ELb0ELb0ELb0ELb0EEEvNS_16Flash_bwd_paramsE,"",@"SHT_CUDA_INFO"
	.sectionflags	@""
	.align	4


	//----- nvinfo : EIATTR_CUDA_API_VERSION
	.align		4
        /*0000*/ 	.byte	0x04, 0x37
        /*0002*/ 	.short	(.L_264 - .L_263)
.L_263:
        /*0004*/ 	.word	0x00000082


	//----- nvinfo : EIATTR_SW2861232_WAR
	.align		4
.L_264:
        /*0008*/ 	.byte	0x01, 0x35
	.zero		2


	//----- nvinfo : EIATTR_PARAM_CBANK
	.align		4
        /*000c*/ 	.byte	0x04, 0x0a
        /*000e*/ 	.short	(.L_266 - .L_265)
	.align		4
.L_265:
        /*0010*/ 	.word	index@(.nv.constant0._ZN5flash44flash_bwd_dq_dk_dv_loop_seqk_parallel_kernelI23Flash_bwd_kernel_traitsILi192ELi64ELi64ELi8ELi4ELi2ELi2ELb1ELb1EN7cutlass6half_tE19Flash_kernel_traitsILi192ELi64ELi64ELi8ES3_EELb0ELb0ELb0ELb0ELb0ELb0ELb0EEEvNS_16Flash_bwd_paramsE)
        /*0014*/ 	.short	0x0160
        /*0016*/ 	.short	0x0280


	//----- nvinfo : EIATTR_CBANK_PARAM_SIZE
	.align		4
.L_266:
        /*0018*/ 	.byte	0x03, 0x19
        /*001a*/ 	.short	0x0280


	//----- nvinfo : EIATTR_KPARAM_INFO
	.align		4
        /*001c*/ 	.byte	0x04, 0x17
        /*001e*/ 	.short	(.L_268 - .L_267)
.L_267:
        /*0020*/ 	.word	0x00000000
        /*0024*/ 	.short	0x0000
        /*0026*/ 	.short	0x0000
        /*0028*/ 	.byte	0x00, 0xf0, 0x01, 0x0a


	//----- nvinfo : EIATTR_MAXREG_COUNT
	.align		4
.L_268:
        /*002c*/ 	.byte	0x03, 0x1b
        /*002e*/ 	.short	0x00ff


	//----- nvinfo : EIATTR_NUM_BARRIERS
	.align		4
        /*0030*/ 	.byte	0x02, 0x4c
        /*0032*/ 	.byte	0x01
	.zero		1


	//----- nvinfo : EIATTR_ANNOTATIONS
	.align		4
        /*0034*/ 	.byte	0x04, 0x55
        /*0036*/ 	.short	(.L_270 - .L_269)


	//   ....[0]....
.L_269:
        /*0038*/ 	.word	0x00000001
        /*003c*/ 	.byte	0xe0, 0x04, 0x00, 0x00, 0x01, 0x00, 0x00, 0x00, 0x60, 0x08, 0x00, 0x00, 0x01, 0x00, 0x00, 0x00
        /* <DEDUP_REMOVED lines=56> */
        /*03cc*/ 	.byte	0xf0, 0x87, 0x00, 0x00


	//----- nvinfo : EIATTR_MERCURY_ISA_VERSION
	.align		4
.L_270:
        /*03d0*/ 	.byte	0x03, 0x5f
        /*03d2*/ 	.short	0x0000


	//----- nvinfo : EIATTR_EXIT_INSTR_OFFSETS
	.align		4
        /*03d4*/ 	.byte	0x04, 0x1c
        /*03d6*/ 	.short	(.L_272 - .L_271)


	//   ....[0]....
.L_271:
        /*03d8*/ 	.word	0x000000a0


	//   ....[1]....
        /*03dc*/ 	.word	0x00008f70


	//----- nvinfo : EIATTR_CTAIDZ_USED
	.align		4
.L_272:
        /*03e0*/ 	.byte	0x01, 0x04
	.zero		2


	//----- nvinfo : EIATTR_CRS_STACK_SIZE
	.align		4
        /*03e4*/ 	.byte	0x04, 0x1e
        /*03e6*/ 	.short	(.L_274 - .L_273)
.L_273:
        /*03e8*/ 	.word	0x00000000
.L_274:


//--------------------- .nv.info._ZN5flash44flash_bwd_dq_dk_dv_loop_seqk_parallel_kernelI23Flash_bwd_kernel_traitsILi192ELi64ELi64ELi8ELi4ELi2ELi2ELb1ELb1EN7cutlass6half_tE19Flash_kernel_traitsILi192ELi64ELi64ELi8ES3_EELb0ELb0ELb1ELb0ELb0ELb0ELb0EEEvNS_16Flash_bwd_paramsE --------------------------
	.section	.nv.info._ZN5flash44flash_bwd_dq_dk_dv_loop_seqk_parallel_kernelI23Flash_bwd_kernel_traitsILi192ELi64ELi64ELi8ELi4ELi2ELi2ELb1ELb1EN7cutlass6half_tE19Flash_kernel_traitsILi192ELi64ELi64ELi8ES3_EELb0ELb0ELb1ELb0ELb0ELb0ELb0EEEvNS_16Flash_bwd_paramsE,"",@"SHT_CUDA_INFO"
	.sectionflags	@""
	.align	4


	//----- nvinfo : EIATTR_CUDA_API_VERSION
	.align		4
        /*0000*/ 	.byte	0x04, 0x37
        /*0002*/ 	.short	(.L_276 - .L_275)
.L_275:
        /*0004*/ 	.word	0x00000082


	//----- nvinfo : EIATTR_SW2861232_WAR
	.align		4
.L_276:
        /*0008*/ 	.byte	0x01, 0x35
	.zero		2


	//----- nvinfo : EIATTR_PARAM_CBANK
	.align		4
        /*000c*/ 	.byte	0x04, 0x0a
        /*000e*/ 	.short	(.L_278 - .L_277)
	.align		4
.L_277:
        /*0010*/ 	.word	index@(.nv.constant0._ZN5flash44flash_bwd_dq_dk_dv_loop_seqk_parallel_kernelI23Flash_bwd_kernel_traitsILi192ELi64ELi64ELi8ELi4ELi2ELi2ELb1ELb1EN7cutlass6half_tE19Flash_kernel_traitsILi192ELi64ELi64ELi8ES3_EELb0ELb0ELb1ELb0ELb0ELb0ELb0EEEvNS_16Flash_bwd_paramsE)
        /*0014*/ 	.short	0x0160
        /*0016*/ 	.short	0x0280


	//----- nvinfo : EIATTR_CBANK_PARAM_SIZE
	.align		4
.L_278:
        /*0018*/ 	.byte	0x03, 0x19
        /*001a*/ 	.short	0x0280


	//----- nvinfo : EIATTR_KPARAM_INFO
	.align		4
        /*001c*/ 	.byte	0x04, 0x17
        /*001e*/ 	.short	(.L_280 - .L_279)
.L_279:
        /*0020*/ 	.word	0x00000000
        /*0024*/ 	.short	0x0000
        /*0026*/ 	.short	0x0000
        /*0028*/ 	.byte	0x00, 0xf0, 0x01, 0x0a


	//----- nvinfo : EIATTR_MAXREG_COUNT
	.align		4
.L_280:
        /*002c*/ 	.byte	0x03, 0x1b
        /*002e*/ 	.short	0x00ff


	//----- nvinfo : EIATTR_NUM_BARRIERS
	.align		4
        /*0030*/ 	.byte	0x02, 0x4c
        /*0032*/ 	.byte	0x01
	.zero		1


	//----- nvinfo : EIATTR_ANNOTATIONS
	.align		4
        /*0034*/ 	.byte	0x04, 0x55
        /*0036*/ 	.short	(.L_282 - .L_281)


	//   ....[0]....
.L_281:
        /* <DEDUP_REMOVED lines=60> */


	//----- nvinfo : EIATTR_MERCURY_ISA_VERSION
	.align		4
.L_282:
        /*03e0*/ 	.byte	0x03, 0x5f
        /*03e2*/ 	.short	0x0000


	//----- nvinfo : EIATTR_EXIT_INSTR_OFFSETS
	.align		4
        /*03e4*/ 	.byte	0x04, 0x1c
        /*03e6*/ 	.short	(.L_284 - .L_283)


	//   ....[0]....
.L_283:
        /*03e8*/ 	.word	0x000000a0


	//   ....[1]....
        /*03ec*/ 	.word	0x00009180


	//----- nvinfo : EIATTR_CTAIDZ_USED
	.align		4
.L_284:
        /*03f0*/ 	.byte	0x01, 0x04
	.zero		2


	//----- nvinfo : EIATTR_CRS_STACK_SIZE
	.align		4
        /*03f4*/ 	.byte	0x04, 0x1e
        /*03f6*/ 	.short	(.L_286 - .L_285)
.L_285:
        /*03f8*/ 	.word	0x00000000
.L_286:


//--------------------- .nv.info._ZN5flash44flash_bwd_dq_dk_dv_loop_seqk_parallel_kernelI23Flash_bwd_kernel_traitsILi192ELi64ELi64ELi8ELi4ELi2ELi2ELb1ELb1EN7cutlass6half_tE19Flash_kernel_traitsILi192ELi64ELi64ELi8ES3_EELb0ELb0ELb0ELb0ELb0ELb1ELb0EEEvNS_16Flash_bwd_paramsE --------------------------
	.section	.nv.info._ZN5flash44flash_bwd_dq_dk_dv_loop_seqk_parallel_kernelI23Flash_bwd_kernel_traitsILi192ELi64ELi64ELi8ELi4ELi2ELi2ELb1ELb1EN7cutlass6half_tE19Flash_kernel_traitsILi192ELi64ELi64ELi8ES3_EELb0ELb0ELb0ELb0ELb0ELb1ELb0EEEvNS_16Flash_bwd_paramsE,"",@"SHT_CUDA_INFO"
	.sectionflags	@""
	.align	4


	//----- nvinfo : EIATTR_CUDA_API_VERSION
	.align		4
        /*0000*/ 	.byte	0x04, 0x37
        /*0002*/ 	.short	(.L_288 - .L_287)
.L_287:
        /*0004*/ 	.word	0x00000082


	//----- nvinfo : EIATTR_SW2861232_WAR
	.align		4
.L_288:
        /*0008*/ 	.byte	0x01, 0x35
	.zero		2


	//----- nvinfo : EIATTR_PARAM_CBANK
	.align		4
        /*000c*/ 	.byte	0x04, 0x0a
        /*000e*/ 	.short	(.L_290 - .L_289)
	.align		4
.L_289:
        /*0010*/ 	.word	index@(.nv.constant0._ZN5flash44flash_bwd_dq_dk_dv_loop_seqk_parallel_kernelI23Flash_bwd_kernel_traitsILi192ELi64ELi64ELi8ELi4ELi2ELi2ELb1ELb1EN7cutlass6half_tE19Flash_kernel_traitsILi192ELi64ELi64ELi8ES3_EELb0ELb0ELb0ELb0ELb0ELb1ELb0EEEvNS_16Flash_bwd_paramsE)
        /*0014*/ 	.short	0x0160
        /*0016*/ 	.short	0x0280


	//----- nvinfo : EIATTR_CBANK_PARAM_SIZE
	.align		4
.L_290:
        /*0018*/ 	.byte	0x03, 0x19
        /*001a*/ 	.short	0x0280


	//----- nvinfo : EIATTR_KPARAM_INFO
	.align		4
        /*001c*/ 	.byte	0x04, 0x17
        /*001e*/ 	.short	(.L_292 - .L_291)
.L_291:
        /*0020*/ 	.word	0x00000000
        /*0024*/ 	.short	0x0000
        /*0026*/ 	.short	0x0000
        /*0028*/ 	.byte	0x00, 0xf0, 0x01, 0x0a


	//----- nvinfo : EIATTR_MAXREG_COUNT
	.align		4
.L_292:
        /*002c*/ 	.byte	0x03, 0x1b
        /*002e*/ 	.short	0x00ff


	//----- nvinfo : EIATTR_NUM_BARRIERS
	.align		4
        /*0030*/ 	.byte	0x02, 0x4c
        /*0032*/ 	.byte	0x01
	.zero		1


	//----- nvinfo : EIATTR_ANNOTATIONS
	.align		4
        /*0034*/ 	.byte	0x04, 0x55
        /*0036*/ 	.short	(.L_294 - .L_293)


	//   ....[0]....
.L_293:
        /* <DEDUP_REMOVED lines=47> */
        /*031c*/ 	.byte	0x00, 0x6d, 0x00, 0x00, 0x01, 0x00, 0x00, 0x00, 0x60, 0x76, 0x00, 0x00


	//----- nvinfo : EIATTR_MERCURY_ISA_VERSION
	.align		4
.L_294:
        /*0328*/ 	.byte	0x03, 0x5f
        /*032a*/ 	.short	0x0000


	//----- nvinfo : EIATTR_EXIT_INSTR_OFFSETS
	.align		4
        /*032c*/ 	.byte	0x04, 0x1c
        /*032e*/ 	.short	(.L_296 - .L_295)


	//   ....[0]....
.L_295:
        /*0330*/ 	.word	0x000000a0


	//   ....[1]....
        /*0334*/ 	.word	0x00007d20


	//----- nvinfo : EIATTR_CTAIDZ_USED
	.align		4
.L_296:
        /*0338*/ 	.byte	0x01, 0x04
	.zero		2


	//----- nvinfo : EIATTR_CRS_STACK_SIZE
	.align		4
        /*033c*/ 	.byte	0x04, 0x1e
        /*033e*/ 	.short	(.L_298 - .L_297)
.L_297:
        /*0340*/ 	.word	0x00000000
.L_298:


//--------------------- .nv.info._ZN5flash44flash_bwd_dq_dk_dv_loop_seqk_parallel_kernelI23Flash_bwd_kernel_traitsILi192ELi64ELi64ELi8ELi4ELi2ELi2ELb1ELb1EN7cutlass6half_tE19Flash_kernel_traitsILi192ELi64ELi64ELi8ES3_EELb0ELb0ELb0ELb1ELb0ELb0ELb0EEEvNS_16Flash_bwd_paramsE --------------------------
	.section	.nv.info._ZN5flash44flash_bwd_dq_dk_dv_loop_seqk_parallel_kernelI23Flash_bwd_kernel_traitsILi192ELi64ELi64ELi8ELi4ELi2ELi2ELb1ELb1EN7cutlass6half_tE19Flash_kernel_traitsILi192ELi64ELi64ELi8ES3_EELb0ELb0ELb0ELb1ELb0ELb0ELb0EEEvNS_16Flash_bwd_paramsE,"",@"SHT_CUDA_INFO"
	.sectionflags	@""
	.align	4


	//----- nvinfo : EIATTR_CUDA_API_VERSION
	.align		4
        /*0000*/ 	.byte	0x04, 0x37
        /*0002*/ 	.short	(.L_300 - .L_299)
.L_299:
        /*0004*/ 	.word	0x00000082


	//----- nvinfo : EIATTR_SW2861232_WAR
	.align		4
.L_300:
        /*0008*/ 	.byte	0x01, 0x35
	.zero		2


	//----- nvinfo : EIATTR_PARAM_CBANK
	.align		4
        /*000c*/ 	.byte	0x04, 0x0a
        /*000e*/ 	.short	(.L_302 - .L_301)
	.align		4
.L_301:
        /*0010*/ 	.word	index@(.nv.constant0._ZN5flash44flash_bwd_dq_dk_dv_loop_seqk_parallel_kernelI23Flash_bwd_kernel_traitsILi192ELi64ELi64ELi8ELi4ELi2ELi2ELb1ELb1EN7cutlass6half_tE19Flash_kernel_traitsILi192ELi64ELi64ELi8ES3_EELb0ELb0ELb0ELb1ELb0ELb0ELb0EEEvNS_16Flash_bwd_paramsE)
        /*0014*/ 	.short	0x0160
        /*0016*/ 	.short	0x0280


	//----- nvinfo : EIATTR_CBANK_PARAM_SIZE
	.align		4
.L_302:
        /*0018*/ 	.byte	0x03, 0x19
        /*001a*/ 	.short	0x0280


	//----- nvinfo : EIATTR_KPARAM_INFO
	.align		4
        /*001c*/ 	.byte	0x04, 0x17
        /*001e*/ 	.short	(.L_304 - .L_303)
.L_303:
        /*0020*/ 	.word	0x00000000
        /*0024*/ 	.short	0x0000
        /*0026*/ 	.short	0x0000
        /*0028*/ 	.byte	0x00, 0xf0, 0x01, 0x0a


	//----- nvinfo : EIATTR_MAXREG_COUNT
	.align		4
.L_304:
        /*002c*/ 	.byte	0x03, 0x1b
        /*002e*/ 	.short	0x00ff


	//----- nvinfo : EIATTR_NUM_BARRIERS
	.align		4
        /*0030*/ 	.byte	0x02, 0x4c
        /*0032*/ 	.byte	0x01
	.zero		1


	//----- nvinfo : EIATTR_ANNOTATIONS
	.align		4
        /*0034*/ 	.byte	0x04, 0x55
        /*0036*/ 	.short	(.L_306 - .L_305)


	//   ....[0]....
.L_305:
        /* <DEDUP_REMOVED lines=60> */


	//----- nvinfo : EIATTR_MERCURY_ISA_VERSION
	.align		4
.L_306:
        /*03e0*/ 	.byte	0x03, 0x5f
        /*03e2*/ 	.short	0x0000


	//----- nvinfo : EIATTR_EXIT_INSTR_OFFSETS
	.align		4
        /*03e4*/ 	.byte	0x04, 0x1c
        /*03e6*/ 	.short	(.L_308 - .L_307)


	//   ....[0]....
.L_307:
        /*03e8*/ 	.word	0x000000a0


	//   ....[1]....
        /*03ec*/ 	.word	0x00009490


	//----- nvinfo : EIATTR_CTAIDZ_USED
	.align		4
.L_308:
        /*03f0*/ 	.byte	0x01, 0x04
	.zero		2


	//----- nvinfo : EIATTR_CRS_STACK_SIZE
	.align		4
        /*03f4*/ 	.byte	0x04, 0x1e
        /*03f6*/ 	.short	(.L_310 - .L_309)
.L_309:
        /*03f8*/ 	.word	0x00000000
.L_310:


//--------------------- .nv.info._ZN5flash44flash_bwd_dq_dk_dv_loop_seqk_parallel_kernelI23Flash_bwd_kernel_traitsILi192ELi64ELi64ELi8ELi4ELi2ELi2ELb1ELb1EN7cutlass6half_tE19Flash_kernel_traitsILi192ELi64ELi64ELi8ES3_EELb0ELb0ELb1ELb0ELb0ELb1ELb0EEEvNS_16Flash_bwd_paramsE --------------------------
	.section	.nv.info._ZN5flash44flash_bwd_dq_dk_dv_loop_seqk_parallel_kernelI23Flash_bwd_kernel_traitsILi192ELi64ELi64ELi8ELi4ELi2ELi2ELb1ELb1EN7cutlass6half_tE19Flash_kernel_traitsILi192ELi64ELi64ELi8ES3_EELb0ELb0ELb1ELb0ELb0ELb1ELb0EEEvNS_16Flash_bwd_paramsE,"",@"SHT_CUDA_INFO"
	.sectionflags	@""
	.align	4


	//----- nvinfo : EIATTR_CUDA_API_VERSION
	.align		4
        /*0000*/ 	.byte	0x04, 0x37
        /*0002*/ 	.short	(.L_312 - .L_311)
.L_311:
        /*0004*/ 	.word	0x00000082


	//----- nvinfo : EIATTR_SW2861232_WAR
	.align		4
.L_312:
        /*0008*/ 	.byte	0x01, 0x35
	.zero		2


	//----- nvinfo : EIATTR_PARAM_CBANK
	.align		4
        /*000c*/ 	.byte	0x04, 0x0a
        /*000e*/ 	.short	(.L_314 - .L_313)
	.align		4
.L_313:
        /*0010*/ 	.word	index@(.nv.constant0._ZN5flash44flash_bwd_dq_dk_dv_loop_seqk_parallel_kernelI23Flash_bwd_kernel_traitsILi192ELi64ELi64ELi8ELi4ELi2ELi2ELb1ELb1EN7cutlass6half_tE19Flash_kernel_traitsILi192ELi64ELi64ELi8ES3_EELb0ELb0ELb1ELb0ELb0ELb1ELb0EEEvNS_16Flash_bwd_paramsE)
        /*0014*/ 	.short	0x0160
        /*0016*/ 	.short	0x0280


	//----- nvinfo : EIATTR_CBANK_PARAM_SIZE
	.align		4
.L_314:
        /*0018*/ 	.byte	0x03, 0x19
        /*001a*/ 	.short	0x0280


	//----- nvinfo : EIATTR_KPARAM_INFO
	.align		4
        /*001c*/ 	.byte	0x04, 0x17
        /*001e*/ 	.short	(.L_316 - .L_315)
.L_315:
        /*0020*/ 	.word	0x00000000
        /*0024*/ 	.short	0x0000
        /*0026*/ 	.short	0x0000
        /*0028*/ 	.byte	0x00, 0xf0, 0x01, 0x0a


	//----- nvinfo : EIATTR_MAXREG_COUNT
	.align		4
.L_316:
        /*002c*/ 	.byte	0x03, 0x1b
        /*002e*/ 	.short	0x00ff


	//----- nvinfo : EIATTR_NUM_BARRIERS
	.align		4
        /*0030*/ 	.byte	0x02, 0x4c
        /*0032*/ 	.byte	0x01
	.zero		1


	//----- nvinfo : EIATTR_ANNOTATIONS
	.align		4
        /*0034*/ 	.byte	0x04, 0x55
        /*0036*/ 	.short	(.L_318 - .L_317)


	//   ....[0]....
.L_317:
        /* <DEDUP_REMOVED lines=48> */


	//----- nvinfo : EIATTR_MERCURY_ISA_VERSION
	.align		4
.L_318:
        /*0328*/ 	.byte	0x03, 0x5f
        /*032a*/ 	.short	0x0000


	//----- nvinfo : EIATTR_EXIT_INSTR_OFFSETS
	.align		4
        /*032c*/ 	.byte	0x04, 0x1c
        /*032e*/ 	.short	(.L_320 - .L_319)


	//   ....[0]....
.L_319:
        /*0330*/ 	.word	0x000000a0


	//   ....[1]....
        /*0334*/ 	.word	0x00007ee0


	//----- nvinfo : EIATTR_CTAIDZ_USED
	.align		4
.L_320:
        /*0338*/ 	.byte	0x01, 0x04
	.zero		2


	//----- nvinfo : EIATTR_CRS_STACK_SIZE
	.align		4
        /*033c*/ 	.byte	0x04, 0x1e
        /*033e*/ 	.short	(.L_322 - .L_321)
.L_321:
        /*0340*/ 	.word	0x00000000
.L_322:


//--------------------- .nv.info._ZN5flash44flash_bwd_dq_dk_dv_loop_seqk_parallel_kernelI23Flash_bwd_kernel_traitsILi192ELi64ELi64ELi8ELi4ELi2ELi2ELb1ELb1EN7cutlass6half_tE19Flash_kernel_traitsILi192ELi64ELi64ELi8ES3_EELb0ELb0ELb1ELb1ELb0ELb0ELb0EEEvNS_16Flash_bwd_paramsE --------------------------
	.section	.nv.info._ZN5flash44flash_bwd_dq_dk_dv_loop_seqk_parallel_kernelI23Flash_bwd_kernel_traitsILi192ELi64ELi64ELi8ELi4ELi2ELi2ELb1ELb1EN7cutlass6half_tE19Flash_kernel_traitsILi192ELi64ELi64ELi8ES3_EELb0ELb0ELb1ELb1ELb0ELb0ELb0EEEvNS_16Flash_bwd_paramsE,"",@"SHT_CUDA_INFO"
	.sectionflags	@""
	.align	4


	//----- nvinfo : EIATTR_CUDA_API_VERSION
	.align		4
        /*0000*/ 	.byte	0x04, 0x37
        /*0002*/ 	.short	(.L_324 - .L_323)
.L_323:
        /*0004*/ 	.word	0x00000082


	//----- nvinfo : EIATTR_SW2861232_WAR
	.align		4
.L_324:
        /*0008*/ 	.byte	0x01, 0x35
	.zero		2


	//----- nvinfo : EIATTR_PARAM_CBANK
	.align		4
        /*000c*/ 	.byte	0x04, 0x0a
        /*000e*/ 	.short	(.L_326 - .L_325)
	.align		4
.L_325:
        /*0010*/ 	.word	index@(.nv.constant0._ZN5flash44flash_bwd_dq_dk_dv_loop_seqk_parallel_kernelI23Flash_bwd_kernel_traitsILi192ELi64ELi64ELi8ELi4ELi2ELi2ELb1ELb1EN7cutlass6half_tE19Flash_kernel_traitsILi192ELi64ELi64ELi8ES3_EELb0ELb0ELb1ELb1ELb0ELb0ELb0EEEvNS_16Flash_bwd_paramsE)
        /*0014*/ 	.short	0x0160
        /*0016*/ 	.short	0x0280


	//----- nvinfo : EIATTR_CBANK_PARAM_SIZE
	.align		4
.L_326:
        /*0018*/ 	.byte	0x03, 0x19
        /*001a*/ 	.short	0x0280


	//----- nvinfo : EIATTR_KPARAM_INFO
	.align		4
        /*001c*/ 	.byte	0x04, 0x17
        /*001e*/ 	.short	(.L_328 - .L_327)
.L_327:
        /*0020*/ 	.word	0x00000000
        /*0024*/ 	.short	0x0000
        /*0026*/ 	.short	0x0000
        /*0028*/ 	.byte	0x00, 0xf0, 0x01, 0x0a


	//----- nvinfo : EIATTR_MAXREG_COUNT
	.align		4
.L_328:
        /*002c*/ 	.byte	0x03, 0x1b
        /*002e*/ 	.short	0x00ff


	//----- nvinfo : EIATTR_NUM_BARRIERS
	.align		4
        /*0030*/ 	.byte	0x02, 0x4c
        /*0032*/ 	.byte	0x01
	.zero		1


	//----- nvinfo : EIATTR_ANNOTATIONS
	.align		4
        /*0034*/ 	.byte	0x04, 0x55
        /*0036*/ 	.short	(.L_330 - .L_329)


	//   ....[0]....
.L_329:
        /* <DEDUP_REMOVED lines=61> */


	//----- nvinfo : EIATTR_MERCURY_ISA_VERSION
	.align		4
.L_330:
        /*03f0*/ 	.byte	0x03, 0x5f
        /*03f2*/ 	.short	0x0000


	//----- nvinfo : EIATTR_EXIT_INSTR_OFFSETS
	.align		4
        /*03f4*/ 	.byte	0x04, 0x1c
        /*03f6*/ 	.short	(.L_332 - .L_331)


	//   ....[0]....
.L_331:
        /*03f8*/ 	.word	0x000000a0


	//   ....[1]....
        /*03fc*/ 	.word	0x00009680


	//----- nvinfo : EIATTR_CTAIDZ_USED
	.align		4
.L_332:
        /*0400*/ 	.byte	0x01, 0x04
	.zero		2


	//----- nvinfo : EIATTR_CRS_STACK_SIZE
	.align		4
        /*0404*/ 	.byte	0x04, 0x1e
        /*0406*/ 	.short	(.L_334 - .L_333)
.L_333:
        /*0408*/ 	.word	0x00000000
.L_334:


//--------------------- .nv.info._ZN5flash44flash_bwd_dq_dk_dv_loop_seqk_parallel_kernelI23Flash_bwd_kernel_traitsILi192ELi64ELi64ELi8ELi4ELi2ELi2ELb0ELb0EN7cutlass6half_tE19Flash_kernel_traitsILi192ELi64ELi64ELi8ES3_EELb0ELb0ELb0ELb0ELb0ELb0ELb0EEEvNS_16Flash_bwd_paramsE --------------------------
	.section	.nv.info._ZN5flash44flash_bwd_dq_dk_dv_loop_seqk_parallel_kernelI23Flash_bwd_kernel_traitsILi192ELi64ELi64ELi8ELi4ELi2ELi2ELb0ELb0EN7cutlass6half_tE19Flash_kernel_traitsILi192ELi64ELi64ELi8ES3_EELb0ELb0ELb0ELb0ELb0ELb0ELb0EEEvNS_16Flash_bwd_paramsE,"",@"SHT_CUDA_INFO"
	.sectionflags	@""
	.align	4


	//----- nvinfo : EIATTR_CUDA_API_VERSION
	.align		4
        /*0000*/ 	.byte	0x04, 0x37
        /*0002*/ 	.short	(.L_336 - .L_335)
.L_335:
        /*0004*/ 	.word	0x00000082


	//----- nvinfo : EIATTR_SW2861232_WAR
	.align		4
.L_336:
        /*0008*/ 	.byte	0x01, 0x35
	.zero		2


	//----- nvinfo : EIATTR_PARAM_CBANK
	.align		4
        /*000c*/ 	.byte	0x04, 0x0a
        /*000e*/ 	.short	(.L_338 - .L_337)
	.align		4
.L_337:
        /*0010*/ 	.word	index@(.nv.constant0._ZN5flash44flash_bwd_dq_dk_dv_loop_seqk_parallel_kernelI23Flash_bwd_kernel_traitsILi192ELi64ELi64ELi8ELi4ELi2ELi2ELb0ELb0EN7cutlass6half_tE19Flash_kernel_traitsILi192ELi64ELi64ELi8ES3_EELb0ELb0ELb0ELb0ELb0ELb0ELb0EEEvNS_16Flash_bwd_paramsE)
        /*0014*/ 	.short	0x0160
        /*0016*/ 	.short	0x0280


	//----- nvinfo : EIATTR_CBANK_PARAM_SIZE
	.align		4
.L_338:
        /*0018*/ 	.byte	0x03, 0x19
        /*001a*/ 	.short	0x0280


	//----- nvinfo : EIATTR_KPARAM_INFO
	.align		4
        /*001c*/ 	.byte	0x04, 0x17
        /*001e*/ 	.short	(.L_340 - .L_339)
.L_339:
        /*0020*/ 	.word	0x00000000
        /*0024*/ 	.short	0x0000
        /*0026*/ 	.short	0x0000
        /*0028*/ 	.byte	0x00, 0xf0, 0x01, 0x0a


	//----- nvinfo : EIATTR_MAXREG_COUNT
	.align		4
.L_340:
        /*002c*/ 	.byte	0x03, 0x1b
        /*002e*/ 	.short	0x00ff


	//----- nvinfo : EIATTR_NUM_BARRIERS
	.align		4
        /*0030*/ 	.byte	0x02, 0x4c
        /*0032*/ 	.byte	0x01
	.zero		1


	//----- nvinfo : EIATTR_ANNOTATIONS
	.align		4
        /*0034*/ 	.byte	0x04, 0x55
        /*0036*/ 	.short	(.L_342 - .L_341)


	//   ....[0]....
.L_341:
        /*0038*/ 	.word	0x00000001
        /*003c*/ 	.byte	0x50, 0x04, 0x00, 0x00, 0x01, 0x00, 0x00, 0x00, 0x90, 0x05, 0x00, 0x00, 0x01, 0x00, 0x00, 0x00
        /*004c*/ 	.byte	0xd0, 0x05, 0x00, 0x00, 0x01, 0x00, 0x00, 0x00, 0xa0, 0x07, 0x00, 0x00, 0x01, 0x00, 0x00, 0x00
        /*005c*/ 	.byte	0x00, 0x08, 0x00, 0x00, 0x01, 0x00, 0x00, 0x00, 0x40, 0x14, 0x00, 0x00, 0x01, 0x00, 0x00, 0x00
        /*006c*/ 	.byte	0xf0, 0x1c, 0x00, 0x00, 0x01, 0x00, 0x00, 0x00, 0x70, 0x23, 0x00, 0x00, 0x01, 0x00, 0x00, 0x00
        /*007c*/ 	.byte	0x80, 0x23, 0x00, 0x00, 0x01, 0x00, 0x00, 0x00, 0xf0, 0x2e, 0x00, 0x00


	//----- nvinfo : EIATTR_MERCURY_ISA_VERSION
	.align		4
.L_342:
        /*0088*/ 	.byte	0x03, 0x5f
        /*008a*/ 	.short	0x0000


	//----- nvinfo : EIATTR_EXIT_INSTR_OFFSETS
	.align		4
        /*008c*/ 	.byte	0x04, 0x1c
        /*008e*/ 	.short	(.L_344 - .L_343)


	//   ....[0]....
.L_343:
        /*0090*/ 	.word	0x00000090


	//   ....[1]....
        /*0094*/ 	.word	0x000082a0


	//----- nvinfo : EIATTR_CTAIDZ_USED
	.align		4
.L_344:
        /*0098*/ 	.byte	0x01, 0x04
	.zero		2


	//----- nvinfo : EIATTR_CRS_STACK_SIZE
	.align		4
        /*009c*/ 	.byte	0x04, 0x1e
        /*009e*/ 	.short	(.L_346 - .L_345)
.L_345:
        /*00a0*/ 	.word	0x00000000
.L_346:


//--------------------- .nv.info._ZN5flash44flash_bwd_dq_dk_dv_loop_seqk_parallel_kernelI23Flash_bwd_kernel_traitsILi192ELi64ELi64ELi8ELi4ELi2ELi2ELb0ELb0EN7cutlass6half_tE19Flash_kernel_traitsILi192ELi64ELi64ELi8ES3_EELb0ELb0ELb1ELb0ELb0ELb0ELb0EEEvNS_16Flash_bwd_paramsE --------------------------
	.section	.nv.info._ZN5flash44flash_bwd_dq_dk_dv_loop_seqk_parallel_kernelI23Flash_bwd_kernel_traitsILi192ELi64ELi64ELi8ELi4ELi2ELi2ELb0ELb0EN7cutlass6half_tE19Flash_kernel_traitsILi192ELi64ELi64ELi8ES3_EELb0ELb0ELb1ELb0ELb0ELb0ELb0EEEvNS_16Flash_bwd_paramsE,"",@"SHT_CUDA_INFO"
	.sectionflags	@""
	.align	4


	//----- nvinfo : EIATTR_CUDA_API_VERSION
	.align		4
        /*0000*/ 	.byte	0x04, 0x37
        /*0002*/ 	.short	(.L_348 - .L_347)
.L_347:
        /*0004*/ 	.word	0x00000082


	//----- nvinfo : EIATTR_SW2861232_WAR
	.align		4
.L_348:
        /*0008*/ 	.byte	0x01, 0x35
	.zero		2


	//----- nvinfo : EIATTR_PARAM_CBANK
	.align		4
        /*000c*/ 	.byte	0x04, 0x0a
        /*000e*/ 	.short	(.L_350 - .L_349)
	.align		4
.L_349:
        /*0010*/ 	.word	index@(.nv.constant0._ZN5flash44flash_bwd_dq_dk_dv_loop_seqk_parallel_kernelI23Flash_bwd_kernel_traitsILi192ELi64ELi64ELi8ELi4ELi2ELi2ELb0ELb0EN7cutlass6half_tE19Flash_kernel_traitsILi192ELi64ELi64ELi8ES3_EELb0ELb0ELb1ELb0ELb0ELb0ELb0EEEvNS_16Flash_bwd_paramsE)
        /*0014*/ 	.short	0x0160
        /*0016*/ 	.short	0x0280


	//----- nvinfo : EIATTR_CBANK_PARAM_SIZE
	.align		4
.L_350:
        /*0018*/ 	.byte	0x03, 0x19
        /*001a*/ 	.short	0x0280


	//----- nvinfo : EIATTR_KPARAM_INFO
	.align		4
        /*001c*/ 	.byte	0x04, 0x17
        /*001e*/ 	.short	(.L_352 - .L_351)
.L_351:
        /*0020*/ 	.word	0x00000000
        /*0024*/ 	.short	0x0000
        /*0026*/ 	.short	0x0000
        /*0028*/ 	.byte	0x00, 0xf0, 0x01, 0x0a


	//----- nvinfo : EIATTR_MAXREG_COUNT
	.align		4
.L_352:
        /*002c*/ 	.byte	0x03, 0x1b
        /*002e*/ 	.short	0x00ff


	//----- nvinfo : EIATTR_NUM_BARRIERS
	.align		4
        /*0030*/ 	.byte	0x02, 0x4c
        /*0032*/ 	.byte	0x01
	.zero		1


	//----- nvinfo : EIATTR_MERCURY_ISA_VERSION
	.align		4
        /*0034*/ 	.byte	0x03, 0x5f
        /*0036*/ 	.short	0x0000


	//----- nvinfo : EIATTR_EXIT_INSTR_OFFSETS
	.align		4
        /*0038*/ 	.byte	0x04, 0x1c
        /*003a*/ 	.short	(.L_354 - .L_353)


	//   ....[0]....
.L_353:
        /*003c*/ 	.word	0x00000080


	//   ....[1]....
        /*0040*/ 	.word	0x00008280


	//----- nvinfo : EIATTR_CTAIDZ_USED
	.align		4
.L_354:
        /*0044*/ 	.byte	0x01, 0x04
	.zero		2


	//----- nvinfo : EIATTR_CRS_STACK_SIZE
	.align		4
        /*0048*/ 	.byte	0x04, 0x1e
        /*004a*/ 	.short	(.L_356 - .L_355)
.L_355:
        /*004c*/ 	.word	0x00000000
.L_356:


//--------------------- .nv.info._ZN5flash44flash_bwd_dq_dk_dv_loop_seqk_parallel_kernelI23Flash_bwd_kernel_traitsILi192ELi64ELi64ELi8ELi4ELi2ELi2ELb0ELb0EN7cutlass6half_tE19Flash_kernel_traitsILi192ELi64ELi64ELi8ES3_EELb0ELb0ELb0ELb0ELb0ELb1ELb0EEEvNS_16Flash_bwd_paramsE --------------------------
	.section	.nv.info._ZN5flash44flash_bwd_dq_dk_dv_loop_seqk_parallel_kernelI23Flash_bwd_kernel_traitsILi192ELi64ELi64ELi8ELi4ELi2ELi2ELb0ELb0EN7cutlass6half_tE19Flash_kernel_traitsILi192ELi64ELi64ELi8ES3_EELb0ELb0ELb0ELb0ELb0ELb1ELb0EEEvNS_16Flash_bwd_paramsE,"",@"SHT_CUDA_INFO"
	.sectionflags	@""
	.align	4


	//----- nvinfo : EIATTR_CUDA_API_VERSION
	.align		4
        /*0000*/ 	.byte	0x04, 0x37
        /*0002*/ 	.short	(.L_358 - .L_357)
.L_357:
        /*0004*/ 	.word	0x00000082


	//----- nvinfo : EIATTR_SW2861232_WAR
	.align		4
.L_358:
        /*0008*/ 	.byte	0x01, 0x35
	.zero		2


	//----- nvinfo : EIATTR_PARAM_CBANK
	.align		4
        /*000c*/ 	.byte	0x04, 0x0a
        /*000e*/ 	.short	(.L_360 - .L_359)
	.align		4
.L_359:
        /*0010*/ 	.word	index@(.nv.constant0._ZN5flash44flash_bwd_dq_dk_dv_loop_seqk_parallel_kernelI23Flash_bwd_kernel_traitsILi192ELi64ELi64ELi8ELi4ELi2ELi2ELb0ELb0EN7cutlass6half_tE19Flash_kernel_traitsILi192ELi64ELi64ELi8ES3_EELb0ELb0ELb0ELb0ELb0ELb1ELb0EEEvNS_16Flash_bwd_paramsE)
        /*0014*/ 	.short	0x0160
        /*0016*/ 	.short	0x0280


	//----- nvinfo : EIATTR_CBANK_PARAM_SIZE
	.align		4
.L_360:
        /*0018*/ 	.byte	0x03, 0x19
        /*001a*/ 	.short	0x0280


	//----- nvinfo : EIATTR_KPARAM_INFO
	.align		4
        /*001c*/ 	.byte	0x04, 0x17
        /*001e*/ 	.short	(.L_362 - .L_361)
.L_361:
        /*0020*/ 	.word	0x00000000
        /*0024*/ 	.short	0x0000
        /*0026*/ 	.short	0x0000
        /*0028*/ 	.byte	0x00, 0xf0, 0x01, 0x0a


	//----- nvinfo : EIATTR_MAXREG_COUNT
	.align		4
.L_362:
        /*002c*/ 	.byte	0x03, 0x1b
        /*002e*/ 	.short	0x00ff


	//----- nvinfo : EIATTR_NUM_BARRIERS
	.align		4
        /*0030*/ 	.byte	0x02, 0x4c
        /*0032*/ 	.byte	0x01
	.zero		1


	//----- nvinfo : EIATTR_ANNOTATIONS
	.align		4
        /*0034*/ 	.byte	0x04, 0x55
        /*0036*/ 	.short	(.L_364 - .L_363)


	//   ....[0]....
.L_363:
        /*0038*/ 	.word	0x00000001
        /*003c*/ 	.byte	0x80, 0x05, 0x00, 0x00, 0x01, 0x00, 0x00, 0x00, 0xe0, 0x05, 0x00, 0x00, 0x01, 0x00, 0x00, 0x00
        /*004c*/ 	.byte	0x40, 0x06, 0x00, 0x00, 0x01, 0x00, 0x00, 0x00, 0xc0, 0x07, 0x00, 0x00, 0x01, 0x00, 0x00, 0x00
        /*005c*/ 	.byte	0x00, 0x08, 0x00, 0x00, 0x01, 0x00, 0x00, 0x00, 0x00, 0x09, 0x00, 0x00, 0x01, 0x00, 0x00, 0x00
        /*006c*/ 	.byte	0x80, 0x14, 0x00, 0x00, 0x01, 0x00, 0x00, 0x00, 0x10, 0x18, 0x00, 0x00, 0x01, 0x00, 0x00, 0x00
        /*007c*/ 	.byte	0x20, 0x18, 0x00, 0x00, 0x01, 0x00, 0x00, 0x00, 0x00, 0x19, 0x00, 0x00, 0x01, 0x00, 0x00, 0x00
        /*008c*/ 	.byte	0xa0, 0x19, 0x00, 0x00, 0x01, 0x00, 0x00, 0x00, 0x50, 0x20, 0x00, 0x00


	//----- nvinfo : EIATTR_MERCURY_ISA_VERSION
	.align		4
.L_364:
        /*0098*/ 	.byte	0x03, 0x5f
        /*009a*/ 	.short	0x0000


	//----- nvinfo : EIATTR_EXIT_INSTR_OFFSETS
	.align		4
        /*009c*/ 	.byte	0x04, 0x1c
        /*009e*/ 	.short	(.L_366 - .L_365)


	//   ....[0]....
.L_365:
        /*00a0*/ 	.word	0x00000090


	//   ....[1]....
        /*00a4*/ 	.word	0x00007020


	//----- nvinfo : EIATTR_CTAIDZ_USED
	.align		4
.L_366:
        /*00a8*/ 	.byte	0x01, 0x04
	.zero		2


	//----- nvinfo : EIATTR_CRS_STACK_SIZE
	.align		4
        /*00ac*/ 	.byte	0x04, 0x1e
        /*00ae*/ 	.short	(.L_368 - .L_367)
.L_367:
        /*00b0*/ 	.word	0x00000000
.L_368:


//--------------------- .nv.info._ZN5flash44flash_bwd_dq_dk_dv_loop_seqk_parallel_kernelI23Flash_bwd_kernel_traitsILi192ELi64ELi64ELi8ELi4ELi2ELi2ELb0ELb0EN7cutlass6half_tE19Flash_kernel_traitsILi192ELi64ELi64ELi8ES3_EELb0ELb0ELb0ELb1ELb0ELb0ELb0EEEvNS_16Flash_bwd_paramsE --------------------------
	.section	.nv.info._ZN5flash44flash_bwd_dq_dk_dv_loop_seqk_parallel_kernelI23Flash_bwd_kernel_traitsILi192ELi64ELi64ELi8ELi4ELi2ELi2ELb0ELb0EN7cutlass6half_tE19Flash_kernel_traitsILi192ELi64ELi64ELi8ES3_EELb0ELb0ELb0ELb1ELb0ELb0ELb0EEEvNS_16Flash_bwd_paramsE,"",@"SHT_CUDA_INFO"
	.sectionflags	@""
	.align	4


	//----- nvinfo : EIATTR_CUDA_API_VERSION
	.align		4
        /*0000*/ 	.byte	0x04, 0x37
        /*0002*/ 	.short	(.L_370 - .L_369)
.L_369:
        /*0004*/ 	.word	0x00000082


	//----- nvinfo : EIATTR_SW2861232_WAR
	.align		4
.L_370:
        /*0008*/ 	.byte	0x01, 0x35
	.zero		2


	//----- nvinfo : EIATTR_PARAM_CBANK
	.align		4
        /*000c*/ 	.byte	0x04, 0x0a
        /*000e*/ 	.short	(.L_372 - .L_371)
	.align		4
.L_371:
        /*0010*/ 	.word	index@(.nv.constant0._ZN5flash44flash_bwd_dq_dk_dv_loop_seqk_parallel_kernelI23Flash_bwd_kernel_traitsILi192ELi64ELi64ELi8ELi4ELi2ELi2ELb0ELb0EN7cutlass6half_tE19Flash_kernel_traitsILi192ELi64ELi64ELi8ES3_EELb0ELb0ELb0ELb1ELb0ELb0ELb0EEEvNS_16Flash_bwd_paramsE)
        /*0014*/ 	.short	0x0160
        /*0016*/ 	.short	0x0280


	//----- nvinfo : EIATTR_CBANK_PARAM_SIZE
	.align		4
.L_372:
        /*0018*/ 	.byte	0x03, 0x19
        /*001a*/ 	.short	0x0280


	//----- nvinfo : EIATTR_KPARAM_INFO
	.align		4
        /*001c*/ 	.byte	0x04, 0x17
        /*001e*/ 	.short	(.L_374 - .L_373)
.L_373:
        /*0020*/ 	.word	0x00000000
        /*0024*/ 	.short	0x0000
        /*0026*/ 	.short	0x0000
        /*0028*/ 	.byte	0x00, 0xf0, 0x01, 0x0a


	//----- nvinfo : EIATTR_MAXREG_COUNT
	.align		4
.L_374:
        /*002c*/ 	.byte	0x03, 0x1b
        /*002e*/ 	.short	0x00ff


	//----- nvinfo : EIATTR_NUM_BARRIERS
	.align		4
        /*0030*/ 	.byte	0x02, 0x4c
        /*0032*/ 	.byte	0x01
	.zero		1


	//----- nvinfo : EIATTR_ANNOTATIONS
	.align		4
        /*0034*/ 	.byte	0x04, 0x55
        /*0036*/ 	.short	(.L_376 - .L_375)


	//   ....[0]....
.L_375:
        /* <DEDUP_REMOVED lines=12> */


	//----- nvinfo : EIATTR_MERCURY_ISA_VERSION
	.align		4
.L_376:
        /*00e8*/ 	.byte	0x03, 0x5f
        /*00ea*/ 	.short	0x0000


	//----- nvinfo : EIATTR_EXIT_INSTR_OFFSETS
	.align		4
        /*00ec*/ 	.byte	0x04, 0x1c
        /*00ee*/ 	.short	(.L_378 - .L_377)


	//   ....[0]....
.L_377:
        /*00f0*/ 	.word	0x00000090


	//   ....[1]....
        /*00f4*/ 	.word	0x00008810


	//----- nvinfo : EIATTR_CTAIDZ_USED
	.align		4
.L_378:
        /*00f8*/ 	.byte	0x01, 0x04
	.zero		2


	//----- nvinfo : EIATTR_CRS_STACK_SIZE
	.align		4
        /*00fc*/ 	.byte	0x04, 0x1e
        /*00fe*/ 	.short	(.L_380 - .L_379)
.L_379:
        /*0100*/ 	.word	0x00000000
.L_380:


//--------------------- .nv.info._ZN5flash44flash_bwd_dq_dk_dv_loop_seqk_parallel_kernelI23Flash_bwd_kernel_traitsILi192ELi64ELi64ELi8ELi4ELi2ELi2ELb0ELb0EN7cutlass6half_tE19Flash_kernel_traitsILi192ELi64ELi64ELi8ES3_EELb0ELb0ELb1ELb0ELb0ELb1ELb0EEEvNS_16Flash_bwd_paramsE --------------------------
	.section	.nv.info._ZN5flash44flash_bwd_dq_dk_dv_loop_seqk_parallel_kernelI23Flash_bwd_kernel_traitsILi192ELi64ELi64ELi8ELi4ELi2ELi2ELb0ELb0EN7cutlass6half_tE19Flash_kernel_traitsILi192ELi64ELi64ELi8ES3_EELb0ELb0ELb1ELb0ELb0ELb1ELb0EEEvNS_16Flash_bwd_paramsE,"",@"SHT_CUDA_INFO"
	.sectionflags	@""
	.align	4


	//----- nvinfo : EIATTR_CUDA_API_VERSION
	.align		4
        /*0000*/ 	.byte	0x04, 0x37
        /*0002*/ 	.short	(.L_382 - .L_381)
.L_381:
        /*0004*/ 	.word	0x00000082


	//----- nvinfo : EIATTR_SW2861232_WAR
	.align		4
.L_382:
        /*0008*/ 	.byte	0x01, 0x35
	.zero		2


	//----- nvinfo : EIATTR_PARAM_CBANK
	.align		4
        /*000c*/ 	.byte	0x04, 0x0a
        /*000e*/ 	.short	(.L_384 - .L_383)
	.align		4
.L_383:
        /*0010*/ 	.word	index@(.nv.constant0._ZN5flash44flash_bwd_dq_dk_dv_loop_seqk_parallel_kernelI23Flash_bwd_kernel_traitsILi192ELi64ELi64ELi8ELi4ELi2ELi2ELb0ELb0EN7cutlass6half_tE19Flash_kernel_traitsILi192ELi64ELi64ELi8ES3_EELb0ELb0ELb1ELb0ELb0ELb1ELb0EEEvNS_16Flash_bwd_paramsE)
        /*0014*/ 	.short	0x0160
        /*0016*/ 	.short	0x0280


	//----- nvinfo : EIATTR_CBANK_PARAM_SIZE
	.align		4
.L_384:
        /*0018*/ 	.byte	0x03, 0x19
        /*001a*/ 	.short	0x0280


	//----- nvinfo : EIATTR_KPARAM_INFO
	.align		4
        /*001c*/ 	.byte	0x04, 0x17
        /*001e*/ 	.short	(.L_386 - .L_385)
.L_385:
        /*0020*/ 	.word	0x00000000
        /*0024*/ 	.short	0x0000
        /*0026*/ 	.short	0x0000
        /*0028*/ 	.byte	0x00, 0xf0, 0x01, 0x0a


	//----- nvinfo : EIATTR_MAXREG_COUNT
	.align		4
.L_386:
        /*002c*/ 	.byte	0x03, 0x1b
        /*002e*/ 	.short	0x00ff


	//----- nvinfo : EIATTR_NUM_BARRIERS
	.align		4
        /*0030*/ 	.byte	0x02, 0x4c
        /*0032*/ 	.byte	0x01
	.zero		1


	//----- nvinfo : EIATTR_MERCURY_ISA_VERSION
	.align		4
        /*0034*/ 	.byte	0x03, 0x5f
        /*0036*/ 	.short	0x0000


	//----- nvinfo : EIATTR_EXIT_INSTR_OFFSETS
	.align		4
        /*0038*/ 	.byte	0x04, 0x1c
        /*003a*/ 	.short	(.L_388 - .L_387)


	//   ....[0]....
.L_387:
        /*003c*/ 	.word	0x00000080


	//   ....[1]....
        /*0040*/ 	.word	0x00006fd0


	//----- nvinfo : EIATTR_CTAIDZ_USED
	.align		4
.L_388:
        /*0044*/ 	.byte	0x01, 0x04
	.zero		2


	//----- nvinfo : EIATTR_CRS_STACK_SIZE
	.align		4
        /*0048*/ 	.byte	0x04, 0x1e
        /*004a*/ 	.short	(.L_390 - .L_389)
.L_389:
        /*004c*/ 	.word	0x00000000
.L_390:


//--------------------- .nv.info._ZN5flash44flash_bwd_dq_dk_dv_loop_seqk_parallel_kernelI23Flash_bwd_kernel_traitsILi192ELi64ELi64ELi8ELi4ELi2ELi2ELb0ELb0EN7cutlass6half_tE19Flash_kernel_traitsILi192ELi64ELi64ELi8ES3_EELb0ELb0ELb1ELb1ELb0ELb0ELb0EEEvNS_16Flash_bwd_paramsE --------------------------
	.section	.nv.info._ZN5flash44flash_bwd_dq_dk_dv_loop_seqk_parallel_kernelI23Flash_bwd_kernel_traitsILi192ELi64ELi64ELi8ELi4ELi2ELi2ELb0ELb0EN7cutlass6half_tE19Flash_kernel_traitsILi192ELi64ELi64ELi8ES3_EELb0ELb0ELb1ELb1ELb0ELb0ELb0EEEvNS_16Flash_bwd_paramsE,"",@"SHT_CUDA_INFO"
	.sectionflags	@""
	.align	4


	//----- nvinfo : EIATTR_CUDA_API_VERSION
	.align		4
        /*0000*/ 	.byte	0x04, 0x37
        /*0002*/ 	.short	(.L_392 - .L_391)
.L_391:
        /*0004*/ 	.word	0x00000082


	//----- nvinfo : EIATTR_SW2861232_WAR
	.align		4
.L_392:
        /*0008*/ 	.byte	0x01, 0x35
	.zero		2


	//----- nvinfo : EIATTR_PARAM_CBANK
	.align		4
        /*000c*/ 	.byte	0x04, 0x0a
        /*000e*/ 	.short	(.L_394 - .L_393)
	.align		4
.L_393:
        /*0010*/ 	.word	index@(.nv.constant0._ZN5flash44flash_bwd_dq_dk_dv_loop_seqk_parallel_kernelI23Flash_bwd_kernel_traitsILi192ELi64ELi64ELi8ELi4ELi2ELi2ELb0ELb0EN7cutlass6half_tE19Flash_kernel_traitsILi192ELi64ELi64ELi8ES3_EELb0ELb0ELb1ELb1ELb0ELb0ELb0EEEvNS_16Flash_bwd_paramsE)
        /*0014*/ 	.short	0x0160
        /*0016*/ 	.short	0x0280


	//----- nvinfo : EIATTR_CBANK_PARAM_SIZE
	.align		4
.L_394:
        /*0018*/ 	.byte	0x03, 0x19
        /*001a*/ 	.short	0x0280


	//----- nvinfo : EIATTR_KPARAM_INFO
	.align		4
        /*001c*/ 	.byte	0x04, 0x17
        /*001e*/ 	.short	(.L_396 - .L_395)
.L_395:
        /*0020*/ 	.word	0x00000000
        /*0024*/ 	.short	0x0000
        /*0026*/ 	.short	0x0000
        /*0028*/ 	.byte	0x00, 0xf0, 0x01, 0x0a


	//----- nvinfo : EIATTR_MAXREG_COUNT
	.align		4
.L_396:
        /*002c*/ 	.byte	0x03, 0x1b
        /*002e*/ 	.short	0x00ff


	//----- nvinfo : EIATTR_NUM_BARRIERS
	.align		4
        /*0030*/ 	.byte	0x02, 0x4c
        /*0032*/ 	.byte	0x01
	.zero		1


	//----- nvinfo : EIATTR_MERCURY_ISA_VERSION
	.align		4
        /*0034*/ 	.byte	0x03, 0x5f
        /*0036*/ 	.short	0x0000


	//----- nvinfo : EIATTR_EXIT_INSTR_OFFSETS
	.align		4
        /*0038*/ 	.byte	0x04, 0x1c
        /*003a*/ 	.short	(.L_398 - .L_397)


	//   ....[0]....
.L_397:
        /*003c*/ 	.word	0x00000080


	//   ....[1]....
        /*0040*/ 	.word	0x00008880


	//----- nvinfo : EIATTR_CTAIDZ_USED
	.align		4
.L_398:
        /*0044*/ 	.byte	0x01, 0x04
	.zero		2


	//----- nvinfo : EIATTR_CRS_STACK_SIZE
	.align		4
        /*0048*/ 	.byte	0x04, 0x1e
        /*004a*/ 	.short	(.L_400 - .L_399)
.L_399:
        /*004c*/ 	.word	0x00000000
.L_400:


//--------------------- .nv.info._ZN5flash27flash_bwd_convert_dq_kernelI23Flash_bwd_kernel_traitsILi192ELi64ELi64ELi8ELi4ELi2ELi2ELb1ELb1EN7cutlass6half_tE19Flash_kernel_traitsILi192ELi64ELi64ELi8ES3_EEEEvNS_16Flash_bwd_paramsEi --------------------------
	.section	.nv.info._ZN5flash27flash_bwd_convert_dq_kernelI23Flash_bwd_kernel_traitsILi192ELi64ELi64ELi8ELi4ELi2ELi2ELb1ELb1EN7cutlass6half_tE19Flash_kernel_traitsILi192ELi64ELi64ELi8ES3_EEEEvNS_16Flash_bwd_paramsEi,"",@"SHT_CUDA_INFO"
	.sectionflags	@""
	.align	4


	//----- nvinfo : EIATTR_CUDA_API_VERSION
	.align		4
        /*0000*/ 	.byte	0x04, 0x37
        /*0002*/ 	.short	(.L_402 - .L_401)
.L_401:
        /*0004*/ 	.word	0x00000082


	//----- nvinfo : EIATTR_SW2861232_WAR
	.align		4
.L_402:
        /*0008*/ 	.byte	0x01, 0x35
	.zero		2


	//----- nvinfo : EIATTR_PARAM_CBANK
	.align		4
        /*000c*/ 	.byte	0x04, 0x0a
        /*000e*/ 	.short	(.L_404 - .L_403)
	.align		4
.L_403:
        /*0010*/ 	.word	index@(.nv.constant0._ZN5flash27flash_bwd_convert_dq_kernelI23Flash_bwd_kernel_traitsILi192ELi64ELi64ELi8ELi4ELi2ELi2ELb1ELb1EN7cutlass6half_tE19Flash_kernel_traitsILi192ELi64ELi64ELi8ES3_EEEEvNS_16Flash_bwd_paramsEi)
        /*0014*/ 	.short	0x0160
        /*0016*/ 	.short	0x0284


	//----- nvinfo : EIATTR_CBANK_PARAM_SIZE
	.align		4
.L_404:
        /*0018*/ 	.byte	0x03, 0x19
        /*001a*/ 	.short	0x0284


	//----- nvinfo : EIATTR_KPARAM_INFO
	.align		4
        /*001c*/ 	.byte	0x04, 0x17
        /*001e*/ 	.short	(.L_406 - .L_405)
.L_405:
        /*0020*/ 	.word	0x00000000
        /*0024*/ 	.short	0x0001
        /*0026*/ 	.short	0x0280
        /*0028*/ 	.byte	0x00, 0xf0, 0x11, 0x00


	//----- nvinfo : EIATTR_KPARAM_INFO
	.align		4
.L_406:
        /*002c*/ 	.byte	0x04, 0x17
        /*002e*/ 	.short	(.L_408 - .L_407)
.L_407:
        /*0030*/ 	.word	0x00000000
        /*0034*/ 	.short	0x0000
        /*0036*/ 	.short	0x0000
        /*0038*/ 	.byte	0x00, 0xf0, 0x01, 0x0a


	//----- nvinfo : EIATTR_MAXREG_COUNT
	.align		4
.L_408:
        /*003c*/ 	.byte	0x03, 0x1b
        /*003e*/ 	.short	0x00ff


	//----- nvinfo : EIATTR_NUM_BARRIERS
	.align		4
        /*0040*/ 	.byte	0x02, 0x4c
        /*0042*/ 	.byte	0x01
	.zero		1


	//----- nvinfo : EIATTR_MERCURY_ISA_VERSION
	.align		4
        /*0044*/ 	.byte	0x03, 0x5f
        /*0046*/ 	.short	0x0000


	//----- nvinfo : EIATTR_EXIT_INSTR_OFFSETS
	.align		4
        /*0048*/ 	.byte	0x04, 0x1c
        /*004a*/ 	.short	(.L_410 - .L_409)


	//   ....[0]....
.L_409:
        /*004c*/ 	.word	0x000000f0


	//   ....[1]....
        /*0050*/ 	.word	0x00001b80


	//   ....[2]....
        /*0054*/ 	.word	0x00001c80


	//   ....[3]....
        /*0058*/ 	.word	0x00001ca0


	//----- nvinfo : EIATTR_CTAIDZ_USED
	.align		4
.L_410:
        /*005c*/ 	.byte	0x01, 0x04
	.zero		2


	//----- nvinfo : EIATTR_CRS_STACK_SIZE
	.align		4
        /*0060*/ 	.byte	0x04, 0x1e
        /*0062*/ 	.short	(.L_412 - .L_411)
.L_411:
        /*0064*/ 	.word	0x00000000
.L_412:


//--------------------- .nv.info._ZN5flash44flash_bwd_dq_dk_dv_loop_seqk_parallel_kernelI23Flash_bwd_kernel_traitsILi192ELi64ELi64ELi8ELi4ELi2ELi2ELb1ELb1EN7cutlass6half_tE19Flash_kernel_traitsILi192ELi64ELi64ELi8ES3_EELb1ELb0ELb0ELb0ELb0ELb0ELb0EEEvNS_16Flash_bwd_paramsE --------------------------
	.section	.nv.info._ZN5flash44flash_bwd_dq_dk_dv_loop_seqk_parallel_kernelI23Flash_bwd_kernel_traitsILi192ELi64ELi64ELi8ELi4ELi2ELi2ELb1ELb1EN7cutlass6half_tE19Flash_kernel_traitsILi192ELi64ELi64ELi8ES3_EELb1ELb0ELb0ELb0ELb0ELb0ELb0EEEvNS_16Flash_bwd_paramsE,"",@"SHT_CUDA_INFO"
	.sectionflags	@""
	.align	4


	//----- nvinfo : EIATTR_CUDA_API_VERSION
	.align		4
        /*0000*/ 	.byte	0x04, 0x37
        /*0002*/ 	.short	(.L_414 - .L_413)
.L_413:
        /*0004*/ 	.word	0x00000082


	//----- nvinfo : EIATTR_SW2861232_WAR
	.align		4
.L_414:
        /*0008*/ 	.byte	0x01, 0x35
	.zero		2


	//----- nvinfo : EIATTR_PARAM_CBANK
	.align		4
        /*000c*/ 	.byte	0x04, 0x0a
        /*000e*/ 	.short	(.L_416 - .L_415)
	.align		4
.L_415:
        /*0010*/ 	.word	index@(.nv.constant0._ZN5flash44flash_bwd_dq_dk_dv_loop_seqk_parallel_kernelI23Flash_bwd_kernel_traitsILi192ELi64ELi64ELi8ELi4ELi2ELi2ELb1ELb1EN7cutlass6half_tE19Flash_kernel_traitsILi192ELi64ELi64ELi8ES3_EELb1ELb0ELb0ELb0ELb0ELb0ELb0EEEvNS_16Flash_bwd_paramsE)
        /*0014*/ 	.short	0x0160
        /*0016*/ 	.short	0x0280


	//----- nvinfo : EIATTR_CBANK_PARAM_SIZE
	.align		4
.L_416:
        /*0018*/ 	.byte	0x03, 0x19
        /*001a*/ 	.short	0x0280


	//----- nvinfo : EIATTR_KPARAM_INFO
	.align		4
        /*001c*/ 	.byte	0x04, 0x17
        /*001e*/ 	.short	(.L_418 - .L_417)
.L_417:
        /*0020*/ 	.word	0x00000000
        /*0024*/ 	.short	0x0000
        /*0026*/ 	.short	0x0000
        /*0028*/ 	.byte	0x00, 0xf0, 0x01, 0x0a


	//----- nvinfo : EIATTR_MAXREG_COUNT
	.align		4
.L_418:
        /*002c*/ 	.byte	0x03, 0x1b
        /*002e*/ 	.short	0x00ff


	//----- nvinfo : EIATTR_NUM_BARRIERS
	.align		4
        /*0030*/ 	.byte	0x02, 0x4c
        /*0032*/ 	.byte	0x01
	.zero		1


	//----- nvinfo : EIATTR_ANNOTATIONS
	.align		4
        /*0034*/ 	.byte	0x04, 0x55
        /*0036*/ 	.short	(.L_420 - .L_419)


	//   ....[0]....
.L_419:
        /* <DEDUP_REMOVED lines=61> */


	//----- nvinfo : EIATTR_MERCURY_ISA_VERSION
	.align		4
.L_420:
        /*03f0*/ 	.byte	0x03, 0x5f
        /*03f2*/ 	.short	0x0000


	//----- nvinfo : EIATTR_EXIT_INSTR_OFFSETS
	.align		4
        /*03f4*/ 	.byte	0x04, 0x1c
        /*03f6*/ 	.short	(.L_422 - .L_421)


	//   ....[0]....
.L_421:
        /*03f8*/ 	.word	0x000000a0


	//   ....[1]....
        /*03fc*/ 	.word	0x00009c80


	//----- nvinfo : EIATTR_CTAIDZ_USED
	.align		4
.L_422:
        /*0400*/ 	.byte	0x01, 0x04
	.zero		2


	//----- nvinfo : EIATTR_CRS_STACK_SIZE
	.align		4
        /*0404*/ 	.byte	0x04, 0x1e
        /*0406*/ 	.short	(.L_424 - .L_423)
.L_423:
        /*0408*/ 	.word	0x00000000
.L_424:


//--------------------- .nv.info._ZN5flash44flash_bwd_dq_dk_dv_loop_seqk_parallel_kernelI23Flash_bwd_kernel_traitsILi192ELi64ELi64ELi8ELi4ELi2ELi2ELb1ELb1EN7cutlass6half_tE19Flash_kernel_traitsILi192ELi64ELi64ELi8ES3_EELb0ELb0ELb0ELb0ELb0ELb0ELb1EEEvNS_16Flash_bwd_paramsE --------------------------
	.section	.nv.info._ZN5flash44flash_bwd_dq_dk_dv_loop_seqk_parallel_kernelI23Flash_bwd_kernel_traitsILi192ELi64ELi64ELi8ELi4ELi2ELi2ELb1ELb1EN7cutlass6half_tE19Flash_kernel_traitsILi192ELi64ELi64ELi8ES3_EELb0ELb0ELb0ELb0ELb0ELb0ELb1EEEvNS_16Flash_bwd_paramsE,"",@"SHT_CUDA_INFO"
	.sectionflags	@""
	.align	4


	//----- nvinfo : EIATTR_CUDA_API_VERSION
	.align		4
        /*0000*/ 	.byte	0x04, 0x37
        /*0002*/ 	.short	(.L_426 - .L_425)
.L_425:
        /*0004*/ 	.word	0x00000082


	//----- nvinfo : EIATTR_SW2861232_WAR
	.align		4
.L_426:
        /*0008*/ 	.byte	0x01, 0x35
	.zero		2


	//----- nvinfo : EIATTR_PARAM_CBANK
	.align		4
        /*000c*/ 	.byte	0x04, 0x0a
        /*000e*/ 	.short	(.L_428 - .L_427)
	.align		4
.L_427:
        /*0010*/ 	.word	index@(.nv.constant0._ZN5flash44flash_bwd_dq_dk_dv_loop_seqk_parallel_kernelI23Flash_bwd_kernel_traitsILi192ELi64ELi64ELi8ELi4ELi2ELi2ELb1ELb1EN7cutlass6half_tE19Flash_kernel_traitsILi192ELi64ELi64ELi8ES3_EELb0ELb0ELb0ELb0ELb0ELb0ELb1EEEvNS_16Flash_bwd_paramsE)
        /*0014*/ 	.short	0x0160
        /*0016*/ 	.short	0x0280


	//----- nvinfo : EIATTR_CBANK_PARAM_SIZE
	.align		4
.L_428:
        /*0018*/ 	.byte	0x03, 0x19
        /*001a*/ 	.short	0x0280


	//----- nvinfo : EIATTR_KPARAM_INFO
	.align		4
        /*001c*/ 	.byte	0x04, 0x17
        /*001e*/ 	.short	(.L_430 - .L_429)
.L_429:
        /*0020*/ 	.word	0x00000000
        /*0024*/ 	.short	0x0000
        /*0026*/ 	.short	0x0000
        /*0028*/ 	.byte	0x00, 0xf0, 0x01, 0x0a


	//----- nvinfo : EIATTR_MAXREG_COUNT
	.align		4
.L_430:
        /*002c*/ 	.byte	0x03, 0x1b
        /*002e*/ 	.short	0x00ff


	//----- nvinfo : EIATTR_NUM_BARRIERS
	.align		4
        /*0030*/ 	.byte	0x02, 0x4c
        /*0032*/ 	.byte	0x01
	.zero		1


	//----- nvinfo : EIATTR_ANNOTATIONS
	.align		4
        /*0034*/ 	.byte	0x04, 0x55
        /*0036*/ 	.short	(.L_432 - .L_431)


	//   ....[0]....
.L_431:
        /* <DEDUP_REMOVED lines=67> */


	//----- nvinfo : EIATTR_MERCURY_ISA_VERSION
	.align		4
.L_432:
        /*0450*/ 	.byte	0x03, 0x5f
        /*0452*/ 	.short	0x0000


	//----- nvinfo : EIATTR_EXIT_INSTR_OFFSETS
	.align		4
        /*0454*/ 	.byte	0x04, 0x1c
        /*0456*/ 	.short	(.L_434 - .L_433)


	//   ....[0]....
.L_433:
        /*0458*/ 	.word	0x000000a0


	//   ....[1]....
        /*045c*/ 	.word	0x000096c0


	//----- nvinfo : EIATTR_CTAIDZ_USED
	.align		4
.L_434:
        /*0460*/ 	.byte	0x01, 0x04
	.zero		2


	//----- nvinfo : EIATTR_CRS_STACK_SIZE
	.align		4
        /*0464*/ 	.byte	0x04, 0x1e
        /*0466*/ 	.short	(.L_436 - .L_435)
.L_435:
        /*0468*/ 	.word	0x00000000
.L_436:


//--------------------- .nv.info._ZN5flash44flash_bwd_dq_dk_dv_loop_seqk_parallel_kernelI23Flash_bwd_kernel_traitsILi192ELi64ELi64ELi8ELi4ELi2ELi2ELb1ELb1EN7cutlass6half_tE19Flash_kernel_traitsILi192ELi64ELi64ELi8ES3_EELb1ELb0ELb1ELb0ELb0ELb0ELb0EEEvNS_16Flash_bwd_paramsE --------------------------
	.section	.nv.info._ZN5flash44flash_bwd_dq_dk_dv_loop_seqk_parallel_kernelI23Flash_bwd_kernel_traitsILi192ELi64ELi64ELi8ELi4ELi2ELi2ELb1ELb1EN7cutlass6half_tE19Flash_kernel_traitsILi192ELi64ELi64ELi8ES3_EELb1ELb0ELb1ELb0ELb0ELb0ELb0EEEvNS_16Flash_bwd_paramsE,"",@"SHT_CUDA_INFO"
	.sectionflags	@""
	.align	4


	//----- nvinfo : EIATTR_CUDA_API_VERSION
	.align		4
        /*0000*/ 	.byte	0x04, 0x37
        /*0002*/ 	.short	(.L_438 - .L_437)
.L_437:
        /*0004*/ 	.word	0x00000082


	//----- nvinfo : EIATTR_SW2861232_WAR
	.align		4
.L_438:
        /*0008*/ 	.byte	0x01, 0x35
	.zero		2


	//----- nvinfo : EIATTR_PARAM_CBANK
	.align		4
        /*000c*/ 	.byte	0x04, 0x0a
        /*000e*/ 	.short	(.L_440 - .L_439)
	.align		4
.L_439:
        /*0010*/ 	.word	index@(.nv.constant0._ZN5flash44flash_bwd_dq_dk_dv_loop_seqk_parallel_kernelI23Flash_bwd_kernel_traitsILi192ELi64ELi64ELi8ELi4ELi2ELi2ELb1ELb1EN7cutlass6half_tE19Flash_kernel_traitsILi192ELi64ELi64ELi8ES3_EELb1ELb0ELb1ELb0ELb0ELb0ELb0EEEvNS_16Flash_bwd_paramsE)
        /*0014*/ 	.short	0x0160
        /*0016*/ 	.short	0x0280


	//----- nvinfo : EIATTR_CBANK_PARAM_SIZE
	.align		4
.L_440:
        /*0018*/ 	.byte	0x03, 0x19
        /*001a*/ 	.short	0x0280


	//----- nvinfo : EIATTR_KPARAM_INFO
	.align		4
        /*001c*/ 	.byte	0x04, 0x17
        /*001e*/ 	.short	(.L_442 - .L_441)
.L_441:
        /*0020*/ 	.word	0x00000000
        /*0024*/ 	.short	0x0000
        /*0026*/ 	.short	0x0000
        /*0028*/ 	.byte	0x00, 0xf0, 0x01, 0x0a


	//----- nvinfo : EIATTR_MAXREG_COUNT
	.align		4
.L_442:
        /*002c*/ 	.byte	0x03, 0x1b
        /*002e*/ 	.short	0x00ff


	//----- nvinfo : EIATTR_NUM_BARRIERS
	.align		4
        /*0030*/ 	.byte	0x02, 0x4c
        /*0032*/ 	.byte	0x01
	.zero		1


	//----- nvinfo : EIATTR_ANNOTATIONS
	.align		4
        /*0034*/ 	.byte	0x04, 0x55
        /*0036*/ 	.short	(.L_444 - .L_443)


	//   ....[0]....
.L_443:
        /* <DEDUP_REMOVED lines=61> */


	//----- nvinfo : EIATTR_MERCURY_ISA_VERSION
	.align		4
.L_444:
        /*03f8*/ 	.byte	0x03, 0x5f
        /*03fa*/ 	.short	0x0000


	//----- nvinfo : EIATTR_EXIT_INSTR_OFFSETS
	.align		4
        /*03fc*/ 	.byte	0x04, 0x1c
        /*03fe*/ 	.short	(.L_446 - .L_445)


	//   ....[0]....
.L_445:
        /*0400*/ 	.word	0x000000a0


	//   ....[1]....
        /*0404*/ 	.word	0x00009e90


	//----- nvinfo : EIATTR_CTAIDZ_USED
	.align		4
.L_446:
        /*0408*/ 	.byte	0x01, 0x04
	.zero		2


	//----- nvinfo : EIATTR_CRS_STACK_SIZE
	.align		4
        /*040c*/ 	.byte	0x04, 0x1e
        /*040e*/ 	.short	(.L_448 - .L_447)
.L_447:
        /*0410*/ 	.word	0x00000000
.L_448:


//--------------------- .nv.info._ZN5flash44flash_bwd_dq_dk_dv_loop_seqk_parallel_kernelI23Flash_bwd_kernel_traitsILi192ELi64ELi64ELi8ELi4ELi2ELi2ELb1ELb1EN7cutlass6half_tE19Flash_kernel_traitsILi192ELi64ELi64ELi8ES3_EELb0ELb0ELb1ELb0ELb0ELb0ELb1EEEvNS_16Flash_bwd_paramsE --------------------------
	.section	.nv.info._ZN5flash44flash_bwd_dq_dk_dv_loop_seqk_parallel_kernelI23Flash_bwd_kernel_traitsILi192ELi64ELi64ELi8ELi4ELi2ELi2ELb1ELb1EN7cutlass6half_tE19Flash_kernel_traitsILi192ELi64ELi64ELi8ES3_EELb0ELb0ELb1ELb0ELb0ELb0ELb1EEEvNS_16Flash_bwd_paramsE,"",@"SHT_CUDA_INFO"
	.sectionflags	@""
	.align	4


	//----- nvinfo : EIATTR_CUDA_API_VERSION
	.align		4
        /*0000*/ 	.byte	0x04, 0x37
        /*0002*/ 	.short	(.L_450 - .L_449)
.L_449:
        /*0004*/ 	.word	0x00000082


	//----- nvinfo : EIATTR_SW2861232_WAR
	.align		4
.L_450:
        /*0008*/ 	.byte	0x01, 0x35
	.zero		2


	//----- nvinfo : EIATTR_PARAM_CBANK
	.align		4
        /*000c*/ 	.byte	0x04, 0x0a
        /*000e*/ 	.short	(.L_452 - .L_451)
	.align		4
.L_451:
        /*0010*/ 	.word	index@(.nv.constant0._ZN5flash44flash_bwd_dq_dk_dv_loop_seqk_parallel_kernelI23Flash_bwd_kernel_traitsILi192ELi64ELi64ELi8ELi4ELi2ELi2ELb1ELb1EN7cutlass6half_tE19Flash_kernel_traitsILi192ELi64ELi64ELi8ES3_EELb0ELb0ELb1ELb0ELb0ELb0ELb1EEEvNS_16Flash_bwd_paramsE)
        /*0014*/ 	.short	0x0160
        /*0016*/ 	.short	0x0280


	//----- nvinfo : EIATTR_CBANK_PARAM_SIZE
	.align		4
.L_452:
        /*0018*/ 	.byte	0x03, 0x19
        /*001a*/ 	.short	0x0280


	//----- nvinfo : EIATTR_KPARAM_INFO
	.align		4
        /*001c*/ 	.byte	0x04, 0x17
        /*001e*/ 	.short	(.L_454 - .L_453)
.L_453:
        /*0020*/ 	.word	0x00000000
        /*0024*/ 	.short	0x0000
        /*0026*/ 	.short	0x0000
        /*0028*/ 	.byte	0x00, 0xf0, 0x01, 0x0a


	//----- nvinfo : EIATTR_MAXREG_COUNT
	.align		4
.L_454:
        /*002c*/ 	.byte	0x03, 0x1b
        /*002e*/ 	.short	0x00ff


	//----- nvinfo : EIATTR_NUM_BARRIERS
	.align		4
        /*0030*/ 	.byte	0x02, 0x4c
        /*0032*/ 	.byte	0x01
	.zero		1


	//----- nvinfo : EIATTR_ANNOTATIONS
	.align		4
        /*0034*/ 	.byte	0x04, 0x55
        /*0036*/ 	.short	(.L_456 - .L_455)


	//   ....[0]....
.L_455:
        /* <DEDUP_REMOVED lines=68> */


	//----- nvinfo : EIATTR_MERCURY_ISA_VERSION
	.align		4
.L_456:
        /*0460*/ 	.byte	0x03, 0x5f
        /*0462*/ 	.short	0x0000


	//----- nvinfo : EIATTR_EXIT_INSTR_OFFSETS
	.align		4
        /*0464*/ 	.byte	0x04, 0x1c
        /*0466*/ 	.short	(.L_458 - .L_457)


	//   ....[0]....
.L_457:
        /*0468*/ 	.word	0x000000a0


	//   ....[1]....
        /*046c*/ 	.word	0x00009890


	//----- nvinfo : EIATTR_CTAIDZ_USED
	.align		4
.L_458:
        /*0470*/ 	.byte	0x01, 0x04
	.zero		2


	//----- nvinfo : EIATTR_CRS_STACK_SIZE
	.align		4
        /*0474*/ 	.byte	0x04, 0x1e
        /*0476*/ 	.short	(.L_460 - .L_459)
.L_459:
        /*0478*/ 	.word	0x00000000
.L_460:


//--------------------- .nv.info._ZN5flash44flash_bwd_dq_dk_dv_loop_seqk_parallel_kernelI23Flash_bwd_kernel_traitsILi192ELi64ELi64ELi8ELi4ELi2ELi2ELb1ELb1EN7cutlass6half_tE19Flash_kernel_traitsILi192ELi64ELi64ELi8ES3_EELb1ELb0ELb0ELb0ELb0ELb1ELb0EEEvNS_16Flash_bwd_paramsE --------------------------
	.section	.nv.info._ZN5flash44flash_bwd_dq_dk_dv_loop_seqk_parallel_kernelI23Flash_bwd_kernel_traitsILi192ELi64ELi64ELi8ELi4ELi2ELi2ELb1ELb1EN7cutlass6half_tE19Flash_kernel_traitsILi192ELi64ELi64ELi8ES3_EELb1ELb0ELb0ELb0ELb0ELb1ELb0EEEvNS_16Flash_bwd_paramsE,"",@"SHT_CUDA_INFO"
	.sectionflags	@""
	.align	4


	//----- nvinfo : EIATTR_CUDA_API_VERSION
	.align		4
        /*0000*/ 	.byte	0x04, 0x37
        /*0002*/ 	.short	(.L_462 - .L_461)
.L_461:
        /*0004*/ 	.word	0x00000082


	//----- nvinfo : EIATTR_SW2861232_WAR
	.align		4
.L_462:
        /*0008*/ 	.byte	0x01, 0x35
	.zero		2


	//----- nvinfo : EIATTR_PARAM_CBANK
	.align		4
        /*000c*/ 	.byte	0x04, 0x0a
        /*000e*/ 	.short	(.L_464 - .L_463)
	.align		4
.L_463:
        /*0010*/ 	.word	index@(.nv.constant0._ZN5flash44flash_bwd_dq_dk_dv_loop_seqk_parallel_kernelI23Flash_bwd_kernel_traitsILi192ELi64ELi64ELi8ELi4ELi2ELi2ELb1ELb1EN7cutlass6half_tE19Flash_kernel_traitsILi192ELi64ELi64ELi8ES3_EELb1ELb0ELb0ELb0ELb0ELb1ELb0EEEvNS_16Flash_bwd_paramsE)
        /*0014*/ 	.short	0x0160
        /*0016*/ 	.short	0x0280


	//----- nvinfo : EIATTR_CBANK_PARAM_SIZE
	.align		4
.L_464:
        /*0018*/ 	.byte	0x03, 0x19
        /*001a*/ 	.short	0x0280


	//----- nvinfo : EIATTR_KPARAM_INFO
	.align		4
        /*001c*/ 	.byte	0x04, 0x17
        /*001e*/ 	.short	(.L_466 - .L_465)
.L_465:
        /*0020*/ 	.word	0x00000000
        /*0024*/ 	.short	0x0000
        /*0026*/ 	.short	0x0000
        /*0028*/ 	.byte	0x00, 0xf0, 0x01, 0x0a


	//----- nvinfo : EIATTR_MAXREG_COUNT
	.align		4
.L_466:
        /*002c*/ 	.byte	0x03, 0x1b
        /*002e*/ 	.short	0x00ff


	//----- nvinfo : EIATTR_NUM_BARRIERS
	.align		4
        /*0030*/ 	.byte	0x02, 0x4c
        /*0032*/ 	.byte	0x01
	.zero		1


	//----- nvinfo : EIATTR_ANNOTATIONS
	.align		4
        /*0034*/ 	.byte	0x04, 0x55
        /*0036*/ 	.short	(.L_468 - .L_467)


	//   ....[0]....
.L_467:
        /* <DEDUP_REMOVED lines=49> */


	//----- nvinfo : EIATTR_MERCURY_ISA_VERSION
	.align		4
.L_468:
        /*0338*/ 	.byte	0x03, 0x5f
        /*033a*/ 	.short	0x0000


	//----- nvinfo : EIATTR_EXIT_INSTR_OFFSETS
	.align		4
        /*033c*/ 	.byte	0x04, 0x1c
        /*033e*/ 	.short	(.L_470 - .L_469)


	//   ....[0]....
.L_469:
        /*0340*/ 	.word	0x000000a0


	//   ....[1]....
        /*0344*/ 	.word	0x00008a20


	//----- nvinfo : EIATTR_CTAIDZ_USED
	.align		4
.L_470:
        /*0348*/ 	.byte	0x01, 0x04
	.zero		2


	//----- nvinfo : EIATTR_CRS_STACK_SIZE
	.align		4
        /*034c*/ 	.byte	0x04, 0x1e
        /*034e*/ 	.short	(.L_472 - .L_471)
.L_471:
        /*0350*/ 	.word	0x00000000
.L_472:


//--------------------- .nv.info._ZN5flash44flash_bwd_dq_dk_dv_loop_seqk_parallel_kernelI23Flash_bwd_kernel_traitsILi192ELi64ELi64ELi8ELi4ELi2ELi2ELb1ELb1EN7cutlass6half_tE19Flash_kernel_traitsILi192ELi64ELi64ELi8ES3_EELb0ELb0ELb0ELb0ELb0ELb1ELb1EEEvNS_16Flash_bwd_paramsE --------------------------
	.section	.nv.info._ZN5flash44flash_bwd_dq_dk_dv_loop_seqk_parallel_kernelI23Flash_bwd_kernel_traitsILi192ELi64ELi64ELi8ELi4ELi2ELi2ELb1ELb1EN7cutlass6half_tE19Flash_kernel_traitsILi192ELi64ELi64ELi8ES3_EELb0ELb0ELb0ELb0ELb0ELb1ELb1EEEvNS_16Flash_bwd_paramsE,"",@"SHT_CUDA_INFO"
	.sectionflags	@""
	.align	4


	//----- nvinfo : EIATTR_CUDA_API_VERSION
	.align		4
        /*0000*/ 	.byte	0x04, 0x37
        /*0002*/ 	.short	(.L_474 - .L_473)
.L_473:
        /*0004*/ 	.word	0x00000082


	//----- nvinfo : EIATTR_SW2861232_WAR
	.align		4
.L_474:
        /*0008*/ 	.byte	0x01, 0x35
	.zero		2


	//----- nvinfo : EIATTR_PARAM_CBANK
	.align		4
        /*000c*/ 	.byte	0x04, 0x0a
        /*000e*/ 	.short	(.L_476 - .L_475)
	.align		4
.L_475:
        /*0010*/ 	.word	index@(.nv.constant0._ZN5flash44flash_bwd_dq_dk_dv_loop_seqk_parallel_kernelI23Flash_bwd_kernel_traitsILi192ELi64ELi64ELi8ELi4ELi2ELi2ELb1ELb1EN7cutlass6half_tE19Flash_kernel_traitsILi192ELi64ELi64ELi8ES3_EELb0ELb0ELb0ELb0ELb0ELb1ELb1EEEvNS_16Flash_bwd_paramsE)
        /*0014*/ 	.short	0x0160
        /*0016*/ 	.short	0x0280


	//----- nvinfo : EIATTR_CBANK_PARAM_SIZE
	.align		4
.L_476:
        /*0018*/ 	.byte	0x03, 0x19
        /*001a*/ 	.short	0x0280


	//----- nvinfo : EIATTR_KPARAM_INFO
	.align		4
        /*001c*/ 	.byte	0x04, 0x17
        /*001e*/ 	.short	(.L_478 - .L_477)
.L_477:
        /*0020*/ 	.word	0x00000000
        /*0024*/ 	.short	0x0000
        /*0026*/ 	.short	0x0000
        /*0028*/ 	.byte	0x00, 0xf0, 0x01, 0x0a


	//----- nvinfo : EIATTR_MAXREG_COUNT
	.align		4
.L_478:
        /*002c*/ 	.byte	0x03, 0x1b
        /*002e*/ 	.short	0x00ff


	//----- nvinfo : EIATTR_NUM_BARRIERS
	.align		4
        /*0030*/ 	.byte	0x02, 0x4c
        /*0032*/ 	.byte	0x01
	.zero		1


	//----- nvinfo : EIATTR_ANNOTATIONS
	.align		4
        /*0034*/ 	.byte	0x04, 0x55
        /*0036*/ 	.short	(.L_480 - .L_479)


	//   ....[0]....
.L_479:
        /* <DEDUP_REMOVED lines=56> */


	//----- nvinfo : EIATTR_MERCURY_ISA_VERSION
	.align		4
.L_480:
        /*03a8*/ 	.byte	0x03, 0x5f
        /*03aa*/ 	.short	0x0000


	//----- nvinfo : EIATTR_EXIT_INSTR_OFFSETS
	.align		4
        /*03ac*/ 	.byte	0x04, 0x1c
        /*03ae*/ 	.short	(.L_482 - .L_481)


	//   ....[0]....
.L_481:
        /*03b0*/ 	.word	0x000000a0


	//   ....[1]....
        /*03b4*/ 	.word	0x00008460


	//----- nvinfo : EIATTR_CTAIDZ_USED
	.align		4
.L_482:
        /*03b8*/ 	.byte	0x01, 0x04
	.zero		2


	//----- nvinfo : EIATTR_CRS_STACK_SIZE
	.align		4
        /*03bc*/ 	.byte	0x04, 0x1e
        /*03be*/ 	.short	(.L_484 - .L_483)
.L_483:
        /*03c0*/ 	.word	0x00000000
.L_484:


//--------------------- .nv.info._ZN5flash44flash_bwd_dq_dk_dv_loop_seqk_parallel_kernelI23Flash_bwd_kernel_traitsILi192ELi64ELi64ELi8ELi4ELi2ELi2ELb1ELb1EN7cutlass6half_tE19Flash_kernel_traitsILi192ELi64ELi64ELi8ES3_EELb1ELb0ELb0ELb1ELb0ELb0ELb0EEEvNS_16Flash_bwd_paramsE --------------------------
	.section	.nv.info._ZN5flash44flash_bwd_dq_dk_dv_loop_seqk_parallel_kernelI23Flash_bwd_kernel_traitsILi192ELi64ELi64ELi8ELi4ELi2ELi2ELb1ELb1EN7cutlass6half_tE19Flash_kernel_traitsILi192ELi64ELi64ELi8ES3_EELb1ELb0ELb0ELb1ELb0ELb0ELb0EEEvNS_16Flash_bwd_paramsE,"",@"SHT_CUDA_INFO"
	.sectionflags	@""
	.align	4


	//----- nvinfo : EIATTR_CUDA_API_VERSION
	.align		4
        /*0000*/ 	.byte	0x04, 0x37
        /*0002*/ 	.short	(.L_486 - .L_485)
.L_485:
        /*0004*/ 	.word	0x00000082


	//----- nvinfo : EIATTR_SW2861232_WAR
	.align		4
.L_486:
        /*0008*/ 	.byte	0x01, 0x35
	.zero		2


	//----- nvinfo : EIATTR_PARAM_CBANK
	.align		4
        /*000c*/ 	.byte	0x04, 0x0a
        /*000e*/ 	.short	(.L_488 - .L_487)
	.align		4
.L_487:
        /*0010*/ 	.word	index@(.nv.constant0._ZN5flash44flash_bwd_dq_dk_dv_loop_seqk_parallel_kernelI23Flash_bwd_kernel_traitsILi192ELi64ELi64ELi8ELi4ELi2ELi2ELb1ELb1EN7cutlass6half_tE19Flash_kernel_traitsILi192ELi64ELi64ELi8ES3_EELb1ELb0ELb0ELb1ELb0ELb0ELb0EEEvNS_16Flash_bwd_paramsE)
        /*0014*/ 	.short	0x0160
        /*0016*/ 	.short	0x0280


	//----- nvinfo : EIATTR_CBANK_PARAM_SIZE
	.align		4
.L_488:
        /*0018*/ 	.byte	0x03, 0x19
        /*001a*/ 	.short	0x0280


	//----- nvinfo : EIATTR_KPARAM_INFO
	.align		4
        /*001c*/ 	.byte	0x04, 0x17
        /*001e*/ 	.short	(.L_490 - .L_489)
.L_489:
        /*0020*/ 	.word	0x00000000
        /*0024*/ 	.short	0x0000
        /*0026*/ 	.short	0x0000
        /*0028*/ 	.byte	0x00, 0xf0, 0x01, 0x0a


	//----- nvinfo : EIATTR_MAXREG_COUNT
	.align		4
.L_490:
        /*002c*/ 	.byte	0x03, 0x1b
        /*002e*/ 	.short	0x00ff


	//----- nvinfo : EIATTR_NUM_BARRIERS
	.align		4
        /*0030*/ 	.byte	0x02, 0x4c
        /*0032*/ 	.byte	0x01
	.zero		1


	//----- nvinfo : EIATTR_ANNOTATIONS
	.align		4
        /*0034*/ 	.byte	0x04, 0x55
        /*0036*/ 	.short	(.L_492 - .L_491)


	//   ....[0]....
.L_491:
        /* <DEDUP_REMOVED lines=63> */


	//----- nvinfo : EIATTR_MERCURY_ISA_VERSION
	.align		4
.L_492:
        /*0410*/ 	.byte	0x03, 0x5f
        /*0412*/ 	.short	0x0000


	//----- nvinfo : EIATTR_EXIT_INSTR_OFFSETS
	.align		4
        /*0414*/ 	.byte	0x04, 0x1c
        /*0416*/ 	.short	(.L_494 - .L_493)


	//   ....[0]....
.L_493:
        /*0418*/ 	.word	0x000000a0


	//   ....[1]....
        /*041c*/ 	.word	0x0000a170


	//----- nvinfo : EIATTR_CTAIDZ_USED
	.align		4
.L_494:
        /*0420*/ 	.byte	0x01, 0x04
	.zero		2


	//----- nvinfo : EIATTR_CRS_STACK_SIZE
	.align		4
        /*0424*/ 	.byte	0x04, 0x1e
        /*0426*/ 	.short	(.L_496 - .L_495)
.L_495:
        /*0428*/ 	.word	0x00000000
.L_496:


//--------------------- .nv.info._ZN5flash44flash_bwd_dq_dk_dv_loop_seqk_parallel_kernelI23Flash_bwd_kernel_traitsILi192ELi64ELi64ELi8ELi4ELi2ELi2ELb1ELb1EN7cutlass6half_tE19Flash_kernel_traitsILi192ELi64ELi64ELi8ES3_EELb0ELb0ELb0ELb1ELb0ELb0ELb1EEEvNS_16Flash_bwd_paramsE --------------------------
	.section	.nv.info._ZN5flash44flash_bwd_dq_dk_dv_loop_seqk_parallel_kernelI23Flash_bwd_kernel_traitsILi192ELi64ELi64ELi8ELi4ELi2ELi2ELb1ELb1EN7cutlass6half_tE19Flash_kernel_traitsILi192ELi64ELi64ELi8ES3_EELb0ELb0ELb0ELb1ELb0ELb0ELb1EEEvNS_16Flash_bwd_paramsE,"",@"SHT_CUDA_INFO"
	.sectionflags	@""
	.align	4


	//----- nvinfo : EIATTR_CUDA_API_VERSION
	.align		4
        /*0000*/ 	.byte	0x04, 0x37
        /*0002*/ 	.short	(.L_498 - .L_497)
.L_497:
        /*0004*/ 	.word	0x00000082


	//----- nvinfo : EIATTR_SW2861232_WAR
	.align		4
.L_498:
        /*0008*/ 	.byte	0x01, 0x35
	.zero		2


	//----- nvinfo : EIATTR_PARAM_CBANK
	.align		4
        /*000c*/ 	.byte	0x04, 0x0a
        /*000e*/ 	.short	(.L_500 - .L_499)
	.align		4
.L_499:
        /*0010*/ 	.word	index@(.nv.constant0._ZN5flash44flash_bwd_dq_dk_dv_loop_seqk_parallel_kernelI23Flash_bwd_kernel_traitsILi192ELi64ELi64ELi8ELi4ELi2ELi2ELb1ELb1EN7cutlass6half_tE19Flash_kernel_traitsILi192ELi64ELi64ELi8ES3_EELb0ELb0ELb0ELb1ELb0ELb0ELb1EEEvNS_16Flash_bwd_paramsE)
        /*0014*/ 	.short	0x0160
        /*0016*/ 	.short	0x0280


	//----- nvinfo : EIATTR_CBANK_PARAM_SIZE
	.align		4
.L_500:
        /*0018*/ 	.byte	0x03, 0x19
        /*001a*/ 	.short	0x0280


	//----- nvinfo : EIATTR_KPARAM_INFO
	.align		4
        /*001c*/ 	.byte	0x04, 0x17
        /*001e*/ 	.short	(.L_502 - .L_501)
.L_501:
        /*0020*/ 	.word	0x00000000
        /*0024*/ 	.short	0x0000
        /*0026*/ 	.short	0x0000
        /*0028*/ 	.byte	0x00, 0xf0, 0x01, 0x0a


	//----- nvinfo : EIATTR_MAXREG_COUNT
	.align		4
.L_502:
        /*002c*/ 	.byte	0x03, 0x1b
        /*002e*/ 	.short	0x00ff


	//----- nvinfo : EIATTR_NUM_BARRIERS
	.align		4
        /*0030*/ 	.byte	0x02, 0x4c
        /*0032*/ 	.byte	0x01
	.zero		1


	//----- nvinfo : EIATTR_ANNOTATIONS
	.align		4
        /*0034*/ 	.byte	0x04, 0x55
        /*0036*/ 	.short	(.L_504 - .L_503)


	//   ....[0]....
.L_503:
        /* <DEDUP_REMOVED lines=69> */


	//----- nvinfo : EIATTR_MERCURY_ISA_VERSION
	.align		4
.L_504:
        /*0470*/ 	.byte	0x03, 0x5f
        /*0472*/ 	.short	0x0000


	//----- nvinfo : EIATTR_EXIT_INSTR_OFFSETS
	.align		4
        /*0474*/ 	.byte	0x04, 0x1c
        /*0476*/ 	.short	(.L_506 - .L_505)


	//   ....[0]....
.L_505:
        /*0478*/ 	.word	0x000000a0


	//   ....[1]....
        /*047c*/ 	.word	0x00009aa0


	//----- nvinfo : EIATTR_CTAIDZ_USED
	.align		4
.L_506:
        /*0480*/ 	.byte	0x01, 0x04
	.zero		2


	//----- nvinfo : EIATTR_CRS_STACK_SIZE
	.align		4
        /*0484*/ 	.byte	0x04, 0x1e
        /*0486*/ 	.short	(.L_508 - .L_507)
.L_507:
        /*0488*/ 	.word	0x00000000
.L_508:


//--------------------- .nv.info._ZN5flash44flash_bwd_dq_dk_dv_loop_seqk_parallel_kernelI23Flash_bwd_kernel_traitsILi192ELi64ELi64ELi8ELi4ELi2ELi2ELb1ELb1EN7cutlass6half_tE19Flash_kernel_traitsILi192ELi64ELi64ELi8ES3_EELb1ELb0ELb1ELb0ELb0ELb1ELb0EEEvNS_16Flash_bwd_paramsE --------------------------
	.section	.nv.info._ZN5flash44flash_bwd_dq_dk_dv_loop_seqk_parallel_kernelI23Flash_bwd_kernel_traitsILi192ELi64ELi64ELi8ELi4ELi2ELi2ELb1ELb1EN7cutlass6half_tE19Flash_kernel_traitsILi192ELi64ELi64ELi8ES3_EELb1ELb0ELb1ELb0ELb0ELb1ELb0EEEvNS_16Flash_bwd_paramsE,"",@"SHT_CUDA_INFO"
	.sectionflags	@""
	.align	4


	//----- nvinfo : EIATTR_CUDA_API_VERSION
	.align		4
        /*0000*/ 	.byte	0x04, 0x37
        /*0002*/ 	.short	(.L_510 - .L_509)
.L_509:
        /*0004*/ 	.word	0x00000082


	//----- nvinfo : EIATTR_SW2861232_WAR
	.align		4
.L_510:
        /*0008*/ 	.byte	0x01, 0x35
	.zero		2


	//----- nvinfo : EIATTR_PARAM_CBANK
	.align		4
        /*000c*/ 	.byte	0x04, 0x0a
        /*000e*/ 	.short	(.L_512 - .L_511)
	.align		4
.L_511:
        /*0010*/ 	.word	index@(.nv.constant0._ZN5flash44flash_bwd_dq_dk_dv_loop_seqk_parallel_kernelI23Flash_bwd_kernel_traitsILi192ELi64ELi64ELi8ELi4ELi2ELi2ELb1ELb1EN7cutlass6half_tE19Flash_kernel_traitsILi192ELi64ELi64ELi8ES3_EELb1ELb0ELb1ELb0ELb0ELb1ELb0EEEvNS_16Flash_bwd_paramsE)
        /*0014*/ 	.short	0x0160
        /*0016*/ 	.short	0x0280


	//----- nvinfo : EIATTR_CBANK_PARAM_SIZE
	.align		4
.L_512:
        /*0018*/ 	.byte	0x03, 0x19
        /*001a*/ 	.short	0x0280


	//----- nvinfo : EIATTR_KPARAM_INFO
	.align		4
        /*001c*/ 	.byte	0x04, 0x17
        /*001e*/ 	.short	(.L_514 - .L_513)
.L_513:
        /*0020*/ 	.word	0x00000000
        /*0024*/ 	.short	0x0000
        /*0026*/ 	.short	0x0000
        /*0028*/ 	.byte	0x00, 0xf0, 0x01, 0x0a


	//----- nvinfo : EIATTR_MAXREG_COUNT
	.align		4
.L_514:
        /*002c*/ 	.byte	0x03, 0x1b
        /*002e*/ 	.short	0x00ff


	//----- nvinfo : EIATTR_NUM_BARRIERS
	.align		4
        /*0030*/ 	.byte	0x02, 0x4c
        /*0032*/ 	.byte	0x01
	.zero		1


	//----- nvinfo : EIATTR_ANNOTATIONS
	.align		4
        /*0034*/ 	.byte	0x04, 0x55
        /*0036*/ 	.short	(.L_516 - .L_515)


	//   ....[0]....
.L_515:
        /* <DEDUP_REMOVED lines=50> */


	//----- nvinfo : EIATTR_MERCURY_ISA_VERSION
	.align		4
.L_516:
        /*0340*/ 	.byte	0x03, 0x5f
        /*0342*/ 	.short	0x0000


	//----- nvinfo : EIATTR_EXIT_INSTR_OFFSETS
	.align		4
        /*0344*/ 	.byte	0x04, 0x1c
        /*0346*/ 	.short	(.L_518 - .L_517)


	//   ....[0]....
.L_517:
        /*0348*/ 	.word	0x000000a0


	//   ....[1]....
        /*034c*/ 	.word	0x00008c20


	//----- nvinfo : EIATTR_CTAIDZ_USED
	.align		4
.L_518:
        /*0350*/ 	.byte	0x01, 0x04
	.zero		2


	//----- nvinfo : EIATTR_CRS_STACK_SIZE
	.align		4
        /*0354*/ 	.byte	0x04, 0x1e
        /*0356*/ 	.short	(.L_520 - .L_519)
.L_519:
        /*0358*/ 	.word	0x00000000
.L_520:


//--------------------- .nv.info._ZN5flash44flash_bwd_dq_dk_dv_loop_seqk_parallel_kernelI23Flash_bwd_kernel_traitsILi192ELi64ELi64ELi8ELi4ELi2ELi2ELb1ELb1EN7cutlass6half_tE19Flash_kernel_traitsILi192ELi64ELi64ELi8ES3_EELb0ELb0ELb1ELb0ELb0ELb1ELb1EEEvNS_16Flash_bwd_paramsE --------------------------
	.section	.nv.info._ZN5flash44flash_bwd_dq_dk_dv_loop_seqk_parallel_kernelI23Flash_bwd_kernel_traitsILi192ELi64ELi64ELi8ELi4ELi2ELi2ELb1ELb1EN7cutlass6half_tE19Flash_kernel_traitsILi192ELi64ELi64ELi8ES3_EELb0ELb0ELb1ELb0ELb0ELb1ELb1EEEvNS_16Flash_bwd_paramsE,"",@"SHT_CUDA_INFO"
	.sectionflags	@""
	.align	4


	//----- nvinfo : EIATTR_CUDA_API_VERSION
	.align		4
        /*0000*/ 	.byte	0x04, 0x37
        /*0002*/ 	.short	(.L_522 - .L_521)
.L_521:
        /*0004*/ 	.word	0x00000082


	//----- nvinfo : EIATTR_SW2861232_WAR
	.align		4
.L_522:
        /*0008*/ 	.byte	0x01, 0x35
	.zero		2


	//----- nvinfo : EIATTR_PARAM_CBANK
	.align		4
        /*000c*/ 	.byte	0x04, 0x0a
        /*000e*/ 	.short	(.L_524 - .L_523)
	.align		4
.L_523:
        /*0010*/ 	.word	index@(.nv.constant0._ZN5flash44flash_bwd_dq_dk_dv_loop_seqk_parallel_kernelI23Flash_bwd_kernel_traitsILi192ELi64ELi64ELi8ELi4ELi2ELi2ELb1ELb1EN7cutlass6half_tE19Flash_kernel_traitsILi192ELi64ELi64ELi8ES3_EELb0ELb0ELb1ELb0ELb0ELb1ELb1EEEvNS_16Flash_bwd_paramsE)
        /*0014*/ 	.short	0x0160
        /*0016*/ 	.short	0x0280


	//----- nvinfo : EIATTR_CBANK_PARAM_SIZE
	.align		4
.L_524:
        /*0018*/ 	.byte	0x03, 0x19
        /*001a*/ 	.short	0x0280


	//----- nvinfo : EIATTR_KPARAM_INFO
	.align		4
        /*001c*/ 	.byte	0x04, 0x17
        /*001e*/ 	.short	(.L_526 - .L_525)
.L_525:
        /*0020*/ 	.word	0x00000000
        /*0024*/ 	.short	0x0000
        /*0026*/ 	.short	0x0000
        /*0028*/ 	.byte	0x00, 0xf0, 0x01, 0x0a


	//----- nvinfo : EIATTR_MAXREG_COUNT
	.align		4
.L_526:
        /*002c*/ 	.byte	0x03, 0x1b
        /*002e*/ 	.short	0x00ff


	//----- nvinfo : EIATTR_NUM_BARRIERS
	.align		4
        /*0030*/ 	.byte	0x02, 0x4c
        /*0032*/ 	.byte	0x01
	.zero		1


	//----- nvinfo : EIATTR_ANNOTATIONS
	.align		4
        /*0034*/ 	.byte	0x04, 0x55
        /*0036*/ 	.short	(.L_528 - .L_527)


	//   ....[0]....
.L_527:
        /* <DEDUP_REMOVED lines=56> */


	//----- nvinfo : EIATTR_MERCURY_ISA_VERSION
	.align		4
.L_528:
        /*03a8*/ 	.byte	0x03, 0x5f
        /*03aa*/ 	.short	0x0000


	//----- nvinfo : EIATTR_EXIT_INSTR_OFFSETS
	.align		4
        /*03ac*/ 	.byte	0x04, 0x1c
        /*03ae*/ 	.short	(.L_530 - .L_529)


	//   ....[0]....
.L_529:
        /*03b0*/ 	.word	0x000000a0


	//   ....[1]....
        /*03b4*/ 	.word	0x000085f0


	//----- nvinfo : EIATTR_CTAIDZ_USED
	.align		4
.L_530:
        /*03b8*/ 	.byte	0x01, 0x04
	.zero		2


	//----- nvinfo : EIATTR_CRS_STACK_SIZE
	.align		4
        /*03bc*/ 	.byte	0x04, 0x1e
        /*03be*/ 	.short	(.L_532 - .L_531)
.L_531:
        /*03c0*/ 	.word	0x00000000
.L_532:


//--------------------- .nv.info._ZN5flash44flash_bwd_dq_dk_dv_loop_seqk_parallel_kernelI23Flash_bwd_kernel_traitsILi192ELi64ELi64ELi8ELi4ELi2ELi2ELb1ELb1EN7cutlass6half_tE19Flash_kernel_traitsILi192ELi64ELi64ELi8ES3_EELb1ELb0ELb1ELb1ELb0ELb0ELb0EEEvNS_16Flash_bwd_paramsE --------------------------
	.section	.nv.info._ZN5flash44flash_bwd_dq_dk_dv_loop_seqk_parallel_kernelI23Flash_bwd_kernel_traitsILi192ELi64ELi64ELi8ELi4ELi2ELi2ELb1ELb1EN7cutlass6half_tE19Flash_kernel_traitsILi192ELi64ELi64ELi8ES3_EELb1ELb0ELb1ELb1ELb0ELb0ELb0EEEvNS_16Flash_bwd_paramsE,"",@"SHT_CUDA_INFO"
	.sectionflags	@""
	.align	4


	//----- nvinfo : EIATTR_CUDA_API_VERSION
	.align		4
        /*0000*/ 	.byte	0x04, 0x37
        /*0002*/ 	.short	(.L_534 - .L_533)
.L_533:
        /*0004*/ 	.word	0x00000082


	//----- nvinfo : EIATTR_SW2861232_WAR
	.align		4
.L_534:
        /*0008*/ 	.byte	0x01, 0x35
	.zero		2


	//----- nvinfo : EIATTR_PARAM_CBANK
	.align		4
        /*000c*/ 	.byte	0x04, 0x0a
        /*000e*/ 	.short	(.L_536 - .L_535)
	.align		4
.L_535:
        /*0010*/ 	.word	index@(.nv.constant0._ZN5flash44flash_bwd_dq_dk_dv_loop_seqk_parallel_kernelI23Flash_bwd_kernel_traitsILi192ELi64ELi64ELi8ELi4ELi2ELi2ELb1ELb1EN7cutlass6half_tE19Flash_kernel_traitsILi192ELi64ELi64ELi8ES3_EELb1ELb0ELb1ELb1ELb0ELb0ELb0EEEvNS_16Flash_bwd_paramsE)
        /*0014*/ 	.short	0x0160
        /*0016*/ 	.short	0x0280


	//----- nvinfo : EIATTR_CBANK_PARAM_SIZE
	.align		4
.L_536:
        /*0018*/ 	.byte	0x03, 0x19
        /*001a*/ 	.short	0x0280


	//----- nvinfo : EIATTR_KPARAM_INFO
	.align		4
        /*001c*/ 	.byte	0x04, 0x17
        /*001e*/ 	.short	(.L_538 - .L_537)
.L_537:
        /*0020*/ 	.word	0x00000000
        /*0024*/ 	.short	0x0000
        /*0026*/ 	.short	0x0000
        /*0028*/ 	.byte	0x00, 0xf0, 0x01, 0x0a


	//----- nvinfo : EIATTR_MAXREG_COUNT
	.align		4
.L_538:
        /*002c*/ 	.byte	0x03, 0x1b
        /*002e*/ 	.short	0x00ff


	//----- nvinfo : EIATTR_NUM_BARRIERS
	.align		4
        /*0030*/ 	.byte	0x02, 0x4c
        /*0032*/ 	.byte	0x01
	.zero		1


	//----- nvinfo : EIATTR_ANNOTATIONS
	.align		4
        /*0034*/ 	.byte	0x04, 0x55
        /*0036*/ 	.short	(.L_540 - .L_539)


	//   ....[0]....
.L_539:
        /* <DEDUP_REMOVED lines=62> */


	//----- nvinfo : EIATTR_MERCURY_ISA_VERSION
	.align		4
.L_540:
        /*0408*/ 	.byte	0x03, 0x5f
        /*040a*/ 	.short	0x0000


	//----- nvinfo : EIATTR_EXIT_INSTR_OFFSETS
	.align		4
        /*040c*/ 	.byte	0x04, 0x1c
        /*040e*/ 	.short	(.L_542 - .L_541)


	//   ....[0]....
.L_541:
        /*0410*/ 	.word	0x000000a0


	//   ....[1]....
        /*0414*/ 	.word	0x0000a2b0


	//----- nvinfo : EIATTR_CTAIDZ_USED
	.align		4
.L_542:
        /*0418*/ 	.byte	0x01, 0x04
	.zero		2


	//----- nvinfo : EIATTR_CRS_STACK_SIZE
	.align		4
        /*041c*/ 	.byte	0x04, 0x1e
        /*041e*/ 	.short	(.L_544 - .L_543)
.L_543:
        /*0420*/ 	.word	0x00000000
.L_544:


//--------------------- .nv.info._ZN5flash44flash_bwd_dq_dk_dv_loop_seqk_parallel_kernelI23Flash_bwd_kernel_traitsILi192ELi64ELi64ELi8ELi4ELi2ELi2ELb1ELb1EN7cutlass6half_tE19Flash_kernel_traitsILi192ELi64ELi64ELi8ES3_EELb0ELb0ELb1ELb1ELb0ELb0ELb1EEEvNS_16Flash_bwd_paramsE --------------------------
	.section	.nv.info._ZN5flash44flash_bwd_dq_dk_dv_loop_seqk_parallel_kernelI23Flash_bwd_kernel_traitsILi192ELi64ELi64ELi8ELi4ELi2ELi2ELb1ELb1EN7cutlass6half_tE19Flash_kernel_traitsILi192ELi64ELi64ELi8ES3_EELb0ELb0ELb1ELb1ELb0ELb0ELb1EEEvNS_16Flash_bwd_paramsE,"",@"SHT_CUDA_INFO"
	.sectionflags	@""
	.align	4


	//----- nvinfo : EIATTR_CUDA_API_VERSION
	.align		4
        /*0000*/ 	.byte	0x04, 0x37
        /*0002*/ 	.short	(.L_546 - .L_545)
.L_545:
        /*0004*/ 	.word	0x00000082


	//----- nvinfo : EIATTR_SW2861232_WAR
	.align		4
.L_546:
        /*0008*/ 	.byte	0x01, 0x35
	.zero		2


	//----- nvinfo : EIATTR_PARAM_CBANK
	.align		4
        /*000c*/ 	.byte	0x04, 0x0a
        /*000e*/ 	.short	(.L_548 - .L_547)
	.align		4
.L_547:
        /*0010*/ 	.word	index@(.nv.constant0._ZN5flash44flash_bwd_dq_dk_dv_loop_seqk_parallel_kernelI23Flash_bwd_kernel_traitsILi192ELi64ELi64ELi8ELi4ELi2ELi2ELb1ELb1EN7cutlass6half_tE19Flash_kernel_traitsILi192ELi64ELi64ELi8ES3_EELb0ELb0ELb1ELb1ELb0ELb0ELb1EEEvNS_16Flash_bwd_paramsE)
        /*0014*/ 	.short	0x0160
        /*0016*/ 	.short	0x0280


	//----- nvinfo : EIATTR_CBANK_PARAM_SIZE
	.align		4
.L_548:
        /*0018*/ 	.byte	0x03, 0x19
        /*001a*/ 	.short	0x0280


	//----- nvinfo : EIATTR_KPARAM_INFO
	.align		4
        /*001c*/ 	.byte	0x04, 0x17
        /*001e*/ 	.short	(.L_550 - .L_549)
.L_549:
        /*0020*/ 	.word	0x00000000
        /*0024*/ 	.short	0x0000
        /*0026*/ 	.short	0x0000
        /*0028*/ 	.byte	0x00, 0xf0, 0x01, 0x0a


	//----- nvinfo : EIATTR_MAXREG_COUNT
	.align		4
.L_550:
        /*002c*/ 	.byte	0x03, 0x1b
        /*002e*/ 	.short	0x00ff


	//----- nvinfo : EIATTR_NUM_BARRIERS
	.align		4
        /*0030*/ 	.byte	0x02, 0x4c
        /*0032*/ 	.byte	0x01
	.zero		1


	//----- nvinfo : EIATTR_ANNOTATIONS
	.align		4
        /*0034*/ 	.byte	0x04, 0x55
        /*0036*/ 	.short	(.L_552 - .L_551)


	//   ....[0]....
.L_551:
        /* <DEDUP_REMOVED lines=69> */


	//----- nvinfo : EIATTR_MERCURY_ISA_VERSION
	.align		4
.L_552:
        /*0470*/ 	.byte	0x03, 0x5f
        /*0472*/ 	.short	0x0000


	//----- nvinfo : EIATTR_EXIT_INSTR_OFFSETS
	.align		4
        /*0474*/ 	.byte	0x04, 0x1c
        /*0476*/ 	.short	(.L_554 - .L_553)


	//   ....[0]....
.L_553:
        /*0478*/ 	.word	0x000000a0


	//   ....[1]....
        /*047c*/ 	.word	0x00009c80


	//----- nvinfo : EIATTR_CTAIDZ_USED
	.align		4
.L_554:
        /*0480*/ 	.byte	0x01, 0x04
	.zero		2


	//----- nvinfo : EIATTR_CRS_STACK_SIZE
	.align		4
        /*0484*/ 	.byte	0x04, 0x1e
        /*0486*/ 	.short	(.L_556 - .L_555)
.L_555:
        /*0488*/ 	.word	0x00000000
.L_556:


//--------------------- .nv.info._ZN5flash25flash_bwd_dot_do_o_kernelILb0E23Flash_bwd_kernel_traitsILi192ELi64ELi64ELi8ELi4ELi2ELi2ELb1ELb1EN7cutlass6half_tE19Flash_kernel_traitsILi192ELi64ELi64ELi8ES3_EEEEvNS_16Flash_bwd_paramsE --------------------------
	.section	.nv.info._ZN5flash25flash_bwd_dot_do_o_kernelILb0E23Flash_bwd_kernel_traitsILi192ELi64ELi64ELi8ELi4ELi2ELi2ELb1ELb1EN7cutlass6half_tE19Flash_kernel_traitsILi192ELi64ELi64ELi8ES3_EEEEvNS_16Flash_bwd_paramsE,"",@"SHT_CUDA_INFO"
	.sectionflags	@""
	.align	4


	//----- nvinfo : EIATTR_CUDA_API_VERSION
	.align		4
        /*0000*/ 	.byte	0x04, 0x37
        /*0002*/ 	.short	(.L_558 - .L_557)
.L_557:
        /*0004*/ 	.word	0x00000082


	//----- nvinfo : EIATTR_SW2861232_WAR
	.align		4
.L_558:
        /*0008*/ 	.byte	0x01, 0x35
	.zero		2


	//----- nvinfo : EIATTR_PARAM_CBANK
	.align		4
        /*000c*/ 	.byte	0x04, 0x0a
        /*000e*/ 	.short	(.L_560 - .L_559)
	.align		4
.L_559:
        /*0010*/ 	.word	index@(.nv.constant0._ZN5flash25flash_bwd_dot_do_o_kernelILb0E23Flash_bwd_kernel_traitsILi192ELi64ELi64ELi8ELi4ELi2ELi2ELb1ELb1EN7cutlass6half_tE19Flash_kernel_traitsILi192ELi64ELi64ELi8ES3_EEEEvNS_16Flash_bwd_paramsE)
        /*0014*/ 	.short	0x0160
        /*0016*/ 	.short	0x0280


	//----- nvinfo : EIATTR_CBANK_PARAM_SIZE
	.align		4
.L_560:
        /*0018*/ 	.byte	0x03, 0x19
        /*001a*/ 	.short	0x0280


	//----- nvinfo : EIATTR_KPARAM_INFO
	.align		4
        /*001c*/ 	.byte	0x04, 0x17
        /*001e*/ 	.short	(.L_562 - .L_561)
.L_561:
        /*0020*/ 	.word	0x00000000
        /*0024*/ 	.short	0x0000
        /*0026*/ 	.short	0x0000
        /*0028*/ 	.byte	0x00, 0xf0, 0x01, 0x0a


	//----- nvinfo : EIATTR_MAXREG_COUNT
	.align		4
.L_562:
        /*002c*/ 	.byte	0x03, 0x1b
        /*002e*/ 	.short	0x00ff


	//----- nvinfo : EIATTR_MERCURY_ISA_VERSION
	.align		4
        /*0030*/ 	.byte	0x03, 0x5f
        /*0032*/ 	.short	0x0000


	//----- nvinfo : EIATTR_COOP_GROUP_MASK_REGIDS
	.align		4
        /*0034*/ 	.byte	0x04, 0x29
        /*0036*/ 	.short	(.L_564 - .L_563)


	//   ....[0]....
.L_563:
        /*0038*/ 	.word	0xffffffff


	//   ....[1]....
        /*003c*/ 	.word	0xffffffff


	//   ....[2]....
        /*0040*/ 	.word	0xffffffff


	//   ....[3]....
        /*0044*/ 	.word	0xffffffff


	//   ....[4]....
        /*0048*/ 	.word	0xffffffff


	//   ....[5]....
        /*004c*/ 	.word	0xffffffff


	//----- nvinfo : EIATTR_COOP_GROUP_INSTR_OFFSETS
	.align		4
.L_564:
        /*0050*/ 	.byte	0x04, 0x28
        /*0052*/ 	.short	(.L_566 - .L_565)


	//   ....[0]....
.L_565:
        /*0054*/ 	.word	0x00001580


	//   ....[1]....
        /*0058*/ 	.word	0x000015c0


	//   ....[2]....
        /*005c*/ 	.word	0x000015e0


	//   ....[3]....
        /*0060*/ 	.word	0x00001600


	//   ....[4]....
        /*0064*/ 	.word	0x00001640


	//   ....[5]....
        /*0068*/ 	.word	0x00001690


	//----- nvinfo : EIATTR_EXIT_INSTR_OFFSETS
	.align		4
.L_566:
        /*006c*/ 	.byte	0x04, 0x1c
        /*006e*/ 	.short	(.L_568 - .L_567)


	//   ....[0]....
.L_567:
        /*0070*/ 	.word	0x000000f0


	//   ....[1]....
        /*0074*/ 	.word	0x000016e0


	//   ....[2]....
        /*0078*/ 	.word	0x00001710


	//----- nvinfo : EIATTR_CTAIDZ_USED
	.align		4
.L_568:
        /*007c*/ 	.byte	0x01, 0x04
	.zero		2


	//----- nvinfo : EIATTR_CRS_STACK_SIZE
	.align		4
        /*0080*/ 	.byte	0x04, 0x1e
        /*0082*/ 	.short	(.L_570 - .L_569)
.L_569:
        /*0084*/ 	.word	0x00000000
.L_570:


//--------------------- .nv.info._ZN5flash25flash_bwd_dot_do_o_kernelILb1E23Flash_bwd_kernel_traitsILi192ELi64ELi64ELi8ELi4ELi2ELi2ELb1ELb1EN7cutlass6half_tE19Flash_kernel_traitsILi192ELi64ELi64ELi8ES3_EEEEvNS_16Flash_bwd_paramsE --------------------------
	.section	.nv.info._ZN5flash25flash_bwd_dot_do_o_kernelILb1E23Flash_bwd_kernel_traitsILi192ELi64ELi64ELi8ELi4ELi2ELi2ELb1ELb1EN7cutlass6half_tE19Flash_kernel_traitsILi192ELi64ELi64ELi8ES3_EEEEvNS_16Flash_bwd_paramsE,"",@"SHT_CUDA_INFO"
	.sectionflags	@""
	.align	4


	//----- nvinfo : EIATTR_CUDA_API_VERSION
	.align		4
        /*0000*/ 	.byte	0x04, 0x37
        /*0002*/ 	.short	(.L_572 - .L_571)
.L_571:
        /*0004*/ 	.word	0x00000082


	//----- nvinfo : EIATTR_SW2861232_WAR
	.align		4
.L_572:
        /*0008*/ 	.byte	0x01, 0x35
	.zero		2


	//----- nvinfo : EIATTR_PARAM_CBANK
	.align		4
        /*000c*/ 	.byte	0x04, 0x0a
        /*000e*/ 	.short	(.L_574 - .L_573)
	.align		4
.L_573:
        /*0010*/ 	.word	index@(.nv.constant0._ZN5flash25flash_bwd_dot_do_o_kernelILb1E23Flash_bwd_kernel_traitsILi192ELi64ELi64ELi8ELi4ELi2ELi2ELb1ELb1EN7cutlass6half_tE19Flash_kernel_traitsILi192ELi64ELi64ELi8ES3_EEEEvNS_16Flash_bwd_paramsE)
        /*0014*/ 	.short	0x0160
        /*0016*/ 	.short	0x0280


	//----- nvinfo : EIATTR_CBANK_PARAM_SIZE
	.align		4
.L_574:
        /*0018*/ 	.byte	0x03, 0x19
        /*001a*/ 	.short	0x0280


	//----- nvinfo : EIATTR_KPARAM_INFO
	.align		4
        /*001c*/ 	.byte	0x04, 0x17
        /*001e*/ 	.short	(.L_576 - .L_575)
.L_575:
        /*0020*/ 	.word	0x00000000
        /*0024*/ 	.short	0x0000
        /*0026*/ 	.short	0x0000
        /*0028*/ 	.byte	0x00, 0xf0, 0x01, 0x0a


	//----- nvinfo : EIATTR_MAXREG_COUNT
	.align		4
.L_576:
        /*002c*/ 	.byte	0x03, 0x1b
        /*002e*/ 	.short	0x00ff


	//----- nvinfo : EIATTR_MERCURY_ISA_VERSION
	.align		4
        /*0030*/ 	.byte	0x03, 0x5f
        /*0032*/ 	.short	0x0000


	//----- nvinfo : EIATTR_COOP_GROUP_MASK_REGIDS
	.align		4
        /*0034*/ 	.byte	0x04, 0x29
        /*0036*/ 	.short	(.L_578 - .L_577)


	//   ....[0]....
.L_577:
        /*0038*/ 	.word	0xffffffff


	//   ....[1]....
        /*003c*/ 	.word	0xffffffff


	//   ....[2]....
        /*0040*/ 	.word	0xffffffff


	//   ....[3]....
        /*0044*/ 	.word	0xffffffff


	//   ....[4]....
        /*0048*/ 	.word	0xffffffff


	//   ....[5]....
        /*004c*/ 	.word	0xffffffff


	//----- nvinfo : EIATTR_COOP_GROUP_INSTR_OFFSETS
	.align		4
.L_578:
        /*0050*/ 	.byte	0x04, 0x28
        /*0052*/ 	.short	(.L_580 - .L_579)


	//   ....[0]....
.L_579:
        /*0054*/ 	.word	0x000018f0


	//   ....[1]....
        /*0058*/ 	.word	0x00001910


	//   ....[2]....
        /*005c*/ 	.word	0x00001960


	//   ....[3]....
        /*0060*/ 	.word	0x00001980


	//   ....[4]....
        /*0064*/ 	.word	0x000019d0


	//   ....[5]....
        /*0068*/ 	.word	0x000019f0


	//----- nvinfo : EIATTR_EXIT_INSTR_OFFSETS
	.align		4
.L_580:
        /*006c*/ 	.byte	0x04, 0x1c
        /*006e*/ 	.short	(.L_582 - .L_581)


	//   ....[0]....
.L_581:
        /*0070*/ 	.word	0x000000f0


	//   ....[1]....
        /*0074*/ 	.word	0x00001b60


	//----- nvinfo : EIATTR_CTAIDZ_USED
	.align		4
.L_582:
        /*0078*/ 	.byte	0x01, 0x04
	.zero		2


	//----- nvinfo : EIATTR_CRS_STACK_SIZE
	.align		4
        /*007c*/ 	.byte	0x04, 0x1e
        /*007e*/ 	.short	(.L_584 - .L_583)
.L_583:
        /*0080*/ 	.word	0x00000000
.L_584:


//--------------------- .nv.info._ZN5flash27flash_bwd_convert_dq_kernelI23Flash_bwd_kernel_traitsILi192ELi64ELi64ELi8ELi4ELi2ELi2ELb0ELb0EN7cutlass6half_tE19Flash_kernel_traitsILi192ELi64ELi64ELi8ES3_EEEEvNS_16Flash_bwd_paramsEi --------------------------
	.section	.nv.info._ZN5flash27flash_bwd_convert_dq_kernelI23Flash_bwd_kernel_traitsILi192ELi64ELi64ELi8ELi4ELi2ELi2ELb0ELb0EN7cutlass6half_tE19Flash_kernel_traitsILi192ELi64ELi64ELi8ES3_EEEEvNS_16Flash_bwd_paramsEi,"",@"SHT_CUDA_INFO"
	.sectionflags	@""
	.align	4


	//----- nvinfo : EIATTR_CUDA_API_VERSION
	.align		4
        /*0000*/ 	.byte	0x04, 0x37
        /*0002*/ 	.short	(.L_586 - .L_585)
.L_585:
        /*0004*/ 	.word	0x00000082


	//----- nvinfo : EIATTR_SW2861232_WAR
	.align		4
.L_586:
        /*0008*/ 	.byte	0x01, 0x35
	.zero		2


	//----- nvinfo : EIATTR_PARAM_CBANK
	.align		4
        /*000c*/ 	.byte	0x04, 0x0a
        /*000e*/ 	.short	(.L_588 - .L_587)
	.align		4
.L_587:
        /*0010*/ 	.word	index@(.nv.constant0._ZN5flash27flash_bwd_convert_dq_kernelI23Flash_bwd_kernel_traitsILi192ELi64ELi64ELi8ELi4ELi2ELi2ELb0ELb0EN7cutlass6half_tE19Flash_kernel_traitsILi192ELi64ELi64ELi8ES3_EEEEvNS_16Flash_bwd_paramsEi)
        /*0014*/ 	.short	0x0160
        /*0016*/ 	.short	0x0284


	//----- nvinfo : EIATTR_CBANK_PARAM_SIZE
	.align		4
.L_588:
        /*0018*/ 	.byte	0x03, 0x19
        /*001a*/ 	.short	0x0284


	//----- nvinfo : EIATTR_KPARAM_INFO
	.align		4
        /*001c*/ 	.byte	0x04, 0x17
        /*001e*/ 	.short	(.L_590 - .L_589)
.L_589:
        /*0020*/ 	.word	0x00000000
        /*0024*/ 	.short	0x0001
        /*0026*/ 	.short	0x0280
        /*0028*/ 	.byte	0x00, 0xf0, 0x11, 0x00


	//----- nvinfo : EIATTR_KPARAM_INFO
	.align		4
.L_590:
        /*002c*/ 	.byte	0x04, 0x17
        /*002e*/ 	.short	(.L_592 - .L_591)
.L_591:
        /*0030*/ 	.word	0x00000000
        /*0034*/ 	.short	0x0000
        /*0036*/ 	.short	0x0000
        /*0038*/ 	.byte	0x00, 0xf0, 0x01, 0x0a


	//----- nvinfo : EIATTR_MAXREG_COUNT
	.align		4
.L_592:
        /*003c*/ 	.byte	0x03, 0x1b
        /*003e*/ 	.short	0x00ff


	//----- nvinfo : EIATTR_NUM_BARRIERS
	.align		4
        /*0040*/ 	.byte	0x02, 0x4c
        /*0042*/ 	.byte	0x01
	.zero		1


	//----- nvinfo : EIATTR_MERCURY_ISA_VERSION
	.align		4
        /*0044*/ 	.byte	0x03, 0x5f
        /*0046*/ 	.short	0x0000


	//----- nvinfo : EIATTR_EXIT_INSTR_OFFSETS
	.align		4
        /*0048*/ 	.byte	0x04, 0x1c
        /*004a*/ 	.short	(.L_594 - .L_593)


	//   ....[0]....
.L_593:
        /*004c*/ 	.word	0x000000f0


	//   ....[1]....
        /*0050*/ 	.word	0x00001b80


	//   ....[2]....
        /*0054*/ 	.word	0x00001c80


	//   ....[3]....
        /*0058*/ 	.word	0x00001ca0


	//----- nvinfo : EIATTR_CTAIDZ_USED
	.align		4
.L_594:
        /*005c*/ 	.byte	0x01, 0x04
	.zero		2


	//----- nvinfo : EIATTR_CRS_STACK_SIZE
	.align		4
        /*0060*/ 	.byte	0x04, 0x1e
        /*0062*/ 	.short	(.L_596 - .L_595)
.L_595:
        /*0064*/ 	.word	0x00000000
.L_596:


//--------------------- .nv.info._ZN5flash44flash_bwd_dq_dk_dv_loop_seqk_parallel_kernelI23Flash_bwd_kernel_traitsILi192ELi64ELi64ELi8ELi4ELi2ELi2ELb0ELb0EN7cutlass6half_tE19Flash_kernel_traitsILi192ELi64ELi64ELi8ES3_EELb1ELb0ELb0ELb0ELb0ELb0ELb0EEEvNS_16Flash_bwd_paramsE --------------------------
	.section	.nv.info._ZN5flash44flash_bwd_dq_dk_dv_loop_seqk_parallel_kernelI23Flash_bwd_kernel_traitsILi192ELi64ELi64ELi8ELi4ELi2ELi2ELb0ELb0EN7cutlass6half_tE19Flash_kernel_traitsILi192ELi64ELi64ELi8ES3_EELb1ELb0ELb0ELb0ELb0ELb0ELb0EEEvNS_16Flash_bwd_paramsE,"",@"SHT_CUDA_INFO"
	.sectionflags	@""
	.align	4


	//----- nvinfo : EIATTR_CUDA_API_VERSION
	.align		4
        /*0000*/ 	.byte	0x04, 0x37
        /*0002*/ 	.short	(.L_598 - .L_597)
.L_597:
        /*0004*/ 	.word	0x00000082


	//----- nvinfo : EIATTR_SW2861232_WAR
	.align		4
.L_598:
        /*0008*/ 	.byte	0x01, 0x35
	.zero		2


	//----- nvinfo : EIATTR_PARAM_CBANK
	.align		4
        /*000c*/ 	.byte	0x04, 0x0a
        /*000e*/ 	.short	(.L_600 - .L_599)
	.align		4
.L_599:
        /*0010*/ 	.word	index@(.nv.constant0._ZN5flash44flash_bwd_dq_dk_dv_loop_seqk_parallel_kernelI23Flash_bwd_kernel_traitsILi192ELi64ELi64ELi8ELi4ELi2ELi2ELb0ELb0EN7cutlass6half_tE19Flash_kernel_traitsILi192ELi64ELi64ELi8ES3_EELb1ELb0ELb0ELb0ELb0ELb0ELb0EEEvNS_16Flash_bwd_paramsE)
        /*0014*/ 	.short	0x0160
        /*0016*/ 	.short	0x0280


	//----- nvinfo : EIATTR_CBANK_PARAM_SIZE
	.align		4
.L_600:
        /*0018*/ 	.byte	0x03, 0x19
        /*001a*/ 	.short	0x0280


	//----- nvinfo : EIATTR_KPARAM_INFO
	.align		4
        /*001c*/ 	.byte	0x04, 0x17
        /*001e*/ 	.short	(.L_602 - .L_601)
.L_601:
        /*0020*/ 	.word	0x00000000
        /*0024*/ 	.short	0x0000
        /*0026*/ 	.short	0x0000
        /*0028*/ 	.byte	0x00, 0xf0, 0x01, 0x0a


	//----- nvinfo : EIATTR_MAXREG_COUNT
	.align		4
.L_602:
        /*002c*/ 	.byte	0x03, 0x1b
        /*002e*/ 	.short	0x00ff


	//----- nvinfo : EIATTR_NUM_BARRIERS
	.align		4
        /*0030*/ 	.byte	0x02, 0x4c
        /*0032*/ 	.byte	0x01
	.zero		1


	//----- nvinfo : EIATTR_ANNOTATIONS
	.align		4
        /*0034*/ 	.byte	0x04, 0x55
        /*0036*/ 	.short	(.L_604 - .L_603)


	//   ....[0]....
.L_603:
        /*0038*/ 	.word	0x00000001
        /*003c*/ 	.byte	0x10, 0x03, 0x00, 0x00, 0x01, 0x00, 0x00, 0x00, 0x40, 0x05, 0x00, 0x00, 0x01, 0x00, 0x00, 0x00
        /*004c*/ 	.byte	0x80, 0x05, 0x00, 0x00, 0x01, 0x00, 0x00, 0x00, 0x90, 0x0a, 0x00, 0x00, 0x01, 0x00, 0x00, 0x00
        /*005c*/ 	.byte	0x10, 0x14, 0x00, 0x00, 0x01, 0x00, 0x00, 0x00, 0xc0, 0x1c, 0x00, 0x00, 0x01, 0x00, 0x00, 0x00
        /*006c*/ 	.byte	0x70, 0x2e, 0x00, 0x00, 0x01, 0x00, 0x00, 0x00, 0xd0, 0x71, 0x00, 0x00, 0x01, 0x00, 0x00, 0x00
        /*007c*/ 	.byte	0x30, 0x87, 0x00, 0x00


	//----- nvinfo : EIATTR_MERCURY_ISA_VERSION
	.align		4
.L_604:
        /*0080*/ 	.byte	0x03, 0x5f
        /*0082*/ 	.short	0x0000


	//----- nvinfo : EIATTR_EXIT_INSTR_OFFSETS
	.align		4
        /*0084*/ 	.byte	0x04, 0x1c
        /*0086*/ 	.short	(.L_606 - .L_605)


	//   ....[0]....
.L_605:
        /*0088*/ 	.word	0x00000090


	//   ....[1]....
        /*008c*/ 	.word	0x00008fb0


	//----- nvinfo : EIATTR_CTAIDZ_USED
	.align		4
.L_606:
        /*0090*/ 	.byte	0x01, 0x04
	.zero		2


	//----- nvinfo : EIATTR_CRS_STACK_SIZE
	.align		4
        /*0094*/ 	.byte	0x04, 0x1e
        /*0096*/ 	.short	(.L_608 - .L_607)
.L_607:
        /*0098*/ 	.word	0x00000000
.L_608:


//--------------------- .nv.info._ZN5flash44flash_bwd_dq_dk_dv_loop_seqk_parallel_kernelI23Flash_bwd_kernel_traitsILi192ELi64ELi64ELi8ELi4ELi2ELi2ELb0ELb0EN7cutlass6half_tE19Flash_kernel_traitsILi192ELi64ELi64ELi8ES3_EELb0ELb0ELb0ELb0ELb0ELb0ELb1EEEvNS_16Flash_bwd_paramsE --------------------------
	.section	.nv.info._ZN5flash44flash_bwd_dq_dk_dv_loop_seqk_parallel_kernelI23Flash_bwd_kernel_traitsILi192ELi64ELi64ELi8ELi4ELi2ELi2ELb0ELb0EN7cutlass6half_tE19Flash_kernel_traitsILi192ELi64ELi64ELi8ES3_EELb0ELb0ELb0ELb0ELb0ELb0ELb1EEEvNS_16Flash_bwd_paramsE,"",@"SHT_CUDA_INFO"
	.sectionflags	@""
	.align	4


	//----- nvinfo : EIATTR_CUDA_API_VERSION
	.align		4
        /*0000*/ 	.byte	0x04, 0x37
        /*0002*/ 	.short	(.L_610 - .L_609)
.L_609:
        /*0004*/ 	.word	0x00000082


	//----- nvinfo : EIATTR_SW2861232_WAR
	.align		4
.L_610:
        /*0008*/ 	.byte	0x01, 0x35
	.zero		2


	//----- nvinfo : EIATTR_PARAM_CBANK
	.align		4
        /*000c*/ 	.byte	0x04, 0x0a
        /*000e*/ 	.short	(.L_612 - .L_611)
	.align		4
.L_611:
        /*0010*/ 	.word	index@(.nv.constant0._ZN5flash44flash_bwd_dq_dk_dv_loop_seqk_parallel_kernelI23Flash_bwd_kernel_traitsILi192ELi64ELi64ELi8ELi4ELi2ELi2ELb0ELb0EN7cutlass6half_tE19Flash_kernel_traitsILi192ELi64ELi64ELi8ES3_EELb0ELb0ELb0ELb0ELb0ELb0ELb1EEEvNS_16Flash_bwd_paramsE)
        /*0014*/ 	.short	0x0160
        /*0016*/ 	.short	0x0280


	//----- nvinfo : EIATTR_CBANK_PARAM_SIZE
	.align		4
.L_612:
        /*0018*/ 	.byte	0x03, 0x19
        /*001a*/ 	.short	0x0280


	//----- nvinfo : EIATTR_KPARAM_INFO
	.align		4
        /*001c*/ 	.byte	0x04, 0x17
        /*001e*/ 	.short	(.L_614 - .L_613)
.L_613:
        /*0020*/ 	.word	0x00000000
        /*0024*/ 	.short	0x0000
        /*0026*/ 	.short	0x0000
        /*0028*/ 	.byte	0x00, 0xf0, 0x01, 0x0a


	//----- nvinfo : EIATTR_MAXREG_COUNT
	.align		4
.L_614:
        /*002c*/ 	.byte	0x03, 0x1b
        /*002e*/ 	.short	0x00ff


	//----- nvinfo : EIATTR_NUM_BARRIERS
	.align		4
        /*0030*/ 	.byte	0x02, 0x4c
        /*0032*/ 	.byte	0x01
	.zero		1


	//----- nvinfo : EIATTR_ANNOTATIONS
	.align		4
        /*0034*/ 	.byte	0x04, 0x55
        /*0036*/ 	.short	(.L_616 - .L_615)


	//   ....[0]....
.L_615:
        /*0038*/ 	.word	0x00000001
        /*003c*/ 	.byte	0x50, 0x04, 0x00, 0x00, 0x01, 0x00, 0x00, 0x00, 0x90, 0x05, 0x00, 0x00, 0x01, 0x00, 0x00, 0x00
        /*004c*/ 	.byte	0xd0, 0x05, 0x00, 0x00, 0x01, 0x00, 0x00, 0x00, 0xa0, 0x07, 0x00, 0x00, 0x01, 0x00, 0x00, 0x00
        /*005c*/ 	.byte	0x00, 0x08, 0x00, 0x00, 0x01, 0x00, 0x00, 0x00, 0x40, 0x14, 0x00, 0x00, 0x01, 0x00, 0x00, 0x00
        /*006c*/ 	.byte	0xf0, 0x1c, 0x00, 0x00, 0x01, 0x00, 0x00, 0x00, 0x70, 0x23, 0x00, 0x00, 0x01, 0x00, 0x00, 0x00
        /*007c*/ 	.byte	0x80, 0x23, 0x00, 0x00, 0x01, 0x00, 0x00, 0x00, 0xf0, 0x2e, 0x00, 0x00


	//----- nvinfo : EIATTR_MERCURY_ISA_VERSION
	.align		4
.L_616:
        /*0088*/ 	.byte	0x03, 0x5f
        /*008a*/ 	.short	0x0000


	//----- nvinfo : EIATTR_EXIT_INSTR_OFFSETS
	.align		4
        /*008c*/ 	.byte	0x04, 0x1c
        /*008e*/ 	.short	(.L_618 - .L_617)


	//   ....[0]....
.L_617:
        /*0090*/ 	.word	0x00000090


	//   ....[1]....
        /*0094*/ 	.word	0x000088b0


	//----- nvinfo : EIATTR_CTAIDZ_USED
	.align		4
.L_618:
        /*0098*/ 	.byte	0x01, 0x04
	.zero		2


	//----- nvinfo : EIATTR_CRS_STACK_SIZE
	.align		4
        /*009c*/ 	.byte	0x04, 0x1e
        /*009e*/ 	.short	(.L_620 - .L_619)
.L_619:
        /*00a0*/ 	.word	0x00000000
.L_620:


//--------------------- .nv.info._ZN5flash44flash_bwd_dq_dk_dv_loop_seqk_parallel_kernelI23Flash_bwd_kernel_traitsILi192ELi64ELi64ELi8ELi4ELi2ELi2ELb0ELb0EN7cutlass6half_tE19Flash_kernel_traitsILi192ELi64ELi64ELi8ES3_EELb1ELb0ELb1ELb0ELb0ELb0ELb0EEEvNS_16Flash_bwd_paramsE --------------------------
	.section	.nv.info._ZN5flash44flash_bwd_dq_dk_dv_loop_seqk_parallel_kernelI23Flash_bwd_kernel_traitsILi192ELi64ELi64ELi8ELi4ELi2ELi2ELb0ELb0EN7cutlass6half_tE19Flash_kernel_traitsILi192ELi64ELi64ELi8ES3_EELb1ELb0ELb1ELb0ELb0ELb0ELb0EEEvNS_16Flash_bwd_paramsE,"",@"SHT_CUDA_INFO"
	.sectionflags	@""
	.align	4


	//----- nvinfo : EIATTR_CUDA_API_VERSION
	.align		4
        /*0000*/ 	.byte	0x04, 0x37
        /*0002*/ 	.short	(.L_622 - .L_621)
.L_621:
        /*0004*/ 	.word	0x00000082


	//----- nvinfo : EIATTR_SW2861232_WAR
	.align		4
.L_622:
        /*0008*/ 	.byte	0x01, 0x35
	.zero		2


	//----- nvinfo : EIATTR_PARAM_CBANK
	.align		4
        /*000c*/ 	.byte	0x04, 0x0a
        /*000e*/ 	.short	(.L_624 - .L_623)
	.align		4
.L_623:
        /*0010*/ 	.word	index@(.nv.constant0._ZN5flash44flash_bwd_dq_dk_dv_loop_seqk_parallel_kernelI23Flash_bwd_kernel_traitsILi192ELi64ELi64ELi8ELi4ELi2ELi2ELb0ELb0EN7cutlass6half_tE19Flash_kernel_traitsILi192ELi64ELi64ELi8ES3_EELb1ELb0ELb1ELb0ELb0ELb0ELb0EEEvNS_16Flash_bwd_paramsE)
        /*0014*/ 	.short	0x0160
        /*0016*/ 	.short	0x0280


	//----- nvinfo : EIATTR_CBANK_PARAM_SIZE
	.align		4
.L_624:
        /*0018*/ 	.byte	0x03, 0x19
        /*001a*/ 	.short	0x0280


	//----- nvinfo : EIATTR_KPARAM_INFO
	.align		4
        /*001c*/ 	.byte	0x04, 0x17
        /*001e*/ 	.short	(.L_626 - .L_625)
.L_625:
        /*0020*/ 	.word	0x00000000
        /*0024*/ 	.short	0x0000
        /*0026*/ 	.short	0x0000
        /*0028*/ 	.byte	0x00, 0xf0, 0x01, 0x0a


	//----- nvinfo : EIATTR_MAXREG_COUNT
	.align		4
.L_626:
        /*002c*/ 	.byte	0x03, 0x1b
        /*002e*/ 	.short	0x00ff


	//----- nvinfo : EIATTR_NUM_BARRIERS
	.align		4
        /*0030*/ 	.byte	0x02, 0x4c
        /*0032*/ 	.byte	0x01
	.zero		1


	//----- nvinfo : EIATTR_MERCURY_ISA_VERSION
	.align		4
        /*0034*/ 	.byte	0x03, 0x5f
        /*0036*/ 	.short	0x0000


	//----- nvinfo : EIATTR_EXIT_INSTR_OFFSETS
	.align		4
        /*0038*/ 	.byte	0x04, 0x1c
        /*003a*/ 	.short	(.L_628 - .L_627)


	//   ....[0]....
.L_627:
        /*003c*/ 	.word	0x00000080


	//   ....[1]....
        /*0040*/ 	.word	0x00008e70


	//----- nvinfo : EIATTR_CTAIDZ_USED
	.align		4
.L_628:
        /*0044*/ 	.byte	0x01, 0x04
	.zero		2


	//----- nvinfo : EIATTR_CRS_STACK_SIZE
	.align		4
        /*0048*/ 	.byte	0x04, 0x1e
        /*004a*/ 	.short	(.L_630 - .L_629)
.L_629:
        /*004c*/ 	.word	0x00000000
.L_630:


//--------------------- .nv.info._ZN5flash44flash_bwd_dq_dk_dv_loop_seqk_parallel_kernelI23Flash_bwd_kernel_traitsILi192ELi64ELi64ELi8ELi4ELi2ELi2ELb0ELb0EN7cutlass6half_tE19Flash_kernel_traitsILi192ELi64ELi64ELi8ES3_EELb0ELb0ELb1ELb0ELb0ELb0ELb1EEEvNS_16Flash_bwd_paramsE --------------------------
	.section	.nv.info._ZN5flash44flash_bwd_dq_dk_dv_loop_seqk_parallel_kernelI23Flash_bwd_kernel_traitsILi192ELi64ELi64ELi8ELi4ELi2ELi2ELb0ELb0EN7cutlass6half_tE19Flash_kernel_traitsILi192ELi64ELi64ELi8ES3_EELb0ELb0ELb1ELb0ELb0ELb0ELb1EEEvNS_16Flash_bwd_paramsE,"",@"SHT_CUDA_INFO"
	.sectionflags	@""
	.align	4


	//----- nvinfo : EIATTR_CUDA_API_VERSION
	.align		4
        /*0000*/ 	.byte	0x04, 0x37
        /*0002*/ 	.short	(.L_632 - .L_631)
.L_631:
        /*0004*/ 	.word	0x00000082


	//----- nvinfo : EIATTR_SW2861232_WAR
	.align		4
.L_632:
        /*0008*/ 	.byte	0x01, 0x35
	.zero		2


	//----- nvinfo : EIATTR_PARAM_CBANK
	.align		4
        /*000c*/ 	.byte	0x04, 0x0a
        /*000e*/ 	.short	(.L_634 - .L_633)
	.align		4
.L_633:
        /*0010*/ 	.word	index@(.nv.constant0._ZN5flash44flash_bwd_dq_dk_dv_loop_seqk_parallel_kernelI23Flash_bwd_kernel_traitsILi192ELi64ELi64ELi8ELi4ELi2ELi2ELb0ELb0EN7cutlass6half_tE19Flash_kernel_traitsILi192ELi64ELi64ELi8ES3_EELb0ELb0ELb1ELb0ELb0ELb0ELb1EEEvNS_16Flash_bwd_paramsE)
        /*0014*/ 	.short	0x0160
        /*0016*/ 	.short	0x0280


	//----- nvinfo : EIATTR_CBANK_PARAM_SIZE
	.align		4
.L_634:
        /*0018*/ 	.byte	0x03, 0x19
        /*001a*/ 	.short	0x0280


	//----- nvinfo : EIATTR_KPARAM_INFO
	.align		4
        /*001c*/ 	.byte	0x04, 0x17
        /*001e*/ 	.short	(.L_636 - .L_635)
.L_635:
        /*0020*/ 	.word	0x00000000
        /*0024*/ 	.short	0x0000
        /*0026*/ 	.short	0x0000
        /*0028*/ 	.byte	0x00, 0xf0, 0x01, 0x0a


	//----- nvinfo : EIATTR_MAXREG_COUNT
	.align		4
.L_636:
        /*002c*/ 	.byte	0x03, 0x1b
        /*002e*/ 	.short	0x00ff


	//----- nvinfo : EIATTR_NUM_BARRIERS
	.align		4
        /*0030*/ 	.byte	0x02, 0x4c
        /*0032*/ 	.byte	0x01
	.zero		1


	//----- nvinfo : EIATTR_MERCURY_ISA_VERSION
	.align		4
        /*0034*/ 	.byte	0x03, 0x5f
        /*0036*/ 	.short	0x0000


	//----- nvinfo : EIATTR_EXIT_INSTR_OFFSETS
	.align		4
        /*0038*/ 	.byte	0x04, 0x1c
        /*003a*/ 	.short	(.L_638 - .L_637)


	//   ....[0]....
.L_637:
        /*003c*/ 	.word	0x00000080


	//   ....[1]....
        /*0040*/ 	.word	0x00008870


	//----- nvinfo : EIATTR_CTAIDZ_USED
	.align		4
.L_638:
        /*0044*/ 	.byte	0x01, 0x04
	.zero		2


	//----- nvinfo : EIATTR_CRS_STACK_SIZE
	.align		4
        /*0048*/ 	.byte	0x04, 0x1e
        /*004a*/ 	.short	(.L_640 - .L_639)
.L_639:
        /*004c*/ 	.word	0x00000000
.L_640:


//--------------------- .nv.info._ZN5flash44flash_bwd_dq_dk_dv_loop_seqk_parallel_kernelI23Flash_bwd_kernel_traitsILi192ELi64ELi64ELi8ELi4ELi2ELi2ELb0ELb0EN7cutlass6half_tE19Flash_kernel_traitsILi192ELi64ELi64ELi8ES3_EELb1ELb0ELb0ELb0ELb0ELb1ELb0EEEvNS_16Flash_bwd_paramsE --------------------------
	.section	.nv.info._ZN5flash44flash_bwd_dq_dk_dv_loop_seqk_parallel_kernelI23Flash_bwd_kernel_traitsILi192ELi64ELi64ELi8ELi4ELi2ELi2ELb0ELb0EN7cutlass6half_tE19Flash_kernel_traitsILi192ELi64ELi64ELi8ES3_EELb1ELb0ELb0ELb0ELb0ELb1ELb0EEEvNS_16Flash_bwd_paramsE,"",@"SHT_CUDA_INFO"
	.sectionflags	@""
	.align	4


	//----- nvinfo : EIATTR_CUDA_API_VERSION
	.align		4
        /*0000*/ 	.byte	0x04, 0x37
        /*0002*/ 	.short	(.L_642 - .L_641)
.L_641:
        /*0004*/ 	.word	0x00000082


	//----- nvinfo : EIATTR_SW2861232_WAR
	.align		4
.L_642:
        /*0008*/ 	.byte	0x01, 0x35
	.zero		2


	//----- nvinfo : EIATTR_PARAM_CBANK
	.align		4
        /*000c*/ 	.byte	0x04, 0x0a
        /*000e*/ 	.short	(.L_644 - .L_643)
	.align		4
.L_643:
        /*0010*/ 	.word	index@(.nv.constant0._ZN5flash44flash_bwd_dq_dk_dv_loop_seqk_parallel_kernelI23Flash_bwd_kernel_traitsILi192ELi64ELi64ELi8ELi4ELi2ELi2ELb0ELb0EN7cutlass6half_tE19Flash_kernel_traitsILi192ELi64ELi64ELi8ES3_EELb1ELb0ELb0ELb0ELb0ELb1ELb0EEEvNS_16Flash_bwd_paramsE)
        /*0014*/ 	.short	0x0160
        /*0016*/ 	.short	0x0280


	//----- nvinfo : EIATTR_CBANK_PARAM_SIZE
	.align		4
.L_644:
        /*0018*/ 	.byte	0x03, 0x19
        /*001a*/ 	.short	0x0280


	//----- nvinfo : EIATTR_KPARAM_INFO
	.align		4
        /*001c*/ 	.byte	0x04, 0x17
        /*001e*/ 	.short	(.L_646 - .L_645)
.L_645:
        /*0020*/ 	.word	0x00000000
        /*0024*/ 	.short	0x0000
        /*0026*/ 	.short	0x0000
        /*0028*/ 	.byte	0x00, 0xf0, 0x01, 0x0a


	//----- nvinfo : EIATTR_MAXREG_COUNT
	.align		4
.L_646:
        /*002c*/ 	.byte	0x03, 0x1b
        /*002e*/ 	.short	0x00ff


	//----- nvinfo : EIATTR_NUM_BARRIERS
	.align		4
        /*0030*/ 	.byte	0x02, 0x4c
        /*0032*/ 	.byte	0x01
	.zero		1


	//----- nvinfo : EIATTR_ANNOTATIONS
	.align		4
        /*0034*/ 	.byte	0x04, 0x55
        /*0036*/ 	.short	(.L_648 - .L_647)


	//   ....[0]....
.L_647:
        /*0038*/ 	.word	0x00000001
        /*003c*/ 	.byte	0xc0, 0x02, 0x00, 0x00, 0x01, 0x00, 0x00, 0x00, 0x40, 0x05, 0x00, 0x00, 0x01, 0x00, 0x00, 0x00
        /*004c*/ 	.byte	0x80, 0x05, 0x00, 0x00, 0x01, 0x00, 0x00, 0x00, 0x90, 0x06, 0x00, 0x00, 0x01, 0x00, 0x00, 0x00
        /*005c*/ 	.byte	0xf0, 0x13, 0x00, 0x00, 0x01, 0x00, 0x00, 0x00, 0x00, 0x14, 0x00, 0x00, 0x01, 0x00, 0x00, 0x00
        /*006c*/ 	.byte	0x90, 0x17, 0x00, 0x00, 0x01, 0x00, 0x00, 0x00, 0x50, 0x1c, 0x00, 0x00, 0x01, 0x00, 0x00, 0x00
        /*007c*/ 	.byte	0x10, 0x6f, 0x00, 0x00, 0x01, 0x00, 0x00, 0x00, 0x80, 0x77, 0x00, 0x00


	//----- nvinfo : EIATTR_MERCURY_ISA_VERSION
	.align		4
.L_648:
        /*0088*/ 	.byte	0x03, 0x5f
        /*008a*/ 	.short	0x0000


	//----- nvinfo : EIATTR_EXIT_INSTR_OFFSETS
	.align		4
        /*008c*/ 	.byte	0x04, 0x1c
        /*008e*/ 	.short	(.L_650 - .L_649)


	//   ....[0]....
.L_649:
        /*0090*/ 	.word	0x00000090


	//   ....[1]....
        /*0094*/ 	.word	0x00007d00


	//----- nvinfo : EIATTR_CTAIDZ_USED
	.align		4
.L_650:
        /*0098*/ 	.byte	0x01, 0x04
	.zero		2


	//----- nvinfo : EIATTR_CRS_STACK_SIZE
	.align		4
        /*009c*/ 	.byte	0x04, 0x1e
        /*009e*/ 	.short	(.L_652 - .L_651)
.L_651:
        /*00a0*/ 	.word	0x00000000
.L_652:


//--------------------- .nv.info._ZN5flash44flash_bwd_dq_dk_dv_loop_seqk_parallel_kernelI23Flash_bwd_kernel_traitsILi192ELi64ELi64ELi8ELi4ELi2ELi2ELb0ELb0EN7cutlass6half_tE19Flash_kernel_traitsILi192ELi64ELi64ELi8ES3_EELb0ELb0ELb0ELb0ELb0ELb1ELb1EEEvNS_16Flash_bwd_paramsE --------------------------
	.section	.nv.info._ZN5flash44flash_bwd_dq_dk_dv_loop_seqk_parallel_kernelI23Flash_bwd_kernel_traitsILi192ELi64ELi64ELi8ELi4ELi2ELi2ELb0ELb0EN7cutlass6half_tE19Flash_kernel_traitsILi192ELi64ELi64ELi8ES3_EELb0ELb0ELb0ELb0ELb0ELb1ELb1EEEvNS_16Flash_bwd_paramsE,"",@"SHT_CUDA_INFO"
	.sectionflags	@""
	.align	4


	//----- nvinfo : EIATTR_CUDA_API_VERSION
	.align		4
        /*0000*/ 	.byte	0x04, 0x37
        /*0002*/ 	.short	(.L_654 - .L_653)
.L_653:
        /*0004*/ 	.word	0x00000082


	//----- nvinfo : EIATTR_SW2861232_WAR
	.align		4
.L_654:
        /*0008*/ 	.byte	0x01, 0x35
	.zero		2


	//----- nvinfo : EIATTR_PARAM_CBANK
	.align		4
        /*000c*/ 	.byte	0x04, 0x0a
        /*000e*/ 	.short	(.L_656 - .L_655)
	.align		4
.L_655:
        /*0010*/ 	.word	index@(.nv.constant0._ZN5flash44flash_bwd_dq_dk_dv_loop_seqk_parallel_kernelI23Flash_bwd_kernel_traitsILi192ELi64ELi64ELi8ELi4ELi2ELi2ELb0ELb0EN7cutlass6half_tE19Flash_kernel_traitsILi192ELi64ELi64ELi8ES3_EELb0ELb0ELb0ELb0ELb0ELb1ELb1EEEvNS_16Flash_bwd_paramsE)
        /*0014*/ 	.short	0x0160
        /*0016*/ 	.short	0x0280


	//----- nvinfo : EIATTR_CBANK_PARAM_SIZE
	.align		4
.L_656:
        /*0018*/ 	.byte	0x03, 0x19
        /*001a*/ 	.short	0x0280


	//----- nvinfo : EIATTR_KPARAM_INFO
	.align		4
        /*001c*/ 	.byte	0x04, 0x17
        /*001e*/ 	.short	(.L_658 - .L_657)
.L_657:
        /*0020*/ 	.word	0x00000000
        /*0024*/ 	.short	0x0000
        /*0026*/ 	.short	0x0000
        /*0028*/ 	.byte	0x00, 0xf0, 0x01, 0x0a


	//----- nvinfo : EIATTR_MAXREG_COUNT
	.align		4
.L_658:
        /*002c*/ 	.byte	0x03, 0x1b
        /*002e*/ 	.short	0x00ff


	//----- nvinfo : EIATTR_NUM_BARRIERS
	.align		4
        /*0030*/ 	.byte	0x02, 0x4c
        /*0032*/ 	.byte	0x01
	.zero		1


	//----- nvinfo : EIATTR_ANNOTATIONS
	.align		4
        /*0034*/ 	.byte	0x04, 0x55
        /*0036*/ 	.short	(.L_660 - .L_659)


	//   ....[0]....
.L_659:
        /*0038*/ 	.word	0x00000001
        /*003c*/ 	.byte	0x80, 0x05, 0x00, 0x00, 0x01, 0x00, 0x00, 0x00, 0xe0, 0x05, 0x00, 0x00, 0x01, 0x00, 0x00, 0x00
        /*004c*/ 	.byte	0x40, 0x06, 0x00, 0x00, 0x01, 0x00, 0x00, 0x00, 0xc0, 0x07, 0x00, 0x00, 0x01, 0x00, 0x00, 0x00
        /*005c*/ 	.byte	0x00, 0x08, 0x00, 0x00, 0x01, 0x00, 0x00, 0x00, 0x00, 0x09, 0x00, 0x00, 0x01, 0x00, 0x00, 0x00
        /*006c*/ 	.byte	0x80, 0x14, 0x00, 0x00, 0x01, 0x00, 0x00, 0x00, 0x10, 0x18, 0x00, 0x00, 0x01, 0x00, 0x00, 0x00
        /*007c*/ 	.byte	0x20, 0x18, 0x00, 0x00, 0x01, 0x00, 0x00, 0x00, 0x00, 0x19, 0x00, 0x00, 0x01, 0x00, 0x00, 0x00
        /*008c*/ 	.byte	0xa0, 0x19, 0x00, 0x00, 0x01, 0x00, 0x00, 0x00, 0x50, 0x20, 0x00, 0x00


	//----- nvinfo : EIATTR_MERCURY_ISA_VERSION
	.align		4
.L_660:
        /*0098*/ 	.byte	0x03, 0x5f
        /*009a*/ 	.short	0x0000


	//----- nvinfo : EIATTR_EXIT_INSTR_OFFSETS
	.align		4
        /*009c*/ 	.byte	0x04, 0x1c
        /*009e*/ 	.short	(.L_662 - .L_661)


	//   ....[0]....
.L_661:
        /*00a0*/ 	.word	0x00000090


	//   ....[1]....
        /*00a4*/ 	.word	0x00007630


	//----- nvinfo : EIATTR_CTAIDZ_USED
	.align		4
.L_662:
        /*00a8*/ 	.byte	0x01, 0x04
	.zero		2


	//----- nvinfo : EIATTR_CRS_STACK_SIZE
	.align		4
        /*00ac*/ 	.byte	0x04, 0x1e
        /*00ae*/ 	.short	(.L_664 - .L_663)
.L_663:
        /*00b0*/ 	.word	0x00000000
.L_664:


//--------------------- .nv.info._ZN5flash44flash_bwd_dq_dk_dv_loop_seqk_parallel_kernelI23Flash_bwd_kernel_traitsILi192ELi64ELi64ELi8ELi4ELi2ELi2ELb0ELb0EN7cutlass6half_tE19Flash_kernel_traitsILi192ELi64ELi64ELi8ES3_EELb1ELb0ELb0ELb1ELb0ELb0ELb0EEEvNS_16Flash_bwd_paramsE --------------------------
	.section	.nv.info._ZN5flash44flash_bwd_dq_dk_dv_loop_seqk_parallel_kernelI23Flash_bwd_kernel_traitsILi192ELi64ELi64ELi8ELi4ELi2ELi2ELb0ELb0EN7cutlass6half_tE19Flash_kernel_traitsILi192ELi64ELi64ELi8ES3_EELb1ELb0ELb0ELb1ELb0ELb0ELb0EEEvNS_16Flash_bwd_paramsE,"",@"SHT_CUDA_INFO"
	.sectionflags	@""
	.align	4


	//----- nvinfo : EIATTR_CUDA_API_VERSION
	.align		4
        /*0000*/ 	.byte	0x04, 0x37
        /*0002*/ 	.short	(.L_666 - .L_665)
.L_665:
        /*0004*/ 	.word	0x00000082


	//----- nvinfo : EIATTR_SW2861232_WAR
	.align		4
.L_666:
        /*0008*/ 	.byte	0x01, 0x35
	.zero		2


	//----- nvinfo : EIATTR_PARAM_CBANK
	.align		4
        /*000c*/ 	.byte	0x04, 0x0a
        /*000e*/ 	.short	(.L_668 - .L_667)
	.align		4
.L_667:
        /*0010*/ 	.word	index@(.nv.constant0._ZN5flash44flash_bwd_dq_dk_dv_loop_seqk_parallel_kernelI23Flash_bwd_kernel_traitsILi192ELi64ELi64ELi8ELi4ELi2ELi2ELb0ELb0EN7cutlass6half_tE19Flash_kernel_traitsILi192ELi64ELi64ELi8ES3_EELb1ELb0ELb0ELb1ELb0ELb0ELb0EEEvNS_16Flash_bwd_paramsE)
        /*0014*/ 	.short	0x0160
        /*0016*/ 	.short	0x0280


	//----- nvinfo : EIATTR_CBANK_PARAM_SIZE
	.align		4
.L_668:
        /*0018*/ 	.byte	0x03, 0x19
        /*001a*/ 	.short	0x0280


	//----- nvinfo : EIATTR_KPARAM_INFO
	.align		4
        /*001c*/ 	.byte	0x04, 0x17
        /*001e*/ 	.short	(.L_670 - .L_669)
.L_669:
        /*0020*/ 	.word	0x00000000
        /*0024*/ 	.short	0x0000
        /*0026*/ 	.short	0x0000
        /*0028*/ 	.byte	0x00, 0xf0, 0x01, 0x0a


	//----- nvinfo : EIATTR_MAXREG_COUNT
	.align		4
.L_670:
        /*002c*/ 	.byte	0x03, 0x1b
        /*002e*/ 	.short	0x00ff


	//----- nvinfo : EIATTR_NUM_BARRIERS
	.align		4
        /*0030*/ 	.byte	0x02, 0x4c
        /*0032*/ 	.byte	0x01
	.zero		1


	//----- nvinfo : EIATTR_ANNOTATIONS
	.align		4
        /*0034*/ 	.byte	0x04, 0x55
        /*0036*/ 	.short	(.L_672 - .L_671)


	//   ....[0]....
.L_671:
        /* <DEDUP_REMOVED lines=16> */


	//----- nvinfo : EIATTR_MERCURY_ISA_VERSION
	.align		4
.L_672:
        /*0120*/ 	.byte	0x03, 0x5f
        /*0122*/ 	.short	0x0000


	//----- nvinfo : EIATTR_EXIT_INSTR_OFFSETS
	.align		4
        /*0124*/ 	.byte	0x04, 0x1c
        /*0126*/ 	.short	(.L_674 - .L_673)


	//   ....[0]....
.L_673:
        /*0128*/ 	.word	0x00000090


	//   ....[1]....
        /*012c*/ 	.word	0x00009650


	//----- nvinfo : EIATTR_CTAIDZ_USED
	.align		4
.L_674:
        /*0130*/ 	.byte	0x01, 0x04
	.zero		2


	//----- nvinfo : EIATTR_CRS_STACK_SIZE
	.align		4
        /*0134*/ 	.byte	0x04, 0x1e
        /*0136*/ 	.short	(.L_676 - .L_675)
.L_675:
        /*0138*/ 	.word	0x00000000
.L_676:


//--------------------- .nv.info._ZN5flash44flash_bwd_dq_dk_dv_loop_seqk_parallel_kernelI23Flash_bwd_kernel_traitsILi192ELi64ELi64ELi8ELi4ELi2ELi2ELb0ELb0EN7cutlass6half_tE19Flash_kernel_traitsILi192ELi64ELi64ELi8ES3_EELb0ELb0ELb0ELb1ELb0ELb0ELb1EEEvNS_16Flash_bwd_paramsE --------------------------
	.section	.nv.info._ZN5flash44flash_bwd_dq_dk_dv_loop_seqk_parallel_kernelI23Flash_bwd_kernel_traitsILi192ELi64ELi64ELi8ELi4ELi2ELi2ELb0ELb0EN7cutlass6half_tE19Flash_kernel_traitsILi192ELi64ELi64ELi8ES3_EELb0ELb0ELb0ELb1ELb0ELb0ELb1EEEvNS_16Flash_bwd_paramsE,"",@"SHT_CUDA_INFO"
	.sectionflags	@""
	.align	4


	//----- nvinfo : EIATTR_CUDA_API_VERSION
	.align		4
        /*0000*/ 	.byte	0x04, 0x37
        /*0002*/ 	.short	(.L_678 - .L_677)
.L_677:
        /*0004*/ 	.word	0x00000082


	//----- nvinfo : EIATTR_SW2861232_WAR
	.align		4
.L_678:
        /*0008*/ 	.byte	0x01, 0x35
	.zero		2


	//----- nvinfo : EIATTR_PARAM_CBANK
	.align		4
        /*000c*/ 	.byte	0x04, 0x0a
        /*000e*/ 	.short	(.L_680 - .L_679)
	.align		4
.L_679:
        /*0010*/ 	.word	index@(.nv.constant0._ZN5flash44flash_bwd_dq_dk_dv_loop_seqk_parallel_kernelI23Flash_bwd_kernel_traitsILi192ELi64ELi64ELi8ELi4ELi2ELi2ELb0ELb0EN7cutlass6half_tE19Flash_kernel_traitsILi192ELi64ELi64ELi8ES3_EELb0ELb0ELb0ELb1ELb0ELb0ELb1EEEvNS_16Flash_bwd_paramsE)
        /*0014*/ 	.short	0x0160
        /*0016*/ 	.short	0x0280


	//----- nvinfo : EIATTR_CBANK_PARAM_SIZE
	.align		4
.L_680:
        /*0018*/ 	.byte	0x03, 0x19
        /*001a*/ 	.short	0x0280


	//----- nvinfo : EIATTR_KPARAM_INFO
	.align		4
        /*001c*/ 	.byte	0x04, 0x17
        /*001e*/ 	.short	(.L_682 - .L_681)
.L_681:
        /*0020*/ 	.word	0x00000000
        /*0024*/ 	.short	0x0000
        /*0026*/ 	.short	0x0000
        /*0028*/ 	.byte	0x00, 0xf0, 0x01, 0x0a


	//----- nvinfo : EIATTR_MAXREG_COUNT
	.align		4
.L_682:
        /*002c*/ 	.byte	0x03, 0x1b
        /*002e*/ 	.short	0x00ff


	//----- nvinfo : EIATTR_NUM_BARRIERS
	.align		4
        /*0030*/ 	.byte	0x02, 0x4c
        /*0032*/ 	.byte	0x01
	.zero		1


	//----- nvinfo : EIATTR_ANNOTATIONS
	.align		4
        /*0034*/ 	.byte	0x04, 0x55
        /*0036*/ 	.short	(.L_684 - .L_683)


	//   ....[0]....
.L_683:
        /*0038*/ 	.word	0x00000001
        /*003c*/ 	.byte	0xc0, 0x05, 0x00, 0x00, 0x01, 0x00, 0x00, 0x00, 0x40, 0x06, 0x00, 0x00, 0x01, 0x00, 0x00, 0x00
        /*004c*/ 	.byte	0x90, 0x06, 0x00, 0x00, 0x01, 0x00, 0x00, 0x00, 0x30, 0x14, 0x00, 0x00, 0x01, 0x00, 0x00, 0x00
        /*005c*/ 	.byte	0xe0, 0x1c, 0x00, 0x00, 0x01, 0x00, 0x00, 0x00, 0xe0, 0x2e, 0x00, 0x00


	//----- nvinfo : EIATTR_MERCURY_ISA_VERSION
	.align		4
.L_684:
        /*0068*/ 	.byte	0x03, 0x5f
        /*006a*/ 	.short	0x0000


	//----- nvinfo : EIATTR_EXIT_INSTR_OFFSETS
	.align		4
        /*006c*/ 	.byte	0x04, 0x1c
        /*006e*/ 	.short	(.L_686 - .L_685)


	//   ....[0]....
.L_685:
        /*0070*/ 	.word	0x00000090


	//   ....[1]....
        /*0074*/ 	.word	0x00008bb0


	//----- nvinfo : EIATTR_CTAIDZ_USED
	.align		4
.L_686:
        /*0078*/ 	.byte	0x01, 0x04
	.zero		2


	//----- nvinfo : EIATTR_CRS_STACK_SIZE
	.align		4
        /*007c*/ 	.byte	0x04, 0x1e
        /*007e*/ 	.short	(.L_688 - .L_687)
.L_687:
        /*0080*/ 	.word	0x00000000
.L_688:


//--------------------- .nv.info._ZN5flash44flash_bwd_dq_dk_dv_loop_seqk_parallel_kernelI23Flash_bwd_kernel_traitsILi192ELi64ELi64ELi8ELi4ELi2ELi2ELb0ELb0EN7cutlass6half_tE19Flash_kernel_traitsILi192ELi64ELi64ELi8ES3_EELb1ELb0ELb1ELb0ELb0ELb1ELb0EEEvNS_16Flash_bwd_paramsE --------------------------
	.section	.nv.info._ZN5flash44flash_bwd_dq_dk_dv_loop_seqk_parallel_kernelI23Flash_bwd_kernel_traitsILi192ELi64ELi64ELi8ELi4ELi2ELi2ELb0ELb0EN7cutlass6half_tE19Flash_kernel_traitsILi192ELi64ELi64ELi8ES3_EELb1ELb0ELb1ELb0ELb0ELb1ELb0EEEvNS_16Flash_bwd_paramsE,"",@"SHT_CUDA_INFO"
	.sectionflags	@""
	.align	4


	//----- nvinfo : EIATTR_CUDA_API_VERSION
	.align		4
        /*0000*/ 	.byte	0x04, 0x37
        /*0002*/ 	.short	(.L_690 - .L_689)
.L_689:
        /*0004*/ 	.word	0x00000082


	//----- nvinfo : EIATTR_SW2861232_WAR
	.align		4
.L_690:
        /*0008*/ 	.byte	0x01, 0x35
	.zero		2


	//----- nvinfo : EIATTR_PARAM_CBANK
	.align		4
        /*000c*/ 	.byte	0x04, 0x0a
        /*000e*/ 	.short	(.L_692 - .L_691)
	.align		4
.L_691:
        /*0010*/ 	.word	index@(.nv.constant0._ZN5flash44flash_bwd_dq_dk_dv_loop_seqk_parallel_kernelI23Flash_bwd_kernel_traitsILi192ELi64ELi64ELi8ELi4ELi2ELi2ELb0ELb0EN7cutlass6half_tE19Flash_kernel_traitsILi192ELi64ELi64ELi8ES3_EELb1ELb0ELb1ELb0ELb0ELb1ELb0EEEvNS_16Flash_bwd_paramsE)
        /*0014*/ 	.short	0x0160
        /*0016*/ 	.short	0x0280


	//----- nvinfo : EIATTR_CBANK_PARAM_SIZE
	.align		4
.L_692:
        /*0018*/ 	.byte	0x03, 0x19
        /*001a*/ 	.short	0x0280


	//----- nvinfo : EIATTR_KPARAM_INFO
	.align		4
        /*001c*/ 	.byte	0x04, 0x17
        /*001e*/ 	.short	(.L_694 - .L_693)
.L_693:
        /*0020*/ 	.word	0x00000000
        /*0024*/ 	.short	0x0000
        /*0026*/ 	.short	0x0000
        /*0028*/ 	.byte	0x00, 0xf0, 0x01, 0x0a


	//----- nvinfo : EIATTR_MAXREG_COUNT
	.align		4
.L_694:
        /*002c*/ 	.byte	0x03, 0x1b
        /*002e*/ 	.short	0x00ff


	//----- nvinfo : EIATTR_NUM_BARRIERS
	.align		4
        /*0030*/ 	.byte	0x02, 0x4c
        /*0032*/ 	.byte	0x01
	.zero		1


	//----- nvinfo : EIATTR_MERCURY_ISA_VERSION
	.align		4
        /*0034*/ 	.byte	0x03, 0x5f
        /*0036*/ 	.short	0x0000


	//----- nvinfo : EIATTR_EXIT_INSTR_OFFSETS
	.align		4
        /*0038*/ 	.byte	0x04, 0x1c
        /*003a*/ 	.short	(.L_696 - .L_695)


	//   ....[0]....
.L_695:
        /*003c*/ 	.word	0x00000080


	//   ....[1]....
        /*0040*/ 	.word	0x00007bb0


	//----- nvinfo : EIATTR_CTAIDZ_USED
	.align		4
.L_696:
        /*0044*/ 	.byte	0x01, 0x04
	.zero		2


	//----- nvinfo : EIATTR_CRS_STACK_SIZE
	.align		4
        /*0048*/ 	.byte	0x04, 0x1e
        /*004a*/ 	.short	(.L_698 - .L_697)
.L_697:
        /*004c*/ 	.word	0x00000000
.L_698:


//--------------------- .nv.info._ZN5flash44flash_bwd_dq_dk_dv_loop_seqk_parallel_kernelI23Flash_bwd_kernel_traitsILi192ELi64ELi64ELi8ELi4ELi2ELi2ELb0ELb0EN7cutlass6half_tE19Flash_kernel_traitsILi192ELi64ELi64ELi8ES3_EELb0ELb0ELb1ELb0ELb0ELb1ELb1EEEvNS_16Flash_bwd_paramsE --------------------------
	.section	.nv.info._ZN5flash44flash_bwd_dq_dk_dv_loop_seqk_parallel_kernelI23Flash_bwd_kernel_traitsILi192ELi64ELi64ELi8ELi4ELi2ELi2ELb0ELb0EN7cutlass6half_tE19Flash_kernel_traitsILi192ELi64ELi64ELi8ES3_EELb0ELb0ELb1ELb0ELb0ELb1ELb1EEEvNS_16Flash_bwd_paramsE,"",@"SHT_CUDA_INFO"
	.sectionflags	@""
	.align	4


	//----- nvinfo : EIATTR_CUDA_API_VERSION
	.align		4
        /*0000*/ 	.byte	0x04, 0x37
        /*0002*/ 	.short	(.L_700 - .L_699)
.L_699:
        /*0004*/ 	.word	0x00000082


	//----- nvinfo : EIATTR_SW2861232_WAR
	.align		4
.L_700:
        /*0008*/ 	.byte	0x01, 0x35
	.zero		2


	//----- nvinfo : EIATTR_PARAM_CBANK
	.align		4
        /*000c*/ 	.byte	0x04, 0x0a
        /*000e*/ 	.short	(.L_702 - .L_701)
	.align		4
.L_701:
        /*0010*/ 	.word	index@(.nv.constant0._ZN5flash44flash_bwd_dq_dk_dv_loop_seqk_parallel_kernelI23Flash_bwd_kernel_traitsILi192ELi64ELi64ELi8ELi4ELi2ELi2ELb0ELb0EN7cutlass6half_tE19Flash_kernel_traitsILi192ELi64ELi64ELi8ES3_EELb0ELb0ELb1ELb0ELb0ELb1ELb1EEEvNS_16Flash_bwd_paramsE)
        /*0014*/ 	.short	0x0160
        /*0016*/ 	.short	0x0280


	//----- nvinfo : EIATTR_CBANK_PARAM_SIZE
	.align		4
.L_702:
        /*0018*/ 	.byte	0x03, 0x19
        /*001a*/ 	.short	0x0280


	//----- nvinfo : EIATTR_KPARAM_INFO
	.align		4
        /*001c*/ 	.byte	0x04, 0x17
        /*001e*/ 	.short	(.L_704 - .L_703)
.L_703:
        /*0020*/ 	.word	0x00000000
        /*0024*/ 	.short	0x0000
        /*0026*/ 	.short	0x0000
        /*0028*/ 	.byte	0x00, 0xf0, 0x01, 0x0a


	//----- nvinfo : EIATTR_MAXREG_COUNT
	.align		4
.L_704:
        /*002c*/ 	.byte	0x03, 0x1b
        /*002e*/ 	.short	0x00ff


	//----- nvinfo : EIATTR_NUM_BARRIERS
	.align		4
        /*0030*/ 	.byte	0x02, 0x4c
        /*0032*/ 	.byte	0x01
	.zero		1


	//----- nvinfo : EIATTR_MERCURY_ISA_VERSION
	.align		4
        /*0034*/ 	.byte	0x03, 0x5f
        /*0036*/ 	.short	0x0000


	//----- nvinfo : EIATTR_EXIT_INSTR_OFFSETS
	.align		4
        /*0038*/ 	.byte	0x04, 0x1c
        /*003a*/ 	.short	(.L_706 - .L_705)


	//   ....[0]....
.L_705:
        /*003c*/ 	.word	0x00000080


	//   ....[1]....
        /*0040*/ 	.word	0x000075c0


	//----- nvinfo : EIATTR_CTAIDZ_USED
	.align		4
.L_706:
        /*0044*/ 	.byte	0x01, 0x04
	.zero		2


	//----- nvinfo : EIATTR_CRS_STACK_SIZE
	.align		4
        /*0048*/ 	.byte	0x04, 0x1e
        /*004a*/ 	.short	(.L_708 - .L_707)
.L_707:
        /*004c*/ 	.word	0x00000000
.L_708:


//--------------------- .nv.info._ZN5flash44flash_bwd_dq_dk_dv_loop_seqk_parallel_kernelI23Flash_bwd_kernel_traitsILi192ELi64ELi64ELi8ELi4ELi2ELi2ELb0ELb0EN7cutlass6half_tE19Flash_kernel_traitsILi192ELi64ELi64ELi8ES3_EELb1ELb0ELb1ELb1ELb0ELb0ELb0EEEvNS_16Flash_bwd_paramsE --------------------------
	.section	.nv.info._ZN5flash44flash_bwd_dq_dk_dv_loop_seqk_parallel_kernelI23Flash_bwd_kernel_traitsILi192ELi64ELi64ELi8ELi4ELi2ELi2ELb0ELb0EN7cutlass6half_tE19Flash_kernel_traitsILi192ELi64ELi64ELi8ES3_EELb1ELb0ELb1ELb1ELb0ELb0ELb0EEEvNS_16Flash_bwd_paramsE,"",@"SHT_CUDA_INFO"
	.sectionflags	@""
	.align	4


	//----- nvinfo : EIATTR_CUDA_API_VERSION
	.align		4
        /*0000*/ 	.byte	0x04, 0x37
        /*0002*/ 	.short	(.L_710 - .L_709)
.L_709:
        /*0004*/ 	.word	0x00000082


	//----- nvinfo : EIATTR_SW2861232_WAR
	.align		4
.L_710:
        /*0008*/ 	.byte	0x01, 0x35
	.zero		2


	//----- nvinfo : EIATTR_PARAM_CBANK
	.align		4
        /*000c*/ 	.byte	0x04, 0x0a
        /*000e*/ 	.short	(.L_712 - .L_711)
	.align		4
.L_711:
        /*0010*/ 	.word	index@(.nv.constant0._ZN5flash44flash_bwd_dq_dk_dv_loop_seqk_parallel_kernelI23Flash_bwd_kernel_traitsILi192ELi64ELi64ELi8ELi4ELi2ELi2ELb0ELb0EN7cutlass6half_tE19Flash_kernel_traitsILi192ELi64ELi64ELi8ES3_EELb1ELb0ELb1ELb1ELb0ELb0ELb0EEEvNS_16Flash_bwd_paramsE)
        /*0014*/ 	.short	0x0160
        /*0016*/ 	.short	0x0280


	//----- nvinfo : EIATTR_CBANK_PARAM_SIZE
	.align		4
.L_712:
        /*0018*/ 	.byte	0x03, 0x19
        /*001a*/ 	.short	0x0280


	//----- nvinfo : EIATTR_KPARAM_INFO
	.align		4
        /*001c*/ 	.byte	0x04, 0x17
        /*001e*/ 	.short	(.L_714 - .L_713)
.L_713:
        /*0020*/ 	.word	0x00000000
        /*0024*/ 	.short	0x0000
        /*0026*/ 	.short	0x0000
        /*0028*/ 	.byte	0x00, 0xf0, 0x01, 0x0a


	//----- nvinfo : EIATTR_MAXREG_COUNT
	.align		4
.L_714:
        /*002c*/ 	.byte	0x03, 0x1b
        /*002e*/ 	.short	0x00ff


	//----- nvinfo : EIATTR_NUM_BARRIERS
	.align		4
        /*0030*/ 	.byte	0x02, 0x4c
        /*0032*/ 	.byte	0x01
	.zero		1


	//----- nvinfo : EIATTR_ANNOTATIONS
	.align		4
        /*0034*/ 	.byte	0x04, 0x55
        /*0036*/ 	.short	(.L_716 - .L_715)


	//   ....[0]....
.L_715:
        /*0038*/ 	.word	0x00000001
        /*003c*/ 	.byte	0x60, 0x05, 0x00, 0x00, 0x01, 0x00, 0x00, 0x00, 0xd0, 0x05, 0x00, 0x00, 0x01, 0x00, 0x00, 0x00
        /*004c*/ 	.byte	0x60, 0x0a, 0x00, 0x00, 0x01, 0x00, 0x00, 0x00, 0xc0, 0x0a, 0x00, 0x00, 0x01, 0x00, 0x00, 0x00
        /*005c*/ 	.byte	0xa0, 0x24, 0x00, 0x00, 0x01, 0x00, 0x00, 0x00, 0xe0, 0x7f, 0x00, 0x00, 0x01, 0x00, 0x00, 0x00
        /*006c*/ 	.byte	0x10, 0x8e, 0x00, 0x00, 0x01, 0x00, 0x00, 0x00, 0x10, 0x95, 0x00, 0x00, 0x01, 0x00, 0x00, 0x00
        /*007c*/ 	.byte	0x90, 0x95, 0x00, 0x00


	//----- nvinfo : EIATTR_MERCURY_ISA_VERSION
	.align		4
.L_716:
        /*0080*/ 	.byte	0x03, 0x5f
        /*0082*/ 	.short	0x0000


	//----- nvinfo : EIATTR_EXIT_INSTR_OFFSETS
	.align		4
        /*0084*/ 	.byte	0x04, 0x1c
        /*0086*/ 	.short	(.L_718 - .L_717)


	//   ....[0]....
.L_717:
        /*0088*/ 	.word	0x00000090


	//   ....[1]....
        /*008c*/ 	.word	0x000095c0


	//----- nvinfo : EIATTR_CTAIDZ_USED
	.align		4
.L_718:
        /*0090*/ 	.byte	0x01, 0x04
	.zero		2


	//----- nvinfo : EIATTR_CRS_STACK_SIZE
	.align		4
        /*0094*/ 	.byte	0x04, 0x1e
        /*0096*/ 	.short	(.L_720 - .L_719)
.L_719:
        /*0098*/ 	.word	0x00000000
.L_720:


//--------------------- .nv.info._ZN5flash44flash_bwd_dq_dk_dv_loop_seqk_parallel_kernelI23Flash_bwd_kernel_traitsILi192ELi64ELi64ELi8ELi4ELi2ELi2ELb0ELb0EN7cutlass6half_tE19Flash_kernel_traitsILi192ELi64ELi64ELi8ES3_EELb0ELb0ELb1ELb1ELb0ELb0ELb1EEEvNS_16Flash_bwd_paramsE --------------------------
	.section	.nv.info._ZN5flash44flash_bwd_dq_dk_dv_loop_seqk_parallel_kernelI23Flash_bwd_kernel_traitsILi192ELi64ELi64ELi8ELi4ELi2ELi2ELb0ELb0EN7cutlass6half_tE19Flash_kernel_traitsILi192ELi64ELi64ELi8ES3_EELb0ELb0ELb1ELb1ELb0ELb0ELb1EEEvNS_16Flash_bwd_paramsE,"",@"SHT_CUDA_INFO"
	.sectionflags	@""
	.align	4


	//----- nvinfo : EIATTR_CUDA_API_VERSION
	.align		4
        /*0000*/ 	.byte	0x04, 0x37
        /*0002*/ 	.short	(.L_722 - .L_721)
.L_721:
        /*0004*/ 	.word	0x00000082


	//----- nvinfo : EIATTR_SW2861232_WAR
	.align		4
.L_722:
        /*0008*/ 	.byte	0x01, 0x35
	.zero		2


	//----- nvinfo : EIATTR_PARAM_CBANK
	.align		4
        /*000c*/ 	.byte	0x04, 0x0a
        /*000e*/ 	.short	(.L_724 - .L_723)
	.align		4
.L_723:
        /*0010*/ 	.word	index@(.nv.constant0._ZN5flash44flash_bwd_dq_dk_dv_loop_seqk_parallel_kernelI23Flash_bwd_kernel_traitsILi192ELi64ELi64ELi8ELi4ELi2ELi2ELb0ELb0EN7cutlass6half_tE19Flash_kernel_traitsILi192ELi64ELi64ELi8ES3_EELb0ELb0ELb1ELb1ELb0ELb0ELb1EEEvNS_16Flash_bwd_paramsE)
        /*0014*/ 	.short	0x0160
        /*0016*/ 	.short	0x0280


	//----- nvinfo : EIATTR_CBANK_PARAM_SIZE
	.align		4
.L_724:
        /*0018*/ 	.byte	0x03, 0x19
        /*001a*/ 	.short	0x0280


	//----- nvinfo : EIATTR_KPARAM_INFO
	.align		4
        /*001c*/ 	.byte	0x04, 0x17
        /*001e*/ 	.short	(.L_726 - .L_725)
.L_725:
        /*0020*/ 	.word	0x00000000
        /*0024*/ 	.short	0x0000
        /*0026*/ 	.short	0x0000
        /*0028*/ 	.byte	0x00, 0xf0, 0x01, 0x0a


	//----- nvinfo : EIATTR_MAXREG_COUNT
	.align		4
.L_726:
        /*002c*/ 	.byte	0x03, 0x1b
        /*002e*/ 	.short	0x00ff


	//----- nvinfo : EIATTR_NUM_BARRIERS
	.align		4
        /*0030*/ 	.byte	0x02, 0x4c
        /*0032*/ 	.byte	0x01
	.zero		1


	//----- nvinfo : EIATTR_MERCURY_ISA_VERSION
	.align		4
        /*0034*/ 	.byte	0x03, 0x5f
        /*0036*/ 	.short	0x0000


	//----- nvinfo : EIATTR_EXIT_INSTR_OFFSETS
	.align		4
        /*0038*/ 	.byte	0x04, 0x1c
        /*003a*/ 	.short	(.L_728 - .L_727)


	//   ....[0]....
.L_727:
        /*003c*/ 	.word	0x00000080


	//   ....[1]....
        /*0040*/ 	.word	0x00008d80


	//----- nvinfo : EIATTR_CTAIDZ_USED
	.align		4
.L_728:
        /*0044*/ 	.byte	0x01, 0x04
	.zero		2


	//----- nvinfo : EIATTR_CRS_STACK_SIZE
	.align		4
        /*0048*/ 	.byte	0x04, 0x1e
        /*004a*/ 	.short	(.L_730 - .L_729)
.L_729:
        /*004c*/ 	.word	0x00000000
.L_730:


//--------------------- .nv.info._ZN5flash25flash_bwd_dot_do_o_kernelILb0E23Flash_bwd_kernel_traitsILi192ELi64ELi64ELi8ELi4ELi2ELi2ELb0ELb0EN7cutlass6half_tE19Flash_kernel_traitsILi192ELi64ELi64ELi8ES3_EEEEvNS_16Flash_bwd_paramsE --------------------------
	.section	.nv.info._ZN5flash25flash_bwd_dot_do_o_kernelILb0E23Flash_bwd_kernel_traitsILi192ELi64ELi64ELi8ELi4ELi2ELi2ELb0ELb0EN7cutlass6half_tE19Flash_kernel_traitsILi192ELi64ELi64ELi8ES3_EEEEvNS_16Flash_bwd_paramsE,"",@"SHT_CUDA_INFO"
	.sectionflags	@""
	.align	4


	//----- nvinfo : EIATTR_CUDA_API_VERSION
	.align		4
        /*0000*/ 	.byte	0x04, 0x37
        /*0002*/ 	.short	(.L_732 - .L_731)
.L_731:
        /*0004*/ 	.word	0x00000082


	//----- nvinfo : EIATTR_SW2861232_WAR
	.align		4
.L_732:
        /*0008*/ 	.byte	0x01, 0x35
	.zero		2


	//----- nvinfo : EIATTR_PARAM_CBANK
	.align		4
        /*000c*/ 	.byte	0x04, 0x0a
        /*000e*/ 	.short	(.L_734 - .L_733)
	.align		4
.L_733:
        /*0010*/ 	.word	index@(.nv.constant0._ZN5flash25flash_bwd_dot_do_o_kernelILb0E23Flash_bwd_kernel_traitsILi192ELi64ELi64ELi8ELi4ELi2ELi2ELb0ELb0EN7cutlass6half_tE19Flash_kernel_traitsILi192ELi64ELi64ELi8ES3_EEEEvNS_16Flash_bwd_paramsE)
        /*0014*/ 	.short	0x0160
        /*0016*/ 	.short	0x0280


	//----- nvinfo : EIATTR_CBANK_PARAM_SIZE
	.align		4
.L_734:
        /*0018*/ 	.byte	0x03, 0x19
        /*001a*/ 	.short	0x0280


	//----- nvinfo : EIATTR_KPARAM_INFO
	.align		4
        /*001c*/ 	.byte	0x04, 0x17
        /*001e*/ 	.short	(.L_736 - .L_735)
.L_735:
        /*0020*/ 	.word	0x00000000
        /*0024*/ 	.short	0x0000
        /*0026*/ 	.short	0x0000
        /*0028*/ 	.byte	0x00, 0xf0, 0x01, 0x0a


	//----- nvinfo : EIATTR_MAXREG_COUNT
	.align		4
.L_736:
        /*002c*/ 	.byte	0x03, 0x1b
        /*002e*/ 	.short	0x00ff


	//----- nvinfo : EIATTR_MERCURY_ISA_VERSION
	.align		4
        /*0030*/ 	.byte	0x03, 0x5f
        /*0032*/ 	.short	0x0000


	//----- nvinfo : EIATTR_COOP_GROUP_MASK_REGIDS
	.align		4
        /*0034*/ 	.byte	0x04, 0x29
        /*0036*/ 	.short	(.L_738 - .L_737)


	//   ....[0]....
.L_737:
        /*0038*/ 	.word	0xffffffff


	//   ....[1]....
        /*003c*/ 	.word	0xffffffff


	//   ....[2]....
        /*0040*/ 	.word	0xffffffff


	//   ....[3]....
        /*0044*/ 	.word	0xffffffff


	//   ....[4]....
        /*0048*/ 	.word	0xffffffff


	//   ....[5]....
        /*004c*/ 	.word	0xffffffff


	//----- nvinfo : EIATTR_COOP_GROUP_INSTR_OFFSETS
	.align		4
.L_738:
        /*0050*/ 	.byte	0x04, 0x28
        /*0052*/ 	.short	(.L_740 - .L_739)


	//   ....[0]....
.L_739:
        /*0054*/ 	.word	0x00001580


	//   ....[1]....
        /*0058*/ 	.word	0x000015c0


	//   ....[2]....
        /*005c*/ 	.word	0x000015e0


	//   ....[3]....
        /*0060*/ 	.word	0x00001600


	//   ....[4]....
        /*0064*/ 	.word	0x00001640


	//   ....[5]....
        /*0068*/ 	.word	0x00001690


	//----- nvinfo : EIATTR_EXIT_INSTR_OFFSETS
	.align		4
.L_740:
        /*006c*/ 	.byte	0x04, 0x1c
        /*006e*/ 	.short	(.L_742 - .L_741)


	//   ....[0]....
.L_741:
        /*0070*/ 	.word	0x000000f0


	//   ....[1]....
        /*0074*/ 	.word	0x000016e0


	//   ....[2]....
        /*0078*/ 	.word	0x00001710


	//----- nvinfo : EIATTR_CTAIDZ_USED
	.align		4
.L_742:
        /*007c*/ 	.byte	0x01, 0x04
	.zero		2


	//----- nvinfo : EIATTR_CRS_STACK_SIZE
	.align		4
        /*0080*/ 	.byte	0x04, 0x1e
        /*0082*/ 	.short	(.L_744 - .L_743)
.L_743:
        /*0084*/ 	.word	0x00000000
.L_744:


//--------------------- .nv.info._ZN5flash25flash_bwd_dot_do_o_kernelILb1E23Flash_bwd_kernel_traitsILi192ELi64ELi64ELi8ELi4ELi2ELi2ELb0ELb0EN7cutlass6half_tE19Flash_kernel_traitsILi192ELi64ELi64ELi8ES3_EEEEvNS_16Flash_bwd_paramsE --------------------------
	.section	.nv.info._ZN5flash25flash_bwd_dot_do_o_kernelILb1E23Flash_bwd_kernel_traitsILi192ELi64ELi64ELi8ELi4ELi2ELi2ELb0ELb0EN7cutlass6half_tE19Flash_kernel_traitsILi192ELi64ELi64ELi8ES3_EEEEvNS_16Flash_bwd_paramsE,"",@"SHT_CUDA_INFO"
	.sectionflags	@""
	.align	4


	//----- nvinfo : EIATTR_CUDA_API_VERSION
	.align		4
        /*0000*/ 	.byte	0x04, 0x37
        /*0002*/ 	.short	(.L_746 - .L_745)
.L_745:
        /*0004*/ 	.word	0x00000082


	//----- nvinfo : EIATTR_SW2861232_WAR
	.align		4
.L_746:
        /*0008*/ 	.byte	0x01, 0x35
	.zero		2


	//----- nvinfo : EIATTR_PARAM_CBANK
	.align		4
        /*000c*/ 	.byte	0x04, 0x0a
        /*000e*/ 	.short	(.L_748 - .L_747)
	.align		4
.L_747:
        /*0010*/ 	.word	index@(.nv.constant0._ZN5flash25flash_bwd_dot_do_o_kernelILb1E23Flash_bwd_kernel_traitsILi192ELi64ELi64ELi8ELi4ELi2ELi2ELb0ELb0EN7cutlass6half_tE19Flash_kernel_traitsILi192ELi64ELi64ELi8ES3_EEEEvNS_16Flash_bwd_paramsE)
        /*0014*/ 	.short	0x0160
        /*0016*/ 	.short	0x0280


	//----- nvinfo : EIATTR_CBANK_PARAM_SIZE
	.align		4
.L_748:
        /*0018*/ 	.byte	0x03, 0x19
        /*001a*/ 	.short	0x0280


	//----- nvinfo : EIATTR_KPARAM_INFO
	.align		4
        /*001c*/ 	.byte	0x04, 0x17
        /*001e*/ 	.short	(.L_750 - .L_749)
.L_749:
        /*0020*/ 	.word	0x00000000
        /*0024*/ 	.short	0x0000
        /*0026*/ 	.short	0x0000
        /*0028*/ 	.byte	0x00, 0xf0, 0x01, 0x0a


	//----- nvinfo : EIATTR_MAXREG_COUNT
	.align		4
.L_750:
        /*002c*/ 	.byte	0x03, 0x1b
        /*002e*/ 	.short	0x00ff


	//----- nvinfo : EIATTR_MERCURY_ISA_VERSION
	.align		4
        /*0030*/ 	.byte	0x03, 0x5f
        /*0032*/ 	.short	0x0000


	//----- nvinfo : EIATTR_COOP_GROUP_MASK_REGIDS
	.align		4
        /*0034*/ 	.byte	0x04, 0x29
        /*0036*/ 	.short	(.L_752 - .L_751)


	//   ....[0]....
.L_751:
        /*0038*/ 	.word	0xffffffff


	//   ....[1]....
        /*003c*/ 	.word	0xffffffff


	//   ....[2]....
        /*0040*/ 	.word	0xffffffff


	//   ....[3]....
        /*0044*/ 	.word	0xffffffff


	//   ....[4]....
        /*0048*/ 	.word	0xffffffff


	//   ....[5]....
        /*004c*/ 	.word	0xffffffff


	//----- nvinfo : EIATTR_COOP_GROUP_INSTR_OFFSETS
	.align		4
.L_752:
        /*0050*/ 	.byte	0x04, 0x28
        /*0052*/ 	.short	(.L_754 - .L_753)


	//   ....[0]....
.L_753:
        /*0054*/ 	.word	0x000018f0


	//   ....[1]....
        /*0058*/ 	.word	0x00001910


	//   ....[2]....
        /*005c*/ 	.word	0x00001960


	//   ....[3]....
        /*0060*/ 	.word	0x00001980


	//   ....[4]....
        /*0064*/ 	.word	0x000019d0


	//   ....[5]....
        /*0068*/ 	.word	0x000019f0


	//----- nvinfo : EIATTR_EXIT_INSTR_OFFSETS
	.align		4
.L_754:
        /*006c*/ 	.byte	0x04, 0x1c
        /*006e*/ 	.short	(.L_756 - .L_755)


	//   ....[0]....
.L_755:
        /*0070*/ 	.word	0x000000f0


	//   ....[1]....
        /*0074*/ 	.word	0x00001b60


	//----- nvinfo : EIATTR_CTAIDZ_USED
	.align		4
.L_756:
        /*0078*/ 	.byte	0x01, 0x04
	.zero		2


	//----- nvinfo : EIATTR_CRS_STACK_SIZE
	.align		4
        /*007c*/ 	.byte	0x04, 0x1e
        /*007e*/ 	.short	(.L_758 - .L_757)
.L_757:
        /*0080*/ 	.word	0x00000000
.L_758:


//--------------------- .nv.callgraph             --------------------------
	.section	.nv.callgraph,"",@"SHT_CUDA_CALLGRAPH"
	.align	4
	.sectionentsize	8
	.align		4
        /*0000*/ 	.word	0x00000000
	.align		4
        /*0004*/ 	.word	0xffffffff
	.align		4
        /*0008*/ 	.word	0x00000000
	.align		4
        /*000c*/ 	.word	0xfffffffe
	.align		4
        /*0010*/ 	.word	0x00000000
	.align		4
        /*0014*/ 	.word	0xfffffffd
	.align		4
        /*0018*/ 	.word	0x00000000
	.align		4
        /*001c*/ 	.word	0xfffffffc


//--------------------- .nv.rel.action            --------------------------
	.section	.nv.rel.action,"",@"SHT_CUDA_RELOCINFO"
	.align	8
	.sectionentsize	8
        /*0000*/ 	.byte	0x73, 0x00, 0x00, 0x00, 0x00, 0x00, 0x00, 0x00, 0x00, 0x00, 0x00, 0x11, 0x25, 0x00, 0x05, 0x36


//--------------------- .nv.constant4             --------------------------
	.section	.nv.constant4,"a",@progbits
	.align	8
	.align		8
.nv.constant4:
        /*0000*/ 	.dword	_ZN66_INTERNAL_bd075e13_30_flash_bwd_hdim192_fp16_sm80_cu_a6473388_28714cuda3std3__45__cpo5beginE
	.align		8
        /*0008*/ 	.dword	_ZN66_INTERNAL_bd075e13_30_flash_bwd_hdim192_fp16_sm80_cu_a6473388_28714cuda3std3__45__cpo3endE
	.align		8
        /*0010*/ 	.dword	_ZN66_INTERNAL_bd075e13_30_flash_bwd_hdim192_fp16_sm80_cu_a6473388_28714cuda3std3__45__cpo6cbeginE
	.align		8
        /*0018*/ 	.dword	_ZN66_INTERNAL_bd075e13_30_flash_bwd_hdim192_fp16_sm80_cu_a6473388_28714cuda3std3__45__cpo4cendE
	.align		8
        /*0020*/ 	.dword	_ZN66_INTERNAL_bd075e13_30_flash_bwd_hdim192_fp16_sm80_cu_a6473388_28714cuda3std3__468_GLOBAL__N__bd075e13_30_flash_bwd_hdim192_fp16_sm80_cu_a6473388_28716ignoreE
	.align		8
        /*0028*/ 	.dword	_ZN66_INTERNAL_bd075e13_30_flash_bwd_hdim192_fp16_sm80_cu_a6473388_28714cuda3std3__419piecewise_constructE
	.align		8
        /*0030*/ 	.dword	_ZN66_INTERNAL_bd075e13_30_flash_bwd_hdim192_fp16_sm80_cu_a6473388_28714cuda3std3__48in_placeE
	.align		8
        /*0038*/ 	.dword	_ZN66_INTERNAL_bd075e13_30_flash_bwd_hdim192_fp16_sm80_cu_a6473388_28714cuda3std6ranges3__45__cpo4swapE
	.align		8
        /*0040*/ 	.dword	_ZN66_INTERNAL_bd075e13_30_flash_bwd_hdim192_fp16_sm80_cu_a6473388_28714cuda3std6ranges3__45__cpo9iter_moveE
	.align		8
        /*0048*/ 	.dword	_ZN66_INTERNAL_bd075e13_30_flash_bwd_hdim192_fp16_sm80_cu_a6473388_28714cute7productE
	.align		8
        /*0050*/ 	.dword	_ZN66_INTERNAL_bd075e13_30_flash_bwd_hdim192_fp16_sm80_cu_a6473388_28714cute1_E


//--------------------- .nv.constant0._ZN5flash44flash_bwd_dq_dk_dv_loop_seqk_parallel_kernelI23Flash_bwd_kernel_traitsILi192ELi64ELi64ELi8ELi4ELi2ELi2ELb1ELb1EN7cutlass6half_tE19Flash_kernel_traitsILi192ELi64ELi64ELi8ES3_EELb0ELb0ELb0ELb0ELb0ELb0ELb0EEEvNS_16Flash_bwd_paramsE --------------------------
	.section	.nv.constant0._ZN5flash44flash_bwd_dq_dk_dv_loop_seqk_parallel_kernelI23Flash_bwd_kernel_traitsILi192ELi64ELi64ELi8ELi4ELi2ELi2ELb1ELb1EN7cutlass6half_tE19Flash_kernel_traitsILi192ELi64ELi64ELi8ES3_EELb0ELb0ELb0ELb0ELb0ELb0ELb0EEEvNS_16Flash_bwd_paramsE,"a",@progbits
	.sectionflags	@""
	.align	4
.nv.constant0._ZN5flash44flash_bwd_dq_dk_dv_loop_seqk_parallel_kernelI23Flash_bwd_kernel_traitsILi192ELi64ELi64ELi8ELi4ELi2ELi2ELb1ELb1EN7cutlass6half_tE19Flash_kernel_traitsILi192ELi64ELi64ELi8ES3_EELb0ELb0ELb0ELb0ELb0ELb0ELb0EEEvNS_16Flash_bwd_paramsE:
	.zero		992


//--------------------- .nv.constant0._ZN5flash44flash_bwd_dq_dk_dv_loop_seqk_parallel_kernelI23Flash_bwd_kernel_traitsILi192ELi64ELi64ELi8ELi4ELi2ELi2ELb1ELb1EN7cutlass6half_tE19Flash_kernel_traitsILi192ELi64ELi64ELi8ES3_EELb0ELb0ELb1ELb0ELb0ELb0ELb0EEEvNS_16Flash_bwd_paramsE --------------------------
	.section	.nv.constant0._ZN5flash44flash_bwd_dq_dk_dv_loop_seqk_parallel_kernelI23Flash_bwd_kernel_traitsILi192ELi64ELi64ELi8ELi4ELi2ELi2ELb1ELb1EN7cutlass6half_tE19Flash_kernel_traitsILi192ELi64ELi64ELi8ES3_EELb0ELb0ELb1ELb0ELb0ELb0ELb0EEEvNS_16Flash_bwd_paramsE,"a",@progbits
	.sectionflags	@""
	.align	4
.nv.constant0._ZN5flash44flash_bwd_dq_dk_dv_loop_seqk_parallel_kernelI23Flash_bwd_kernel_traitsILi192ELi64ELi64ELi8ELi4ELi2ELi2ELb1ELb1EN7cutlass6half_tE19Flash_kernel_traitsILi192ELi64ELi64ELi8ES3_EELb0ELb0ELb1ELb0ELb0ELb0ELb0EEEvNS_16Flash_bwd_paramsE:
	.zero		992


//--------------------- .nv.constant0._ZN5flash44flash_bwd_dq_dk_dv_loop_seqk_parallel_kernelI23Flash_bwd_kernel_traitsILi192ELi64ELi64ELi8ELi4ELi2ELi2ELb1ELb1EN7cutlass6half_tE19Flash_kernel_traitsILi192ELi64ELi64ELi8ES3_EELb0ELb0ELb0ELb0ELb0ELb1ELb0EEEvNS_16Flash_bwd_paramsE --------------------------
	.section	.nv.constant0._ZN5flash44flash_bwd_dq_dk_dv_loop_seqk_parallel_kernelI23Flash_bwd_kernel_traitsILi192ELi64ELi64ELi8ELi4ELi2ELi2ELb1ELb1EN7cutlass6half_tE19Flash_kernel_traitsILi192ELi64ELi64ELi8ES3_EELb0ELb0ELb0ELb0ELb0ELb1ELb0EEEvNS_16Flash_bwd_paramsE,"a",@progbits
	.sectionflags	@""
	.align	4
.nv.constant0._ZN5flash44flash_bwd_dq_dk_dv_loop_seqk_parallel_kernelI23Flash_bwd_kernel_traitsILi192ELi64ELi64ELi8ELi4ELi2ELi2ELb1ELb1EN7cutlass6half_tE19Flash_kernel_traitsILi192ELi64ELi64ELi8ES3_EELb0ELb0ELb0ELb0ELb0ELb1ELb0EEEvNS_16Flash_bwd_paramsE:
	.zero		992


//--------------------- .nv.constant0._ZN5flash44flash_bwd_dq_dk_dv_loop_seqk_parallel_kernelI23Flash_bwd_kernel_traitsILi192ELi64ELi64ELi8ELi4ELi2ELi2ELb1ELb1EN7cutlass6half_tE19Flash_kernel_traitsILi192ELi64ELi64ELi8ES3_EELb0ELb0ELb0ELb1ELb0ELb0ELb0EEEvNS_16Flash_bwd_paramsE --------------------------
	.section	.nv.constant0._ZN5flash44flash_bwd_dq_dk_dv_loop_seqk_parallel_kernelI23Flash_bwd_kernel_traitsILi192ELi64ELi64ELi8ELi4ELi2ELi2ELb1ELb1EN7cutlass6half_tE19Flash_kernel_traitsILi192ELi64ELi64ELi8ES3_EELb0ELb0ELb0ELb1ELb0ELb0ELb0EEEvNS_16Flash_bwd_paramsE,"a",@progbits
	.sectionflags	@""
	.align	4
.nv.constant0._ZN5flash44flash_bwd_dq_dk_dv_loop_seqk_parallel_kernelI23Flash_bwd_kernel_traitsILi192ELi64ELi64ELi8ELi4ELi2ELi2ELb1ELb1EN7cutlass6half_tE19Flash_kernel_traitsILi192ELi64ELi64ELi8ES3_EELb0ELb0ELb0ELb1ELb0ELb0ELb0EEEvNS_16Flash_bwd_paramsE:
	.zero		992


//--------------------- .nv.constant0._ZN5flash44flash_bwd_dq_dk_dv_loop_seqk_parallel_kernelI23Flash_bwd_kernel_traitsILi192ELi64ELi64ELi8ELi4ELi2ELi2ELb1ELb1EN7cutlass6half_tE19Flash_kernel_traitsILi192ELi64ELi64ELi8ES3_EELb0ELb0ELb1ELb0ELb0ELb1ELb0EEEvNS_16Flash_bwd_paramsE --------------------------
	.section	.nv.constant0._ZN5flash44flash_bwd_dq_dk_dv_loop_seqk_parallel_kernelI23Flash_bwd_kernel_traitsILi192ELi64ELi64ELi8ELi4ELi2ELi2ELb1ELb1EN7cutlass6half_tE19Flash_kernel_traitsILi192ELi64ELi64ELi8ES3_EELb0ELb0ELb1ELb0ELb0ELb1ELb0EEEvNS_16Flash_bwd_paramsE,"a",@progbits
	.sectionflags	@""
	.align	4
.nv.constant0._ZN5flash44flash_bwd_dq_dk_dv_loop_seqk_parallel_kernelI23Flash_bwd_kernel_traitsILi192ELi64ELi64ELi8ELi4ELi2ELi2ELb1ELb1EN7cutlass6half_tE19Flash_kernel_traitsILi192ELi64ELi64ELi8ES3_EELb0ELb0ELb1ELb0ELb0ELb1ELb0EEEvNS_16Flash_bwd_paramsE:
	.zero		992


//--------------------- .nv.constant0._ZN5flash44flash_bwd_dq_dk_dv_loop_seqk_parallel_kernelI23Flash_bwd_kernel_traitsILi192ELi64ELi64ELi8ELi4ELi2ELi2ELb1ELb1EN7cutlass6half_tE19Flash_kernel_traitsILi192ELi64ELi64ELi8ES3_EELb0ELb0ELb1ELb1ELb0ELb0ELb0EEEvNS_16Flash_bwd_paramsE --------------------------
	.section	.nv.constant0._ZN5flash44flash_bwd_dq_dk_dv_loop_seqk_parallel_kernelI23Flash_bwd_kernel_traitsILi192ELi64ELi64ELi8ELi4ELi2ELi2ELb1ELb1EN7cutlass6half_tE19Flash_kernel_traitsILi192ELi64ELi64ELi8ES3_EELb0ELb0ELb1ELb1ELb0ELb0ELb0EEEvNS_16Flash_bwd_paramsE,"a",@progbits
	.sectionflags	@""
	.align	4
.nv.constant0._ZN5flash44flash_bwd_dq_dk_dv_loop_seqk_parallel_kernelI23Flash_bwd_kernel_traitsILi192ELi64ELi64ELi8ELi4ELi2ELi2ELb1ELb1EN7cutlass6half_tE19Flash_kernel_traitsILi192ELi64ELi64ELi8ES3_EELb0ELb0ELb1ELb1ELb0ELb0ELb0EEEvNS_16Flash_bwd_paramsE:
	.zero		992


//--------------------- .nv.constant0._ZN5flash44flash_bwd_dq_dk_dv_loop_seqk_parallel_kernelI23Flash_bwd_kernel_traitsILi192ELi64ELi64ELi8ELi4ELi2ELi2ELb0ELb0EN7cutlass6half_tE19Flash_kernel_traitsILi192ELi64ELi64ELi8ES3_EELb0ELb0ELb0ELb0ELb0ELb0ELb0EEEvNS_16Flash_bwd_paramsE --------------------------
	.section	.nv.constant0._ZN5flash44flash_bwd_dq_dk_dv_loop_seqk_parallel_kernelI23Flash_bwd_kernel_traitsILi192ELi64ELi64ELi8ELi4ELi2ELi2ELb0ELb0EN7cutlass6half_tE19Flash_kernel_traitsILi192ELi64ELi64ELi8ES3_EELb0ELb0ELb0ELb0ELb0ELb0ELb0EEEvNS_16Flash_bwd_paramsE,"a",@progbits
	.sectionflags	@""
	.align	4
.nv.constant0._ZN5flash44flash_bwd_dq_dk_dv_loop_seqk_parallel_kernelI23Flash_bwd_kernel_traitsILi192ELi64ELi64ELi8ELi4ELi2ELi2ELb0ELb0EN7cutlass6half_tE19Flash_kernel_traitsILi192ELi64ELi64ELi8ES3_EELb0ELb0ELb0ELb0ELb0ELb0ELb0EEEvNS_16Flash_bwd_paramsE:
	.zero		992


//--------------------- .nv.constant0._ZN5flash44flash_bwd_dq_dk_dv_loop_seqk_parallel_kernelI23Flash_bwd_kernel_traitsILi192ELi64ELi64ELi8ELi4ELi2ELi2ELb0ELb0EN7cutlass6half_tE19Flash_kernel_traitsILi192ELi64ELi64ELi8ES3_EELb0ELb0ELb1ELb0ELb0ELb0ELb0EEEvNS_16Flash_bwd_paramsE --------------------------
	.section	.nv.constant0._ZN5flash44flash_bwd_dq_dk_dv_loop_seqk_parallel_kernelI23Flash_bwd_kernel_traitsILi192ELi64ELi64ELi8ELi4ELi2ELi2ELb0ELb0EN7cutlass6half_tE19Flash_kernel_traitsILi192ELi64ELi64ELi8ES3_EELb0ELb0ELb1ELb0ELb0ELb0ELb0EEEvNS_16Flash_bwd_paramsE,"a",@progbits
	.sectionflags	@""
	.align	4
.nv.constant0._ZN5flash44flash_bwd_dq_dk_dv_loop_seqk_parallel_kernelI23Flash_bwd_kernel_traitsILi192ELi64ELi64ELi8ELi4ELi2ELi2ELb0ELb0EN7cutlass6half_tE19Flash_kernel_traitsILi192ELi64ELi64ELi8ES3_EELb0ELb0ELb1ELb0ELb0ELb0ELb0EEEvNS_16Flash_bwd_paramsE:
	.zero		992


//--------------------- .nv.constant0._ZN5flash44flash_bwd_dq_dk_dv_loop_seqk_parallel_kernelI23Flash_bwd_kernel_traitsILi192ELi64ELi64ELi8ELi4ELi2ELi2ELb0ELb0EN7cutlass6half_tE19Flash_kernel_traitsILi192ELi64ELi64ELi8ES3_EELb0ELb0ELb0ELb0ELb0ELb1ELb0EEEvNS_16Flash_bwd_paramsE --------------------------
	.section	.nv.constant0._ZN5flash44flash_bwd_dq_dk_dv_loop_seqk_parallel_kernelI23Flash_bwd_kernel_traitsILi192ELi64ELi64ELi8ELi4ELi2ELi2ELb0ELb0EN7cutlass6half_tE19Flash_kernel_traitsILi192ELi64ELi64ELi8ES3_EELb0ELb0ELb0ELb0ELb0ELb1ELb0EEEvNS_16Flash_bwd_paramsE,"a",@progbits
	.sectionflags	@""
	.align	4
.nv.constant0._ZN5flash44flash_bwd_dq_dk_dv_loop_seqk_parallel_kernelI23Flash_bwd_kernel_traitsILi192ELi64ELi64ELi8ELi4ELi2ELi2ELb0ELb0EN7cutlass6half_tE19Flash_kernel_traitsILi192ELi64ELi64ELi8ES3_EELb0ELb0ELb0ELb0ELb0ELb1ELb0EEEvNS_16Flash_bwd_paramsE:
	.zero		992


//--------------------- .nv.constant0._ZN5flash44flash_bwd_dq_dk_dv_loop_seqk_parallel_kernelI23Flash_bwd_kernel_traitsILi192ELi64ELi64ELi8ELi4ELi2ELi2ELb0ELb0EN7cutlass6half_tE19Flash_kernel_traitsILi192ELi64ELi64ELi8ES3_EELb0ELb0ELb0ELb1ELb0ELb0ELb0EEEvNS_16Flash_bwd_paramsE --------------------------
	.section	.nv.constant0._ZN5flash44flash_bwd_dq_dk_dv_loop_seqk_parallel_kernelI23Flash_bwd_kernel_traitsILi192ELi64ELi64ELi8ELi4ELi2ELi2ELb0ELb0EN7cutlass6half_tE19Flash_kernel_traitsILi192ELi64ELi64ELi8ES3_EELb0ELb0ELb0ELb1ELb0ELb0ELb0EEEvNS_16Flash_bwd_paramsE,"a",@progbits
	.sectionflags	@""
	.align	4
.nv.constant0._ZN5flash44flash_bwd_dq_dk_dv_loop_seqk_parallel_kernelI23Flash_bwd_kernel_traitsILi192ELi64ELi64ELi8ELi4ELi2ELi2ELb0ELb0EN7cutlass6half_tE19Flash_kernel_traitsILi192ELi64ELi64ELi8ES3_EELb0ELb0ELb0ELb1ELb0ELb0ELb0EEEvNS_16Flash_bwd_paramsE:
	.zero		992


//--------------------- .nv.constant0._ZN5flash44flash_bwd_dq_dk_dv_loop_seqk_parallel_kernelI23Flash_bwd_kernel_traitsILi192ELi64ELi64ELi8ELi4ELi2ELi2ELb0ELb0EN7cutlass6half_tE19Flash_kernel_traitsILi192ELi64ELi64ELi8ES3_EELb0ELb0ELb1ELb0ELb0ELb1ELb0EEEvNS_16Flash_bwd_paramsE --------------------------
	.section	.nv.constant0._ZN5flash44flash_bwd_dq_dk_dv_loop_seqk_parallel_kernelI23Flash_bwd_kernel_traitsILi192ELi64ELi64ELi8ELi4ELi2ELi2ELb0ELb0EN7cutlass6half_tE19Flash_kernel_traitsILi192ELi64ELi64ELi8ES3_EELb0ELb0ELb1ELb0ELb0ELb1ELb0EEEvNS_16Flash_bwd_paramsE,"a",@progbits
	.sectionflags	@""
	.align	4
.nv.constant0._ZN5flash44flash_bwd_dq_dk_dv_loop_seqk_parallel_kernelI23Flash_bwd_kernel_traitsILi192ELi64ELi64ELi8ELi4ELi2ELi2ELb0ELb0EN7cutlass6half_tE19Flash_kernel_traitsILi192ELi64ELi64ELi8ES3_EELb0ELb0ELb1ELb0ELb0ELb1ELb0EEEvNS_16Flash_bwd_paramsE:
	.zero		992


//--------------------- .nv.constant0._ZN5flash44flash_bwd_dq_dk_dv_loop_seqk_parallel_kernelI23Flash_bwd_kernel_traitsILi192ELi64ELi64ELi8ELi4ELi2ELi2ELb0ELb0EN7cutlass6half_tE19Flash_kernel_traitsILi192ELi64ELi64ELi8ES3_EELb0ELb0ELb1ELb1ELb0ELb0ELb0EEEvNS_16Flash_bwd_paramsE --------------------------
	.section	.nv.constant0._ZN5flash44flash_bwd_dq_dk_dv_loop_seqk_parallel_kernelI23Flash_bwd_kernel_traitsILi192ELi64ELi64ELi8ELi4ELi2ELi2ELb0ELb0EN7cutlass6half_tE19Flash_kernel_traitsILi192ELi64ELi64ELi8ES3_EELb0ELb0ELb1ELb1ELb0ELb0ELb0EEEvNS_16Flash_bwd_paramsE,"a",@progbits
	.sectionflags	@""
	.align	4
.nv.constant0._ZN5flash44flash_bwd_dq_dk_dv_loop_seqk_parallel_kernelI23Flash_bwd_kernel_traitsILi192ELi64ELi64ELi8ELi4ELi2ELi2ELb0ELb0EN7cutlass6half_tE19Flash_kernel_traitsILi192ELi64ELi64ELi8ES3_EELb0ELb0ELb1ELb1ELb0ELb0ELb0EEEvNS_16Flash_bwd_paramsE:
	.zero		992


//--------------------- .nv.constant0._ZN5flash27flash_bwd_convert_dq_kernelI23Flash_bwd_kernel_traitsILi192ELi64ELi64ELi8ELi4ELi2ELi2ELb1ELb1EN7cutlass6half_tE19Flash_kernel_traitsILi192ELi64ELi64ELi8ES3_EEEEvNS_16Flash_bwd_paramsEi --------------------------
	.section	.nv.constant0._ZN5flash27flash_bwd_convert_dq_kernelI23Flash_bwd_kernel_traitsILi192ELi64ELi64ELi8ELi4ELi2ELi2ELb1ELb1EN7cutlass6half_tE19Flash_kernel_traitsILi192ELi64ELi64ELi8ES3_EEEEvNS_16Flash_bwd_paramsEi,"a",@progbits
	.sectionflags	@""
	.align	4
.nv.constant0._ZN5flash27flash_bwd_convert_dq_kernelI23Flash_bwd_kernel_traitsILi192ELi64ELi64ELi8ELi4ELi2ELi2ELb1ELb1EN7cutlass6half_tE19Flash_kernel_traitsILi192ELi64ELi64ELi8ES3_EEEEvNS_16Flash_bwd_paramsEi:
	.zero		996


//--------------------- .nv.constant0._ZN5flash44flash_bwd_dq_dk_dv_loop_seqk_parallel_kernelI23Flash_bwd_kernel_traitsILi192ELi64ELi64ELi8ELi4ELi2ELi2ELb1ELb1EN7cutlass6half_tE19Flash_kernel_traitsILi192ELi64ELi64ELi8ES3_EELb1ELb0ELb0ELb0ELb0ELb0ELb0EEEvNS_16Flash_bwd_paramsE --------------------------
	.section	.nv.constant0._ZN5flash44flash_bwd_dq_dk_dv_loop_seqk_parallel_kernelI23Flash_bwd_kernel_traitsILi192ELi64ELi64ELi8ELi4ELi2ELi2ELb1ELb1EN7cutlass6half_tE19Flash_kernel_traitsILi192ELi64ELi64ELi8ES3_EELb1ELb0ELb0ELb0ELb0ELb0ELb0EEEvNS_16Flash_bwd_paramsE,"a",@progbits
	.sectionflags	@""
	.align	4
.nv.constant0._ZN5flash44flash_bwd_dq_dk_dv_loop_seqk_parallel_kernelI23Flash_bwd_kernel_traitsILi192ELi64ELi64ELi8ELi4ELi2ELi2ELb1ELb1EN7cutlass6half_tE19Flash_kernel_traitsILi192ELi64ELi64ELi8ES3_EELb1ELb0ELb0ELb0ELb0ELb0ELb0EEEvNS_16Flash_bwd_paramsE:
	.zero		992


//--------------------- .nv.constant0._ZN5flash44flash_bwd_dq_dk_dv_loop_seqk_parallel_kernelI23Flash_bwd_kernel_traitsILi192ELi64ELi64ELi8ELi4ELi2ELi2ELb1ELb1EN7cutlass6half_tE19Flash_kernel_traitsILi192ELi64ELi64ELi8ES3_EELb0ELb0ELb0ELb0ELb0ELb0ELb1EEEvNS_16Flash_bwd_paramsE --------------------------
	.section	.nv.constant0._ZN5flash44flash_bwd_dq_dk_dv_loop_seqk_parallel_kernelI23Flash_bwd_kernel_traitsILi192ELi64ELi64ELi8ELi4ELi2ELi2ELb1ELb1EN7cutlass6half_tE19Flash_kernel_traitsILi192ELi64ELi64ELi8ES3_EELb0ELb0ELb0ELb0ELb0ELb0ELb1EEEvNS_16Flash_bwd_paramsE,"a",@progbits
	.sectionflags	@""
	.align	4
.nv.constant0._ZN5flash44flash_bwd_dq_dk_dv_loop_seqk_parallel_kernelI23Flash_bwd_kernel_traitsILi192ELi64ELi64ELi8ELi4ELi2ELi2ELb1ELb1EN7cutlass6half_tE19Flash_kernel_traitsILi192ELi64ELi64ELi8ES3_EELb0ELb0ELb0ELb0ELb0ELb0ELb1EEEvNS_16Flash_bwd_paramsE:
	.zero		992


//--------------------- .nv.constant0._ZN5flash44flash_bwd_dq_dk_dv_loop_seqk_parallel_kernelI23Flash_bwd_kernel_traitsILi192ELi64ELi64ELi8ELi4ELi2ELi2ELb1ELb1EN7cutlass6half_tE19Flash_kernel_traitsILi192ELi64ELi64ELi8ES3_EELb1ELb0ELb1ELb0ELb0ELb0ELb0EEEvNS_16Flash_bwd_paramsE --------------------------
	.section	.nv.constant0._ZN5flash44flash_bwd_dq_dk_dv_loop_seqk_parallel_kernelI23Flash_bwd_kernel_traitsILi192ELi64ELi64ELi8ELi4ELi2ELi2ELb1ELb1EN7cutlass6half_tE19Flash_kernel_traitsILi192ELi64ELi64ELi8ES3_EELb1ELb0ELb1ELb0ELb0ELb0ELb0EEEvNS_16Flash_bwd_paramsE,"a",@progbits
	.sectionflags	@""
	.align	4
.nv.constant0._ZN5flash44flash_bwd_dq_dk_dv_loop_seqk_parallel_kernelI23Flash_bwd_kernel_traitsILi192ELi64ELi64ELi8ELi4ELi2ELi2ELb1ELb1EN7cutlass6half_tE19Flash_kernel_traitsILi192ELi64ELi64ELi8ES3_EELb1ELb0ELb1ELb0ELb0ELb0ELb0EEEvNS_16Flash_bwd_paramsE:
	.zero		992


//--------------------- .nv.constant0._ZN5flash44flash_bwd_dq_dk_dv_loop_seqk_parallel_kernelI23Flash_bwd_kernel_traitsILi192ELi64ELi64ELi8ELi4ELi2ELi2ELb1ELb1EN7cutlass6half_tE19Flash_kernel_traitsILi192ELi64ELi64ELi8ES3_EELb0ELb0ELb1ELb0ELb0ELb0ELb1EEEvNS_16Flash_bwd_paramsE --------------------------
	.section	.nv.constant0._ZN5flash44flash_bwd_dq_dk_dv_loop_seqk_parallel_kernelI23Flash_bwd_kernel_traitsILi192ELi64ELi64ELi8ELi4ELi2ELi2ELb1ELb1EN7cutlass6half_tE19Flash_kernel_traitsILi192ELi64ELi64ELi8ES3_EELb0ELb0ELb1ELb0ELb0ELb0ELb1EEEvNS_16Flash_bwd_paramsE,"a",@progbits
	.sectionflags	@""
	.align	4
.nv.constant0._ZN5flash44flash_bwd_dq_dk_dv_loop_seqk_parallel_kernelI23Flash_bwd_kernel_traitsILi192ELi64ELi64ELi8ELi4ELi2ELi2ELb1ELb1EN7cutlass6half_tE19Flash_kernel_traitsILi192ELi64ELi64ELi8ES3_EELb0ELb0ELb1ELb0ELb0ELb0ELb1EEEvNS_16Flash_bwd_paramsE:
	.zero		992


//--------------------- .nv.constant0._ZN5flash44flash_bwd_dq_dk_dv_loop_seqk_parallel_kernelI23Flash_bwd_kernel_traitsILi192ELi64ELi64ELi8ELi4ELi2ELi2ELb1ELb1EN7cutlass6half_tE19Flash_kernel_traitsILi192ELi64ELi64ELi8ES3_EELb1ELb0ELb0ELb0ELb0ELb1ELb0EEEvNS_16Flash_bwd_paramsE --------------------------
	.section	.nv.constant0._ZN5flash44flash_bwd_dq_dk_dv_loop_seqk_parallel_kernelI23Flash_bwd_kernel_traitsILi192ELi64ELi64ELi8ELi4ELi2ELi2ELb1ELb1EN7cutlass6half_tE19Flash_kernel_traitsILi192ELi64ELi64ELi8ES3_EELb1ELb0ELb0ELb0ELb0ELb1ELb0EEEvNS_16Flash_bwd_paramsE,"a",@progbits
	.sectionflags	@""
	.align	4
.nv.constant0._ZN5flash44flash_bwd_dq_dk_dv_loop_seqk_parallel_kernelI23Flash_bwd_kernel_traitsILi192ELi64ELi64ELi8ELi4ELi2ELi2ELb1ELb1EN7cutlass6half_tE19Flash_kernel_traitsILi192ELi64ELi64ELi8ES3_EELb1ELb0ELb0ELb0ELb0ELb1ELb0EEEvNS_16Flash_bwd_paramsE:
	.zero		992


//--------------------- .nv.constant0._ZN5flash44flash_bwd_dq_dk_dv_loop_seqk_parallel_kernelI23Flash_bwd_kernel_traitsILi192ELi64ELi64ELi8ELi4ELi2ELi2ELb1ELb1EN7cutlass6half_tE19Flash_kernel_traitsILi192ELi64ELi64ELi8ES3_EELb0ELb0ELb0ELb0ELb0ELb1ELb1EEEvNS_16Flash_bwd_paramsE --------------------------
	.section	.nv.constant0._ZN5flash44flash_bwd_dq_dk_dv_loop_seqk_parallel_kernelI23Flash_bwd_kernel_traitsILi192ELi64ELi64ELi8ELi4ELi2ELi2ELb1ELb1EN7cutlass6half_tE19Flash_kernel_traitsILi192ELi64ELi64ELi8ES3_EELb0ELb0ELb0ELb0ELb0ELb1ELb1EEEvNS_16Flash_bwd_paramsE,"a",@progbits
	.sectionflags	@""
	.align	4
.nv.constant0._ZN5flash44flash_bwd_dq_dk_dv_loop_seqk_parallel_kernelI23Flash_bwd_kernel_traitsILi192ELi64ELi64ELi8ELi4ELi2ELi2ELb1ELb1EN7cutlass6half_tE19Flash_kernel_traitsILi192ELi64ELi64ELi8ES3_EELb0ELb0ELb0ELb0ELb0ELb1ELb1EEEvNS_16Flash_bwd_paramsE:
	.zero		992


//--------------------- .nv.constant0._ZN5flash44flash_bwd_dq_dk_dv_loop_seqk_parallel_kernelI23Flash_bwd_kernel_traitsILi192ELi64ELi64ELi8ELi4ELi2ELi2ELb1ELb1EN7cutlass6half_tE19Flash_kernel_traitsILi192ELi64ELi64ELi8ES3_EELb1ELb0ELb0ELb1ELb0ELb0ELb0EEEvNS_16Flash_bwd_paramsE --------------------------
	.section	.nv.constant0._ZN5flash44flash_bwd_dq_dk_dv_loop_seqk_parallel_kernelI23Flash_bwd_kernel_traitsILi192ELi64ELi64ELi8ELi4ELi2ELi2ELb1ELb1EN7cutlass6half_tE19Flash_kernel_traitsILi192ELi64ELi64ELi8ES3_EELb1ELb0ELb0ELb1ELb0ELb0ELb0EEEvNS_16Flash_bwd_paramsE,"a",@progbits
	.sectionflags	@""
	.align	4
.nv.constant0._ZN5flash44flash_bwd_dq_dk_dv_loop_seqk_parallel_kernelI23Flash_bwd_kernel_traitsILi192ELi64ELi64ELi8ELi4ELi2ELi2ELb1ELb1EN7cutlass6half_tE19Flash_kernel_traitsILi192ELi64ELi64ELi8ES3_EELb1ELb0ELb0ELb1ELb0ELb0ELb0EEEvNS_16Flash_bwd_paramsE:
	.zero		992


//--------------------- .nv.constant0._ZN5flash44flash_bwd_dq_dk_dv_loop_seqk_parallel_kernelI23Flash_bwd_kernel_traitsILi192ELi64ELi64ELi8ELi4ELi2ELi2ELb1ELb1EN7cutlass6half_tE19Flash_kernel_traitsILi192ELi64ELi64ELi8ES3_EELb0ELb0ELb0ELb1ELb0ELb0ELb1EEEvNS_16Flash_bwd_paramsE --------------------------
	.section	.nv.constant0._ZN5flash44flash_bwd_dq_dk_dv_loop_seqk_parallel_kernelI23Flash_bwd_kernel_traitsILi192ELi64ELi64ELi8ELi4ELi2ELi2ELb1ELb1EN7cutlass6half_tE19Flash_kernel_traitsILi192ELi64ELi64ELi8ES3_EELb0ELb0ELb0ELb1ELb0ELb0ELb1EEEvNS_16Flash_bwd_paramsE,"a",@progbits
	.sectionflags	@""
	.align	4
.nv.constant0._ZN5flash44flash_bwd_dq_dk_dv_loop_seqk_parallel_kernelI23Flash_bwd_kernel_traitsILi192ELi64ELi64ELi8ELi4ELi2ELi2ELb1ELb1EN7cutlass6half_tE19Flash_kernel_traitsILi192ELi64ELi64ELi8ES3_EELb0ELb0ELb0ELb1ELb0ELb0ELb1EEEvNS_16Flash_bwd_paramsE:
	.zero		992


//--------------------- .nv.constant0._ZN5flash44flash_bwd_dq_dk_dv_loop_seqk_parallel_kernelI23Flash_bwd_kernel_traitsILi192ELi64ELi64ELi8ELi4ELi2ELi2ELb1ELb1EN7cutlass6half_tE19Flash_kernel_traitsILi192ELi64ELi64ELi8ES3_EELb1ELb0ELb1ELb0ELb0ELb1ELb0EEEvNS_16Flash_bwd_paramsE --------------------------
	.section	.nv.constant0._ZN5flash44flash_bwd_dq_dk_dv_loop_seqk_parallel_kernelI23Flash_bwd_kernel_traitsILi192ELi64ELi64ELi8ELi4ELi2ELi2ELb1ELb1EN7cutlass6half_tE19Flash_kernel_traitsILi192ELi64ELi64ELi8ES3_EELb1ELb0ELb1ELb0ELb0ELb1ELb0EEEvNS_16Flash_bwd_paramsE,"a",@progbits
	.sectionflags	@""
	.align	4
.nv.constant0._ZN5flash44flash_bwd_dq_dk_dv_loop_seqk_parallel_kernelI23Flash_bwd_kernel_traitsILi192ELi64ELi64ELi8ELi4ELi2ELi2ELb1ELb1EN7cutlass6half_tE19Flash_kernel_traitsILi192ELi64ELi64ELi8ES3_EELb1ELb0ELb1ELb0ELb0ELb1ELb0EEEvNS_16Flash_bwd_paramsE:
	.zero		992


//--------------------- .nv.constant0._ZN5flash44flash_bwd_dq_dk_dv_loop_seqk_parallel_kernelI23Flash_bwd_kernel_traitsILi192ELi64ELi64ELi8ELi4ELi2ELi2ELb1ELb1EN7cutlass6half_tE19Flash_kernel_traitsILi192ELi64ELi64ELi8ES3_EELb0ELb0ELb1ELb0ELb0ELb1ELb1EEEvNS_16Flash_bwd_paramsE --------------------------
	.section	.nv.constant0._ZN5flash44flash_bwd_dq_dk_dv_loop_seqk_parallel_kernelI23Flash_bwd_kernel_traitsILi192ELi64ELi64ELi8ELi4ELi2ELi2ELb1ELb1EN7cutlass6half_tE19Flash_kernel_traitsILi192ELi64ELi64ELi8ES3_EELb0ELb0ELb1ELb0ELb0ELb1ELb1EEEvNS_16Flash_bwd_paramsE,"a",@progbits
	.sectionflags	@""
	.align	4
.nv.constant0._ZN5flash44flash_bwd_dq_dk_dv_loop_seqk_parallel_kernelI23Flash_bwd_kernel_traitsILi192ELi64ELi64ELi8ELi4ELi2ELi2ELb1ELb1EN7cutlass6half_tE19Flash_kernel_traitsILi192ELi64ELi64ELi8ES3_EELb0ELb0ELb1ELb0ELb0ELb1ELb1EEEvNS_16Flash_bwd_paramsE:
	.zero		992


//--------------------- .nv.constant0._ZN5flash44flash_bwd_dq_dk_dv_loop_seqk_parallel_kernelI23Flash_bwd_kernel_traitsILi192ELi64ELi64ELi8ELi4ELi2ELi2ELb1ELb1EN7cutlass6half_tE19Flash_kernel_traitsILi192ELi64ELi64ELi8ES3_EELb1ELb0ELb1ELb1ELb0ELb0ELb0EEEvNS_16Flash_bwd_paramsE --------------------------
	.section	.nv.constant0._ZN5flash44flash_bwd_dq_dk_dv_loop_seqk_parallel_kernelI23Flash_bwd_kernel_traitsILi192ELi64ELi64ELi8ELi4ELi2ELi2ELb1ELb1EN7cutlass6half_tE19Flash_kernel_traitsILi192ELi64ELi64ELi8ES3_EELb1ELb0ELb1ELb1ELb0ELb0ELb0EEEvNS_16Flash_bwd_paramsE,"a",@progbits
	.sectionflags	@""
	.align	4
.nv.constant0._ZN5flash44flash_bwd_dq_dk_dv_loop_seqk_parallel_kernelI23Flash_bwd_kernel_traitsILi192ELi64ELi64ELi8ELi4ELi2ELi2ELb1ELb1EN7cutlass6half_tE19Flash_kernel_traitsILi192ELi64ELi64ELi8ES3_EELb1ELb0ELb1ELb1ELb0ELb0ELb0EEEvNS_16Flash_bwd_paramsE:
	.zero		992


//--------------------- .nv.constant0._ZN5flash44flash_bwd_dq_dk_dv_loop_seqk_parallel_kernelI23Flash_bwd_kernel_traitsILi192ELi64ELi64ELi8ELi4ELi2ELi2ELb1ELb1EN7cutlass6half_tE19Flash_kernel_traitsILi192ELi64ELi64ELi8ES3_EELb0ELb0ELb1ELb1ELb0ELb0ELb1EEEvNS_16Flash_bwd_paramsE --------------------------
	.section	.nv.constant0._ZN5flash44flash_bwd_dq_dk_dv_loop_seqk_parallel_kernelI23Flash_bwd_kernel_traitsILi192ELi64ELi64ELi8ELi4ELi2ELi2ELb1ELb1EN7cutlass6half_tE19Flash_kernel_traitsILi192ELi64ELi64ELi8ES3_EELb0ELb0ELb1ELb1ELb0ELb0ELb1EEEvNS_16Flash_bwd_paramsE,"a",@progbits
	.sectionflags	@""
	.align	4
.nv.constant0._ZN5flash44flash_bwd_dq_dk_dv_loop_seqk_parallel_kernelI23Flash_bwd_kernel_traitsILi192ELi64ELi64ELi8ELi4ELi2ELi2ELb1ELb1EN7cutlass6half_tE19Flash_kernel_traitsILi192ELi64ELi64ELi8ES3_EELb0ELb0ELb1ELb1ELb0ELb0ELb1EEEvNS_16Flash_bwd_paramsE:
	.zero		992


//--------------------- .nv.constant0._ZN5flash25flash_bwd_dot_do_o_kernelILb0E23Flash_bwd_kernel_traitsILi192ELi64ELi64ELi8ELi4ELi2ELi2ELb1ELb1EN7cutlass6half_tE19Flash_kernel_traitsILi192ELi64ELi64ELi8ES3_EEEEvNS_16Flash_bwd_paramsE --------------------------
	.section	.nv.constant0._ZN5flash25flash_bwd_dot_do_o_kernelILb0E23Flash_bwd_kernel_traitsILi192ELi64ELi64ELi8ELi4ELi2ELi2ELb1ELb1EN7cutlass6half_tE19Flash_kernel_traitsILi192ELi64ELi64ELi8ES3_EEEEvNS_16Flash_bwd_paramsE,"a",@progbits
	.sectionflags	@""
	.align	4
.nv.constant0._ZN5flash25flash_bwd_dot_do_o_kernelILb0E23Flash_bwd_kernel_traitsILi192ELi64ELi64ELi8ELi4ELi2ELi2ELb1ELb1EN7cutlass6half_tE19Flash_kernel_traitsILi192ELi64ELi64ELi8ES3_EEEEvNS_16Flash_bwd_paramsE:
	.zero		992


//--------------------- .nv.constant0._ZN5flash25flash_bwd_dot_do_o_kernelILb1E23Flash_bwd_kernel_traitsILi192ELi64ELi64ELi8ELi4ELi2ELi2ELb1ELb1EN7cutlass6half_tE19Flash_kernel_traitsILi192ELi64ELi64ELi8ES3_EEEEvNS_16Flash_bwd_paramsE --------------------------
	.section	.nv.constant0._ZN5flash25flash_bwd_dot_do_o_kernelILb1E23Flash_bwd_kernel_traitsILi192ELi64ELi64ELi8ELi4ELi2ELi2ELb1ELb1EN7cutlass6half_tE19Flash_kernel_traitsILi192ELi64ELi64ELi8ES3_EEEEvNS_16Flash_bwd_paramsE,"a",@progbits
	.sectionflags	@""
	.align	4
.nv.constant0._ZN5flash25flash_bwd_dot_do_o_kernelILb1E23Flash_bwd_kernel_traitsILi192ELi64ELi64ELi8ELi4ELi2ELi2ELb1ELb1EN7cutlass6half_tE19Flash_kernel_traitsILi192ELi64ELi64ELi8ES3_EEEEvNS_16Flash_bwd_paramsE:
	.zero		992


//--------------------- .nv.constant0._ZN5flash27flash_bwd_convert_dq_kernelI23Flash_bwd_kernel_traitsILi192ELi64ELi64ELi8ELi4ELi2ELi2ELb0ELb0EN7cutlass6half_tE19Flash_kernel_traitsILi192ELi64ELi64ELi8ES3_EEEEvNS_16Flash_bwd_paramsEi --------------------------
	.section	.nv.constant0._ZN5flash27flash_bwd_convert_dq_kernelI23Flash_bwd_kernel_traitsILi192ELi64ELi64ELi8ELi4ELi2ELi2ELb0ELb0EN7cutlass6half_tE19Flash_kernel_traitsILi192ELi64ELi64ELi8ES3_EEEEvNS_16Flash_bwd_paramsEi,"a",@progbits
	.sectionflags	@""
	.align	4
.nv.constant0._ZN5flash27flash_bwd_convert_dq_kernelI23Flash_bwd_kernel_traitsILi192ELi64ELi64ELi8ELi4ELi2ELi2ELb0ELb0EN7cutlass6half_tE19Flash_kernel_traitsILi192ELi64ELi64ELi8ES3_EEEEvNS_16Flash_bwd_paramsEi:
	.zero		996


//--------------------- .nv.constant0._ZN5flash44flash_bwd_dq_dk_dv_loop_seqk_parallel_kernelI23Flash_bwd_kernel_traitsILi192ELi64ELi64ELi8ELi4ELi2ELi2ELb0ELb0EN7cutlass6half_tE19Flash_kernel_traitsILi192ELi64ELi64ELi8ES3_EELb1ELb0ELb0ELb0ELb0ELb0ELb0EEEvNS_16Flash_bwd_paramsE --------------------------
	.section	.nv.constant0._ZN5flash44flash_bwd_dq_dk_dv_loop_seqk_parallel_kernelI23Flash_bwd_kernel_traitsILi192ELi64ELi64ELi8ELi4ELi2ELi2ELb0ELb0EN7cutlass6half_tE19Flash_kernel_traitsILi192ELi64ELi64ELi8ES3_EELb1ELb0ELb0ELb0ELb0ELb0ELb0EEEvNS_16Flash_bwd_paramsE,"a",@progbits
	.sectionflags	@""
	.align	4
.nv.constant0._ZN5flash44flash_bwd_dq_dk_dv_loop_seqk_parallel_kernelI23Flash_bwd_kernel_traitsILi192ELi64ELi64ELi8ELi4ELi2ELi2ELb0ELb0EN7cutlass6half_tE19Flash_kernel_traitsILi192ELi64ELi64ELi8ES3_EELb1ELb0ELb0ELb0ELb0ELb0ELb0EEEvNS_16Flash_bwd_paramsE:
	.zero		992


//--------------------- .nv.constant0._ZN5flash44flash_bwd_dq_dk_dv_loop_seqk_parallel_kernelI23Flash_bwd_kernel_traitsILi192ELi64ELi64ELi8ELi4ELi2ELi2ELb0ELb0EN7cutlass6half_tE19Flash_kernel_traitsILi192ELi64ELi64ELi8ES3_EELb0ELb0ELb0ELb0ELb0ELb0ELb1EEEvNS_16Flash_bwd_paramsE --------------------------
	.section	.nv.constant0._ZN5flash44flash_bwd_dq_dk_dv_loop_seqk_parallel_kernelI23Flash_bwd_kernel_traitsILi192ELi64ELi64ELi8ELi4ELi2ELi2ELb0ELb0EN7cutlass6half_tE19Flash_kernel_traitsILi192ELi64ELi64ELi8ES3_EELb0ELb0ELb0ELb0ELb0ELb0ELb1EEEvNS_16Flash_bwd_paramsE,"a",@progbits
	.sectionflags	@""
	.align	4
.nv.constant0._ZN5flash44flash_bwd_dq_dk_dv_loop_seqk_parallel_kernelI23Flash_bwd_kernel_traitsILi192ELi64ELi64ELi8ELi4ELi2ELi2ELb0ELb0EN7cutlass6half_tE19Flash_kernel_traitsILi192ELi64ELi64ELi8ES3_EELb0ELb0ELb0ELb0ELb0ELb0ELb1EEEvNS_16Flash_bwd_paramsE:
	.zero		992


//--------------------- .nv.constant0._ZN5flash44flash_bwd_dq_dk_dv_loop_seqk_parallel_kernelI23Flash_bwd_kernel_traitsILi192ELi64ELi64ELi8ELi4ELi2ELi2ELb0ELb0EN7cutlass6half_tE19Flash_kernel_traitsILi192ELi64ELi64ELi8ES3_EELb1ELb0ELb1ELb0ELb0ELb0ELb0EEEvNS_16Flash_bwd_paramsE --------------------------
	.section	.nv.constant0._ZN5flash44flash_bwd_dq_dk_dv_loop_seqk_parallel_kernelI23Flash_bwd_kernel_traitsILi192ELi64ELi64ELi8ELi4ELi2ELi2ELb0ELb0EN7cutlass6half_tE19Flash_kernel_traitsILi192ELi64ELi64ELi8ES3_EELb1ELb0ELb1ELb0ELb0ELb0ELb0EEEvNS_16Flash_bwd_paramsE,"a",@progbits
	.sectionflags	@""
	.align	4
.nv.constant0._ZN5flash44flash_bwd_dq_dk_dv_loop_seqk_parallel_kernelI23Flash_bwd_kernel_traitsILi192ELi64ELi64ELi8ELi4ELi2ELi2ELb0ELb0EN7cutlass6half_tE19Flash_kernel_traitsILi192ELi64ELi64ELi8ES3_EELb1ELb0ELb1ELb0ELb0ELb0ELb0EEEvNS_16Flash_bwd_paramsE:
	.zero		992


//--------------------- .nv.constant0._ZN5flash44flash_bwd_dq_dk_dv_loop_seqk_parallel_kernelI23Flash_bwd_kernel_traitsILi192ELi64ELi64ELi8ELi4ELi2ELi2ELb0ELb0EN7cutlass6half_tE19Flash_kernel_traitsILi192ELi64ELi64ELi8ES3_EELb0ELb0ELb1ELb0ELb0ELb0ELb1EEEvNS_16Flash_bwd_paramsE --------------------------
	.section	.nv.constant0._ZN5flash44flash_bwd_dq_dk_dv_loop_seqk_parallel_kernelI23Flash_bwd_kernel_traitsILi192ELi64ELi64ELi8ELi4ELi2ELi2ELb0ELb0EN7cutlass6half_tE19Flash_kernel_traitsILi192ELi64ELi64ELi8ES3_EELb0ELb0ELb1ELb0ELb0ELb0ELb1EEEvNS_16Flash_bwd_paramsE,"a",@progbits
	.sectionflags	@""
	.align	4
.nv.constant0._ZN5flash44flash_bwd_dq_dk_dv_loop_seqk_parallel_kernelI23Flash_bwd_kernel_traitsILi192ELi64ELi64ELi8ELi4ELi2ELi2ELb0ELb0EN7cutlass6half_tE19Flash_kernel_traitsILi192ELi64ELi64ELi8ES3_EELb0ELb0ELb1ELb0ELb0ELb0ELb1EEEvNS_16Flash_bwd_paramsE:
	.zero		992


//--------------------- .nv.constant0._ZN5flash44flash_bwd_dq_dk_dv_loop_seqk_parallel_kernelI23Flash_bwd_kernel_traitsILi192ELi64ELi64ELi8ELi4ELi2ELi2ELb0ELb0EN7cutlass6half_tE19Flash_kernel_traitsILi192ELi64ELi64ELi8ES3_EELb1ELb0ELb0ELb0ELb0ELb1ELb0EEEvNS_16Flash_bwd_paramsE --------------------------
	.section	.nv.constant0._ZN5flash44flash_bwd_dq_dk_dv_loop_seqk_parallel_kernelI23Flash_bwd_kernel_traitsILi192ELi64ELi64ELi8ELi4ELi2ELi2ELb0ELb0EN7cutlass6half_tE19Flash_kernel_traitsILi192ELi64ELi64ELi8ES3_EELb1ELb0ELb0ELb0ELb0ELb1ELb0EEEvNS_16Flash_bwd_paramsE,"a",@progbits
	.sectionflags	@""
	.align	4
.nv.constant0._ZN5flash44flash_bwd_dq_dk_dv_loop_seqk_parallel_kernelI23Flash_bwd_kernel_traitsILi192ELi64ELi64ELi8ELi4ELi2ELi2ELb0ELb0EN7cutlass6half_tE19Flash_kernel_traitsILi192ELi64ELi64ELi8ES3_EELb1ELb0ELb0ELb0ELb0ELb1ELb0EEEvNS_16Flash_bwd_paramsE:
	.zero		992


//--------------------- .nv.constant0._ZN5flash44flash_bwd_dq_dk_dv_loop_seqk_parallel_kernelI23Flash_bwd_kernel_traitsILi192ELi64ELi64ELi8ELi4ELi2ELi2ELb0ELb0EN7cutlass6half_tE19Flash_kernel_traitsILi192ELi64ELi64ELi8ES3_EELb0ELb0ELb0ELb0ELb0ELb1ELb1EEEvNS_16Flash_bwd_paramsE --------------------------
	.section	.nv.constant0._ZN5flash44flash_bwd_dq_dk_dv_loop_seqk_parallel_kernelI23Flash_bwd_kernel_traitsILi192ELi64ELi64ELi8ELi4ELi2ELi2ELb0ELb0EN7cutlass6half_tE19Flash_kernel_traitsILi192ELi64ELi64ELi8ES3_EELb0ELb0ELb0ELb0ELb0ELb1ELb1EEEvNS_16Flash_bwd_paramsE,"a",@progbits
	.sectionflags	@""
	.align	4
.nv.constant0._ZN5flash44flash_bwd_dq_dk_dv_loop_seqk_parallel_kernelI23Flash_bwd_kernel_traitsILi192ELi64ELi64ELi8ELi4ELi2ELi2ELb0ELb0EN7cutlass6half_tE19Flash_kernel_traitsILi192ELi64ELi64ELi8ES3_EELb0ELb0ELb0ELb0ELb0ELb1ELb1EEEvNS_16Flash_bwd_paramsE:
	.zero		992


//--------------------- .nv.constant0._ZN5flash44flash_bwd_dq_dk_dv_loop_seqk_parallel_kernelI23Flash_bwd_kernel_traitsILi192ELi64ELi64ELi8ELi4ELi2ELi2ELb0ELb0EN7cutlass6half_tE19Flash_kernel_traitsILi192ELi64ELi64ELi8ES3_EELb1ELb0ELb0ELb1ELb0ELb0ELb0EEEvNS_16Flash_bwd_paramsE --------------------------
	.section	.nv.constant0._ZN5flash44flash_bwd_dq_dk_dv_loop_seqk_parallel_kernelI23Flash_bwd_kernel_traitsILi192ELi64ELi64ELi8ELi4ELi2ELi2ELb0ELb0EN7cutlass6half_tE19Flash_kernel_traitsILi192ELi64ELi64ELi8ES3_EELb1ELb0ELb0ELb1ELb0ELb0ELb0EEEvNS_16Flash_bwd_paramsE,"a",@progbits
	.sectionflags	@""
	.align	4
.nv.constant0._ZN5flash44flash_bwd_dq_dk_dv_loop_seqk_parallel_kernelI23Flash_bwd_kernel_traitsILi192ELi64ELi64ELi8ELi4ELi2ELi2ELb0ELb0EN7cutlass6half_tE19Flash_kernel_traitsILi192ELi64ELi64ELi8ES3_EELb1ELb0ELb0ELb1ELb0ELb0ELb0EEEvNS_16Flash_bwd_paramsE:
	.zero		992


//--------------------- .nv.constant0._ZN5flash44flash_bwd_dq_dk_dv_loop_seqk_parallel_kernelI23Flash_bwd_kernel_traitsILi192ELi64ELi64ELi8ELi4ELi2ELi2ELb0ELb0EN7cutlass6half_tE19Flash_kernel_traitsILi192ELi64ELi64ELi8ES3_EELb0ELb0ELb0ELb1ELb0ELb0ELb1EEEvNS_16Flash_bwd_paramsE --------------------------
	.section	.nv.constant0._ZN5flash44flash_bwd_dq_dk_dv_loop_seqk_parallel_kernelI23Flash_bwd_kernel_traitsILi192ELi64ELi64ELi8ELi4ELi2ELi2ELb0ELb0EN7cutlass6half_tE19Flash_kernel_traitsILi192ELi64ELi64ELi8ES3_EELb0ELb0ELb0ELb1ELb0ELb0ELb1EEEvNS_16Flash_bwd_paramsE,"a",@progbits
	.sectionflags	@""
	.align	4
.nv.constant0._ZN5flash44flash_bwd_dq_dk_dv_loop_seqk_parallel_kernelI23Flash_bwd_kernel_traitsILi192ELi64ELi64ELi8ELi4ELi2ELi2ELb0ELb0EN7cutlass6half_tE19Flash_kernel_traitsILi192ELi64ELi64ELi8ES3_EELb0ELb0ELb0ELb1ELb0ELb0ELb1EEEvNS_16Flash_bwd_paramsE:
	.zero		992


//--------------------- .nv.constant0._ZN5flash44flash_bwd_dq_dk_dv_loop_seqk_parallel_kernelI23Flash_bwd_kernel_traitsILi192ELi64ELi64ELi8ELi4ELi2ELi2ELb0ELb0EN7cutlass6half_tE19Flash_kernel_traitsILi192ELi64ELi64ELi8ES3_EELb1ELb0ELb1ELb0ELb0ELb1ELb0EEEvNS_16Flash_bwd_paramsE --------------------------
	.section	.nv.constant0._ZN5flash44flash_bwd_dq_dk_dv_loop_seqk_parallel_kernelI23Flash_bwd_kernel_traitsILi192ELi64ELi64ELi8ELi4ELi2ELi2ELb0ELb0EN7cutlass6half_tE19Flash_kernel_traitsILi192ELi64ELi64ELi8ES3_EELb1ELb0ELb1ELb0ELb0ELb1ELb0EEEvNS_16Flash_bwd_paramsE,"a",@progbits
	.sectionflags	@""
	.align	4
.nv.constant0._ZN5flash44flash_bwd_dq_dk_dv_loop_seqk_parallel_kernelI23Flash_bwd_kernel_traitsILi192ELi64ELi64ELi8ELi4ELi2ELi2ELb0ELb0EN7cutlass6half_tE19Flash_kernel_traitsILi192ELi64ELi64ELi8ES3_EELb1ELb0ELb1ELb0ELb0ELb1ELb0EEEvNS_16Flash_bwd_paramsE:
	.zero		992


//--------------------- .nv.constant0._ZN5flash44flash_bwd_dq_dk_dv_loop_seqk_parallel_kernelI23Flash_bwd_kernel_traitsILi192ELi64ELi64ELi8ELi4ELi2ELi2ELb0ELb0EN7cutlass6half_tE19Flash_kernel_traitsILi192ELi64ELi64ELi8ES3_EELb0ELb0ELb1ELb0ELb0ELb1ELb1EEEvNS_16Flash_bwd_paramsE --------------------------
	.section	.nv.constant0._ZN5flash44flash_bwd_dq_dk_dv_loop_seqk_parallel_kernelI23Flash_bwd_kernel_traitsILi192ELi64ELi64ELi8ELi4ELi2ELi2ELb0ELb0EN7cutlass6half_tE19Flash_kernel_traitsILi192ELi64ELi64ELi8ES3_EELb0ELb0ELb1ELb0ELb0ELb1ELb1EEEvNS_16Flash_bwd_paramsE,"a",@progbits
	.sectionflags	@""
	.align	4
.nv.constant0._ZN5flash44flash_bwd_dq_dk_dv_loop_seqk_parallel_kernelI23Flash_bwd_kernel_traitsILi192ELi64ELi64ELi8ELi4ELi2ELi2ELb0ELb0EN7cutlass6half_tE19Flash_kernel_traitsILi192ELi64ELi64ELi8ES3_EELb0ELb0ELb1ELb0ELb0ELb1ELb1EEEvNS_16Flash_bwd_paramsE:
	.zero		992


//--------------------- .nv.constant0._ZN5flash44flash_bwd_dq_dk_dv_loop_seqk_parallel_kernelI23Flash_bwd_kernel_traitsILi192ELi64ELi64ELi8ELi4ELi2ELi2ELb0ELb0EN7cutlass6half_tE19Flash_kernel_traitsILi192ELi64ELi64ELi8ES3_EELb1ELb0ELb1ELb1ELb0ELb0ELb0EEEvNS_16Flash_bwd_paramsE --------------------------
	.section	.nv.constant0._ZN5flash44flash_bwd_dq_dk_dv_loop_seqk_parallel_kernelI23Flash_bwd_kernel_traitsILi192ELi64ELi64ELi8ELi4ELi2ELi2ELb0ELb0EN7cutlass6half_tE19Flash_kernel_traitsILi192ELi64ELi64ELi8ES3_EELb1ELb0ELb1ELb1ELb0ELb0ELb0EEEvNS_16Flash_bwd_paramsE,"a",@progbits
	.sectionflags	@""
	.align	4
.nv.constant0._ZN5flash44flash_bwd_dq_dk_dv_loop_seqk_parallel_kernelI23Flash_bwd_kernel_traitsILi192ELi64ELi64ELi8ELi4ELi2ELi2ELb0ELb0EN7cutlass6half_tE19Flash_kernel_traitsILi192ELi64ELi64ELi8ES3_EELb1ELb0ELb1ELb1ELb0ELb0ELb0EEEvNS_16Flash_bwd_paramsE:
	.zero		992


//--------------------- .nv.constant0._ZN5flash44flash_bwd_dq_dk_dv_loop_seqk_parallel_kernelI23Flash_bwd_kernel_traitsILi192ELi64ELi64ELi8ELi4ELi2ELi2ELb0ELb0EN7cutlass6half_tE19Flash_kernel_traitsILi192ELi64ELi64ELi8ES3_EELb0ELb0ELb1ELb1ELb0ELb0ELb1EEEvNS_16Flash_bwd_paramsE --------------------------
	.section	.nv.constant0._ZN5flash44flash_bwd_dq_dk_dv_loop_seqk_parallel_kernelI23Flash_bwd_kernel_traitsILi192ELi64ELi64ELi8ELi4ELi2ELi2ELb0ELb0EN7cutlass6half_tE19Flash_kernel_traitsILi192ELi64ELi64ELi8ES3_EELb0ELb0ELb1ELb1ELb0ELb0ELb1EEEvNS_16Flash_bwd_paramsE,"a",@progbits
	.sectionflags	@""
	.align	4
.nv.constant0._ZN5flash44flash_bwd_dq_dk_dv_loop_seqk_parallel_kernelI23Flash_bwd_kernel_traitsILi192ELi64ELi64ELi8ELi4ELi2ELi2ELb0ELb0EN7cutlass6half_tE19Flash_kernel_traitsILi192ELi64ELi64ELi8ES3_EELb0ELb0ELb1ELb1ELb0ELb0ELb1EEEvNS_16Flash_bwd_paramsE:
	.zero		992


//--------------------- .nv.constant0._ZN5flash25flash_bwd_dot_do_o_kernelILb0E23Flash_bwd_kernel_traitsILi192ELi64ELi64ELi8ELi4ELi2ELi2ELb0ELb0EN7cutlass6half_tE19Flash_kernel_traitsILi192ELi64ELi64ELi8ES3_EEEEvNS_16Flash_bwd_paramsE --------------------------
	.section	.nv.constant0._ZN5flash25flash_bwd_dot_do_o_kernelILb0E23Flash_bwd_kernel_traitsILi192ELi64ELi64ELi8ELi4ELi2ELi2ELb0ELb0EN7cutlass6half_tE19Flash_kernel_traitsILi192ELi64ELi64ELi8ES3_EEEEvNS_16Flash_bwd_paramsE,"a",@progbits
	.sectionflags	@""
	.align	4
.nv.constant0._ZN5flash25flash_bwd_dot_do_o_kernelILb0E23Flash_bwd_kernel_traitsILi192ELi64ELi64ELi8ELi4ELi2ELi2ELb0ELb0EN7cutlass6half_tE19Flash_kernel_traitsILi192ELi64ELi64ELi8ES3_EEEEvNS_16Flash_bwd_paramsE:
	.zero		992


//--------------------- .nv.constant0._ZN5flash25flash_bwd_dot_do_o_kernelILb1E23Flash_bwd_kernel_traitsILi192ELi64ELi64ELi8ELi4ELi2ELi2ELb0ELb0EN7cutlass6half_tE19Flash_kernel_traitsILi192ELi64ELi64ELi8ES3_EEEEvNS_16Flash_bwd_paramsE --------------------------
	.section	.nv.constant0._ZN5flash25flash_bwd_dot_do_o_kernelILb1E23Flash_bwd_kernel_traitsILi192ELi64ELi64ELi8ELi4ELi2ELi2ELb0ELb0EN7cutlass6half_tE19Flash_kernel_traitsILi192ELi64ELi64ELi8ES3_EEEEvNS_16Flash_bwd_paramsE,"a",@progbits
	.sectionflags	@""
	.align	4
.nv.constant0._ZN5flash25flash_bwd_dot_do_o_kernelILb1E23Flash_bwd_kernel_traitsILi192ELi64ELi64ELi8ELi4ELi2ELi2ELb0ELb0EN7cutlass6half_tE19Flash_kernel_traitsILi192ELi64ELi64ELi8ES3_EEEEvNS_16Flash_bwd_paramsE:
	.zero		992


//--------------------- .text._ZN5flash44flash_bwd_dq_dk_dv_loop_seqk_parallel_kernelI23Flash_bwd_kernel_traitsILi192ELi64ELi64ELi8ELi4ELi2ELi2ELb1ELb1EN7cutlass6half_tE19Flash_kernel_traitsILi192ELi64ELi64ELi8ES3_EELb0ELb0ELb0ELb0ELb0ELb0ELb0EEEvNS_16Flash_bwd_paramsE --------------------------
	.section	.text._ZN5flash44flash_bwd_dq_dk_dv_loop_seqk_parallel_kernelI23Flash_bwd_kernel_traitsILi192ELi64ELi64ELi8ELi4ELi2ELi2ELb1ELb1EN7cutlass6half_tE19Flash_kernel_traitsILi192ELi64ELi64ELi8ES3_EELb0ELb0ELb0ELb0ELb0ELb0ELb0EEEvNS_16Flash_bwd_paramsE,"ax",@progbits
	.sectioninfo	@"SHI_REGISTERS=255"
	.align	128
        .global         _ZN5flash44flash_bwd_dq_dk_dv_loop_seqk_parallel_kernelI23Flash_bwd_kernel_traitsILi192ELi64ELi64ELi8ELi4ELi2ELi2ELb1ELb1EN7cutlass6half_tE19Flash_kernel_traitsILi192ELi64ELi64ELi8ES3_EELb0ELb0ELb0ELb0ELb0ELb0ELb0EEEvNS_16Flash_bwd_paramsE
        .type           _ZN5flash44flash_bwd_dq_dk_dv_loop_seqk_parallel_kernelI23Flash_bwd_kernel_traitsILi192ELi64ELi64ELi8ELi4ELi2ELi2ELb1ELb1EN7cutlass6half_tE19Flash_kernel_traitsILi192ELi64ELi64ELi8ES3_EELb0ELb0ELb0ELb0ELb0ELb0ELb0EEEvNS_16Flash_bwd_paramsE,@function
        .size           _ZN5flash44flash_bwd_dq_dk_dv_loop_seqk_parallel_kernelI23Flash_bwd_kernel_traitsILi192ELi64ELi64ELi8ELi4ELi2ELi2ELb1ELb1EN7cutlass6half_tE19Flash_kernel_traitsILi192ELi64ELi64ELi8ES3_EELb0ELb0ELb0ELb0ELb0ELb0ELb0EEEvNS_16Flash_bwd_paramsE,(.L_x_1578 - _ZN5flash44flash_bwd_dq_dk_dv_loop_seqk_parallel_kernelI23Flash_bwd_kernel_traitsILi192ELi64ELi64ELi8ELi4ELi2ELi2ELb1ELb1EN7cutlass6half_tE19Flash_kernel_traitsILi192ELi64ELi64ELi8ES3_EELb0ELb0ELb0ELb0ELb0ELb0ELb0EEEvNS_16Flash_bwd_paramsE)
        .other          _ZN5flash44flash_bwd_dq_dk_dv_loop_seqk_parallel_kernelI23Flash_bwd_kernel_traitsILi192ELi64ELi64ELi8ELi4ELi2ELi2ELb1ELb1EN7cutlass6half_tE19Flash_kernel_traitsILi192ELi64ELi64ELi8ES3_EELb0ELb0ELb0ELb0ELb0ELb0ELb0EEEvNS_16Flash_bwd_paramsE,@"STO_CUDA_ENTRY STV_DEFAULT"
_ZN5flash44flash_bwd_dq_dk_dv_loop_seqk_parallel_kernelI23Flash_bwd_kernel_traitsILi192ELi64ELi64ELi8ELi4ELi2ELi2ELb1ELb1EN7cutlass6half_tE19Flash_kernel_traitsILi192ELi64ELi64ELi8ES3_EELb0ELb0ELb0ELb0ELb0ELb0ELb0EEEvNS_16Flash_bwd_paramsE:
.text._ZN5flash44flash_bwd_dq_dk_dv_loop_seqk_parallel_kernelI23Flash_bwd_kernel_traitsILi192ELi64ELi64ELi8ELi4ELi2ELi2ELb1ELb1EN7cutlass6half_tE19Flash_kernel_traitsILi192ELi64ELi64ELi8ES3_EELb0ELb0ELb0ELb0ELb0ELb0ELb0EEEvNS_16Flash_bwd_paramsE:
[----:B------:R-:W-:Y:S02]  /*0000*/  MOV R1, c[0x0][0x28] ;  /* 0x00000a0000017a02 */ /* 0x000fe40000000f00 */
[----:B------:R-:W1:Y:S01]  /*0010*/  S2UR UR19, SR_CTAID.X ;  /* 0x00000000001379c3 */ /* 0x000e620000002500 */
[----:B------:R-:W-:Y:S01]  /*0020*/  ULDC UR4, c[0x0][0x218] ;  /* 0x0000860000047ab9 */ /* 0x000fe20000000800 */
[----:B------:R-:W-:Y:S01]  /*0030*/  IADD3 R1, R1, -0xd0, RZ ;  /* 0xffffff3001017810 */ /* 0x000fe20007ffe0ff */
[----:B------:R-:W-:-:S04]  /*0040*/  UIADD3 UR5, UR4, 0x3f, URZ ;  /* 0x0000003f04057890 */ /* 0x000fc8000fffe03f */
[----:B------:R-:W-:-:S04]  /*0050*/  USHF.R.S32.HI UR4, URZ, 0x1f, UR5 ;  /* 0x0000001f3f047899 */ /* 0x000fc80008011405 */
[----:B------:R-:W-:-:S04]  /*0060*/  ULEA.HI UR4, UR4, UR5, URZ, 0x6 ;  /* 0x0000000504047291 */ /* 0x000fc8000f8f303f */
[----:B------:R-:W-:-:S04]  /*0070*/  USHF.R.S32.HI UR4, URZ, 0x6, UR4 ;  /* 0x000000063f047899 */ /* 0x000fc80008011404 */
[----:B-1----:R-:W-:-:S06]  /*0080*/  UISETP.GE.AND UP0, UPT, UR19, UR4, UPT ;  /* 0x000000041300728c */ /* 0x002fcc000bf06270 */
[----:B------:R-:W-:-:S13]  /*0090*/  PLOP3.LUT P0, PT, PT, PT, UP0, 0x80, 0x0 ;  /* 0x000000000000781c */ /* 0x000fda0003f0f008 */
[----:B------:R-:W-:Y:S05]  /*00a0*/  @P0 EXIT ;  /* 0x000000000000094d */ /* 0x000fea0003800000 */
[----:B------:R-:W1:Y:S01]  /*00b0*/  S2R R15, SR_TID.X ;  /* 0x00000000000f7919 */ /* 0x000e620000002100 */
[----:B------:R-:W2:Y:S01]  /*00c0*/  S2UR UR32, SR_CTAID.Y ;  /* 0x00000000002079c3 */ /* 0x000ea20000002600 */
[----:B------:R-:W-:Y:S02]  /*00d0*/  ULDC UR14, c[0x0][0x224] ;  /* 0x00008900000e7ab9 */ /* 0x000fe40000000800 */
[----:B------:R-:W-:Y:S02]  /*00e0*/  USHF.R.S32.HI UR7, URZ, 0x1f, UR14 ;  /* 0x0000001f3f077899 */ /* 0x000fe4000801140e */
[----:B------:R-:W-:Y:S02]  /*00f0*/  ULDC.U8 UR9, c[0x0][0x328] ;  /* 0x0000ca0000097ab9 */ /* 0x000fe40000000000 */
[----:B------:R-:W-:Y:S01]  /*0100*/  UISETP.NE.AND UP2, UPT, UR9, URZ, UPT ;  /* 0x0000003f0900728c */ /* 0x000fe2000bf45270 */
[----:B------:R-:W3:Y:S01]  /*0110*/  S2UR UR35, SR_CTAID.Z ;  /* 0x00000000002379c3 */ /* 0x000ee20000002700 */
[----:B------:R-:W-:-:S02]  /*0120*/  ULDC UR45, c[0x0][0x22c] ;  /* 0x00008b00002d7ab9 */ /* 0x000fc40000000800 */
[----:B------:R-:W-:Y:S02]  /*0130*/  ULDC UR36, c[0x0][0x1c0] ;  /* 0x0000700000247ab9 */ /* 0x000fe40000000800 */
[----:B------:R-:W-:Y:S02]  /*0140*/  ULDC UR12, c[0x0][0x1c0] ;  /* 0x00007000000c7ab9 */ /* 0x000fe40000000800 */
[----:B------:R-:W-:Y:S01]  /*0150*/  UIMAD.WIDE UR36, UR45, UR36, URZ ;  /* 0x000000242d2472a5 */ /* 0x000fe2000f8e023f */
[----:B------:R-:W4:Y:S01]  /*0160*/  S2UR UR61, SR_CTAID.X ;  /* 0x00000000003d79c3 */ /* 0x000f220000002500 */
[----:B------:R-:W-:Y:S02]  /*0170*/  UMOV UR8, 0x80 ;  /* 0x0000008000087882 */ /* 0x000fe40000000000 */
[----:B------:R-:W-:Y:S02]  /*0180*/  ULDC UR6, c[0x0][0x210] ;  /* 0x0000840000067ab9 */ /* 0x000fe40000000800 */
[----:B------:R-:W-:Y:S01]  /*0190*/  ULDC UR54, c[0x0][0x234] ;  /* 0x00008d0000367ab9 */ /* 0x000fe20000000800 */
[----:B-1----:R-:W-:Y:S01]  /*01a0*/  SHF.R.S32.HI R11, RZ, 0x1f, R15 ;  /* 0x0000001fff0b7819 */ /* 0x002fe2000001140f */
[----:B--2---:R-:W-:-:S02]  /*01b0*/  UIMAD.WIDE.U32 UR42, UR32, UR14, URZ ;  /* 0x0000000e202a72a5 */ /* 0x004fc4000f8e003f */
[----:B------:R-:W-:Y:S01]  /*01c0*/  USHF.L.U32 UR14, UR32, 0x7, URZ ;  /* 0x00000007200e7899 */ /* 0x000fe2000800063f */
[CC--:B------:R-:W-:Y:S01]  /*01d0*/  LEA.HI R2, R11.reuse, R15.reuse, RZ, 0x5 ;  /* 0x0000000f0b027211 */ /* 0x0c0fe200078f28ff */
[----:B------:R-:W-:Y:S01]  /*01e0*/  ULDC UR13, c[0x0][0x1c0] ;  /* 0x00007000000d7ab9 */ /* 0x000fe20000000800 */
[----:B------:R-:W-:Y:S01]  /*01f0*/  LEA.HI R6, R11, R15, RZ, 0x4 ;  /* 0x0000000f0b067211 */ /* 0x000fe200078f20ff */
[----:B------:R-:W-:Y:S01]  /*0200*/  ULDC UR11, c[0x0][0x1c0] ;  /* 0x00007000000b7ab9 */ /* 0x000fe20000000800 */
[--C-:B------:R-:W-:Y:S01]  /*0210*/  SHF.R.S32.HI R0, RZ, 0x5, R2.reuse ;  /* 0x00000005ff007819 */ /* 0x100fe20000011402 */
[----:B---3--:R-:W-:Y:S01]  /*0220*/  UIMAD UR46, UR35, UR45, URZ ;  /* 0x0000002d232e72a4 */ /* 0x008fe2000f8e023f */
[----:B------:R-:W-:Y:S01]  /*0230*/  SHF.R.S32.HI R3, RZ, 0x1f, R2 ;  /* 0x0000001fff037819 */ /* 0x000fe20000011402 */
[----:B------:R-:W-:Y:S01]  /*0240*/  UIMAD UR45, UR45, UR12, URZ ;  /* 0x0000000c2d2d72a4 */ /* 0x000fe2000f8e023f */
[----:B------:R-:W-:Y:S01]  /*0250*/  SHF.R.S32.HI R7, RZ, 0x4, R6 ;  /* 0x00000004ff077819 */ /* 0x000fe20000011406 */
[----:B------:R-:W-:Y:S01]  /*0260*/  UIMAD UR54, UR8, UR6, UR54 ;  /* 0x00000006083672a4 */ /* 0x000fe2000f8e0236 */
[-C--:B------:R-:W-:Y:S01]  /*0270*/  LEA.HI R3, R3, R0.reuse, RZ, 0x2 ;  /* 0x0000000003037211 */ /* 0x080fe200078f10ff */
[----:B------:R-:W-:Y:S01]  /*0280*/  UIMAD UR51, UR7, UR32, URZ ;  /* 0x00000020073372a4 */ /* 0x000fe2000f8e023f */
[----:B------:R-:W-:Y:S01]  /*0290*/  LEA.HI R2, R2, R0, RZ, 0x1 ;  /* 0x0000000002027211 */ /* 0x000fe200078f08ff */
[----:B------:R-:W-:Y:S01]  /*02a0*/  UIMAD UR6, UR32, UR11, UR35 ;  /* 0x0000000b200672a4 */ /* 0x000fe2000f8e0223 */
[----:B------:R-:W-:Y:S01]  /*02b0*/  LEA.HI R5, R6, R7, RZ, 0x1 ;  /* 0x0000000706057211 */ /* 0x000fe200078f08ff */
[----:B------:R-:W-:Y:S01]  /*02c0*/  @!UP2 UIMAD UR7, UR32, UR13, UR35 ;  /* 0x0000000d2007a2a4 */ /* 0x000fe2000f8e0223 */
[----:B------:R-:W-:Y:S01]  /*02d0*/  LOP3.LUT R4, R3, 0xfffffffc, RZ, 0xc0, !PT ;  /* 0xfffffffc03047812 */ /* 0x000fe200078ec0ff */
[----:B------:R-:W-:Y:S01]  /*02e0*/  USHF.L.U32 UR44, UR45, 0x6, URZ ;  /* 0x000000062d2c7899 */ /* 0x000fe2000800063f */
[----:B------:R-:W-:Y:S01]  /*02f0*/  LOP3.LUT R2, R2, 0xfffffffe, RZ, 0xc0, !PT ;  /* 0xfffffffe02027812 */ /* 0x000fe200078ec0ff */
[----:B------:R-:W-:Y:S01]  /*0300*/  ULDC UR48, c[0x0][0x214] ;  /* 0x0000850000307ab9 */ /* 0x000fe20000000800 */
[CC--:B------:R-:W-:Y:S01]  /*0310*/  LEA.HI R16, R11.reuse, R15.reuse, RZ, 0x3 ;  /* 0x0000000f0b107211 */ /* 0x0c0fe200078f18ff */
[C---:B------:R-:W-:Y:S01]  /*0320*/  IMAD.IADD R17, R0.reuse, 0x1, -R4 ;  /* 0x0000000100117824 */ /* 0x040fe200078e0a04 */
[-C--:B------:R-:W-:Y:S01]  /*0330*/  LEA.HI R18, R11, R15.reuse, RZ, 0x2 ;  /* 0x0000000f0b127211 */ /* 0x080fe200078f10ff */
[----:B------:R-:W-:Y:S01]  /*0340*/  IMAD.IADD R13, R0, 0x1, -R2 ;  /* 0x00000001000d7824 */ /* 0x000fe200078e0a02 */
[----:B------:R-:W-:Y:S01]  /*0350*/  LOP3.LUT R3, R5, 0xfffffffe, RZ, 0xc0, !PT ;  /* 0xfffffffe05037812 */ /* 0x000fe200078ec0ff */
[----:B------:R-:W-:Y:S01]  /*0360*/  ULDC UR55, c[0x0][0x1c8] ;  /* 0x0000720000377ab9 */ /* 0x000fe20000000800 */
[----:B------:R-:W-:Y:S01]  /*0370*/  SHF.R.S32.HI R9, RZ, 0x3, R16 ;  /* 0x00000003ff097819 */ /* 0x000fe20000011410 */
[----:B------:R-:W-:Y:S01]  /*0380*/  ULDC.U8 UR10, c[0x0][0x3d0] ;  /* 0x0000f400000a7ab9 */ /* 0x000fe20000000000 */
[--C-:B------:R-:W-:Y:S01]  /*0390*/  SHF.R.S32.HI R8, RZ, 0x2, R18.reuse ;  /* 0x00000002ff087819 */ /* 0x100fe20000011412 */
[----:B------:R-:W-:Y:S01]  /*03a0*/  IMAD.IADD R12, R7, 0x1, -R3 ;  /* 0x00000001070c7824 */ /* 0x000fe200078e0a03 */
[----:B------:R-:W-:Y:S01]  /*03b0*/  SHF.R.S32.HI R0, RZ, 0x1f, R18 ;  /* 0x0000001fff007819 */ /* 0x000fe20000011412 */
[----:B------:R-:W-:Y:S01]  /*03c0*/  IMAD.SHL.U32 R4, R9, 0x40, RZ ;  /* 0x0000004009047824 */ /* 0x000fe200078e00ff */
[----:B------:R-:W-:Y:S01]  /*03d0*/  LOP3.LUT R2, R6, 0xfffffff0, RZ, 0xc0, !PT ;  /* 0xfffffff006027812 */ /* 0x000fe200078ec0ff */
[----:B------:R-:W-:Y:S01]  /*03e0*/  ULDC UR49, c[0x0][0x224] ;  /* 0x0000890000317ab9 */ /* 0x000fe20000000800 */
[----:B------:R-:W-:Y:S01]  /*03f0*/  LOP3.LUT R5, R16, 0xfffffff8, RZ, 0xc0, !PT ;  /* 0xfffffff810057812 */ /* 0x000fe200078ec0ff */
[----:B------:R-:W-:Y:S01]  /*0400*/  @UP2 UIMAD UR53, UR32, UR48, URZ ;  /* 0x00000030203522a4 */ /* 0x000fe2000f8e023f */
[----:B------:R-:W-:Y:S01]  /*0410*/  LEA.HI R3, R0, R8, RZ, 0x3 ;  /* 0x0000000800037211 */ /* 0x000fe200078f18ff */
[----:B------:R-:W-:Y:S01]  /*0420*/  IMAD.IADD R2, R15, 0x1, -R2 ;  /* 0x000000010f027824 */ /* 0x000fe200078e0a02 */
[-C--:B------:R-:W-:Y:S01]  /*0430*/  LEA.HI R7, R11, R15.reuse, RZ, 0x7 ;  /* 0x0000000f0b077211 */ /* 0x080fe200078f38ff */
[----:B------:R-:W-:Y:S01]  /*0440*/  IMAD.IADD R0, R15, 0x1, -R5 ;  /* 0x000000010f007824 */ /* 0x000fe200078e0a05 */
[----:B------:R-:W-:Y:S01]  /*0450*/  LOP3.LUT R5, R3, 0xfffffff8, RZ, 0xc0, !PT ;  /* 0xfffffff803057812 */ /* 0x000fe200078ec0ff */
[----:B------:R-:W-:Y:S01]  /*0460*/  ULDC.64 UR4, c[0x0][0x118] ;  /* 0x0000460000047ab9 */ /* 0x000fe20000000a00 */
[----:B------:R-:W-:Y:S01]  /*0470*/  LOP3.LUT R3, R4, 0x1c0, RZ, 0xc0, !PT ;  /* 0x000001c004037812 */ /* 0x000fe200078ec0ff */
[----:B------:R-:W-:Y:S01]  /*0480*/  IMAD.SHL.U32 R20, R0, 0x8, RZ ;  /* 0x0000000800147824 */ /* 0x000fe200078e00ff */
[----:B------:R-:W-:Y:S01]  /*0490*/  SHF.R.S32.HI R4, RZ, 0x1f, R2 ;  /* 0x0000001fff047819 */ /* 0x000fe20000011402 */
[----:B------:R-:W-:Y:S01]  /*04a0*/  IMAD.IADD R8, R8, 0x1, -R5 ;  /* 0x0000000108087824 */ /* 0x000fe200078e0a05 */
[----:B------:R-:W-:Y:S01]  /*04b0*/  LOP3.LUT P4, RZ, R0, 0x4, RZ, 0xc0, !PT ;  /* 0x0000000400ff7812 */ /* 0x000fe2000788c0ff */
[----:B------:R-:W-:Y:S01]  /*04c0*/  ULOP3.LUT UR55, UR35, UR55, URZ, 0x3c, !UPT ;  /* 0x0000003723377292 */ /* 0x000fe2000f8e3c3f */
[----:B------:R-:W-:Y:S01]  /*04d0*/  LEA.HI R14, R4, R2, RZ, 0x3 ;  /* 0x00000002040e7211 */ /* 0x000fe200078f18ff */
[----:B------:R-:W-:Y:S01]  /*04e0*/  STL [R1+0x48], R20 ;  /* 0x0000481401007387 */ /* 0x000fe20000100800 */
[----:B------:R-:W-:Y:S01]  /*04f0*/  LOP3.LUT R5, R3, 0x38, R20, 0xf8, !PT ;  /* 0x0000003803057812 */ /* 0x000fe200078ef814 */
[----:B------:R-:W-:Y:S01]  /*0500*/  USHF.R.S32.HI UR60, URZ, 0x1f, UR35 ;  /* 0x0000001f3f3c7899 */ /* 0x000fe20008011423 */
[----:B------:R-:W-:Y:S01]  /*0510*/  SHF.R.U32.HI R4, RZ, 0x3, R3 ;  /* 0x00000003ff047819 */ /* 0x000fe20000011603 */
[----:B------:R-:W-:Y:S01]  /*0520*/  UISETP.NE.AND UP3, UPT, UR10, URZ, UPT ;  /* 0x0000003f0a00728c */ /* 0x000fe2000bf65270 */
[----:B------:R-:W-:Y:S01]  /*0530*/  LOP3.LUT R3, R14, 0xfffffff8, RZ, 0xc0, !PT ;  /* 0xfffffff80e037812 */ /* 0x000fe200078ec0ff */
[----:B------:R-:W-:Y:S01]  /*0540*/  USHF.R.S32.HI UR59, URZ, 0x1f, UR32 ;  /* 0x0000001f3f3b7899 */ /* 0x000fe20008011420 */
[C---:B------:R-:W-:Y:S01]  /*0550*/  LOP3.LUT P3, RZ, R0.reuse, 0x2, RZ, 0xc0, !PT ;  /* 0x0000000200ff7812 */ /* 0x040fe2000786c0ff */
[----:B------:R-:W-:Y:S01]  /*0560*/  IMAD.SHL.U32 R0, R0, 0x40, RZ ;  /* 0x0000004000007824 */ /* 0x000fe200078e00ff */
[----:B------:R-:W-:Y:S01]  /*0570*/  LOP3.LUT R9, R5, R4, RZ, 0x3c, !PT ;  /* 0x0000000405097212 */ /* 0x000fe200078e3cff */
[----:B------:R-:W-:Y:S01]  /*0580*/  IMAD.IADD R10, R2, 0x1, -R3 ;  /* 0x00000001020a7824 */ /* 0x000fe200078e0a03 */
[----:B------:R-:W-:Y:S01]  /*0590*/  LOP3.LUT R3, R8, 0x1, RZ, 0xc0, !PT ;  /* 0x0000000108037812 */ /* 0x000fe200078ec0ff */
[----:B------:R-:W-:Y:S01]  /*05a0*/  IMAD.SHL.U32 R2, R13, 0x10, RZ ;  /* 0x000000100d027824 */ /* 0x000fe200078e00ff */
[----:B------:R-:W-:Y:S01]  /*05b0*/  LOP3.LUT R0, R0, 0x1c0, RZ, 0xc0, !PT ;  /* 0x000001c000007812 */ /* 0x000fe200078ec0ff */
[----:B------:R-:W-:Y:S01]  /*05c0*/  USHF.R.S32.HI UR58, URZ, 0x1f, UR35 ;  /* 0x0000001f3f3a7899 */ /* 0x000fe20008011423 */
[----:B------:R-:W-:Y:S01]  /*05d0*/  ISETP.NE.U32.AND P0, PT, R3, 0x1, PT ;  /* 0x000000010300780c */ /* 0x000fe20003f05070 */
[----:B------:R-:W-:Y:S01]  /*05e0*/  IMAD.SHL.U32 R3, R12, 0x200, RZ ;  /* 0x000002000c037824 */ /* 0x000fe200078e00ff */
[----:B------:R-:W-:Y:S01]  /*05f0*/  SHF.R.S32.HI R7, RZ, 0x7, R7 ;  /* 0x00000007ff077819 */ /* 0x000fe20000011407 */
[----:B------:R-:W-:Y:S01]  /*0600*/  USHF.R.S32.HI UR57, URZ, 0x1f, UR32 ;  /* 0x0000001f3f397899 */ /* 0x000fe20008011420 */
[C---:B------:R-:W-:Y:S01]  /*0610*/  LOP3.LUT R2, R0.reuse, 0x10, R2, 0xf8, !PT ;  /* 0x0000001000027812 */ /* 0x040fe200078ef802 */
[----:B------:R-:W-:Y:S01]  /*0620*/  USHF.R.S32.HI UR56, URZ, 0x1f, UR35 ;  /* 0x0000001f3f387899 */ /* 0x000fe20008011423 */
[----:B------:R-:W-:Y:S01]  /*0630*/  LOP3.LUT R5, R0, 0x8, R16, 0xf8, !PT ;  /* 0x0000000800057812 */ /* 0x000fe200078ef810 */
[----:B------:R-:W-:Y:S01]  /*0640*/  UIMAD.WIDE.U32 UR40, UR36, UR42, URZ ;  /* 0x0000002a242872a5 */ /* 0x000fe2000f8e003f */
[----:B------:R-:W-:Y:S01]  /*0650*/  SHF.R.U32.HI R4, RZ, 0x3, R0 ;  /* 0x00000003ff047819 */ /* 0x000fe20000011600 */
[----:B------:R-:W-:Y:S01]  /*0660*/  UIMAD UR50, UR37, UR42, URZ ;  /* 0x0000002a253272a4 */ /* 0x000fe2000f8e023f */
[----:B------:R-:W-:Y:S01]  /*0670*/  LOP3.LUT R6, R2, 0x8, R16, 0xf8, !PT ;  /* 0x0000000802067812 */ /* 0x000fe200078ef810 */
[----:B------:R-:W-:Y:S01]  /*0680*/  IMAD R2, R7, 0x800, R3 ;  /* 0x0000080007027824 */ /* 0x000fe200078e0203 */
[----:B------:R-:W-:Y:S01]  /*0690*/  LOP3.LUT R0, R5, R4, RZ, 0x3c, !PT ;  /* 0x0000000405007212 */ /* 0x000fe200078e3cff */
[----:B------:R-:W-:Y:S01]  /*06a0*/  IMAD.U32 R16, RZ, RZ, UR14 ;  /* 0x0000000eff107e24 */ /* 0x000fe2000f8e00ff */
[----:B------:R-:W-:Y:S01]  /*06b0*/  LEA.HI R5, R11, R15, RZ, 0x6 ;  /* 0x0000000f0b057211 */ /* 0x000fe200078f30ff */
[----:B------:R-:W-:Y:S01]  /*06c0*/  USHF.R.S32.HI UR52, URZ, 0x1f, UR46 ;  /* 0x0000001f3f347899 */ /* 0x000fe2000801142e */
[----:B------:R-:W-:Y:S01]  /*06d0*/  LOP3.LUT R4, R3, R6, R4, 0xf6, !PT ;  /* 0x0000000603047212 */ /* 0x000fe200078ef604 */
[----:B------:R-:W-:Y:S01]  /*06e0*/  IMAD.IADD R0, R2, 0x1, R0 ;  /* 0x0000000102007824 */ /* 0x000fe200078e0200 */
[----:B------:R-:W-:Y:S01]  /*06f0*/  SHF.R.S32.HI R2, RZ, 0x6, R5 ;  /* 0x00000006ff027819 */ /* 0x000fe20000011405 */
[----:B------:R-:W-:Y:S01]  /*0700*/  IMAD.SHL.U32 R5, R7, 0x20, RZ ;  /* 0x0000002007057824 */ /* 0x000fe200078e00ff */
[----:B------:R-:W-:Y:S01]  /*0710*/  LOP3.LUT R3, R18, 0x7ffffffc, RZ, 0xc0, !PT ;  /* 0x7ffffffc12037812 */ /* 0x000fe200078ec0ff */
[----:B------:R-:W-:Y:S01]  /*0720*/  IMAD.SHL.U32 R7, R12, 0x20, RZ ;  /* 0x000000200c077824 */ /* 0x000fe200078e00ff */
[----:B------:R-:W-:Y:S01]  /*0730*/  R2P PR, R8, 0x6 ;  /* 0x0000000608007804 */ /* 0x000fe20000000000 */
[----:B------:R-:W-:Y:S01]  /*0740*/  IMAD R18, R2, 0x200, R9 ;  /* 0x0000020002127824 */ /* 0x000fe200078e0209 */
[----:B------:R-:W-:Y:S01]  /*0750*/  LOP3.LUT P6, RZ, R10, 0x4, RZ, 0xc0, !PT ;  /* 0x000000040aff7812 */ /* 0x000fe200078cc0ff */
[----:B------:R-:W-:Y:S01]  /*0760*/  IMAD.SHL.U32 R6, R2, 0x8, RZ ;  /* 0x0000000802067824 */ /* 0x000fe200078e00ff */
[----:B------:R-:W-:Y:S01]  /*0770*/  LOP3.LUT P5, RZ, R10, 0x2, RZ, 0xc0, !PT ;  /* 0x000000020aff7812 */ /* 0x000fe200078ac0ff */
[----:B------:R-:W-:Y:S01]  /*0780*/  IMAD.SHL.U32 R2, R8, 0x40, RZ ;  /* 0x0000004008027824 */ /* 0x000fe200078e00ff */
[----:B------:R-:W-:Y:S01]  /*0790*/  UIMAD UR49, UR6, UR49, URZ ;  /* 0x00000031063172a4 */ /* 0x000fe2000f8e023f */
[C---:B------:R-:W-:Y:S01]  /*07a0*/  IMAD.IADD R9, R15.reuse, 0x1, -R3 ;  /* 0x000000010f097824 */ /* 0x040fe200078e0a03 */
[----:B------:R-:W-:Y:S01]  /*07b0*/  LOP3.LUT R3, R6, 0x18, RZ, 0xc0, !PT ;  /* 0x0000001806037812 */ /* 0x000fe200078ec0ff */
[----:B------:R-:W-:Y:S01]  /*07c0*/  IMAD.SHL.U32 R15, R15, 0x2, RZ ;  /* 0x000000020f0f7824 */ /* 0x000fe200078e00ff */
[----:B------:R-:W-:Y:S01]  /*07d0*/  LOP3.LUT R2, R2, 0x1c0, RZ, 0xc0, !PT ;  /* 0x000001c002027812 */ /* 0x000fe200078ec0ff */
[----:B------:R-:W-:Y:S01]  /*07e0*/  IMAD.SHL.U32 R0, R0, 0x2, RZ ;  /* 0x0000000200007824 */ /* 0x000fe200078e00ff */
[----:B------:R-:W-:Y:S01]  /*07f0*/  LOP3.LUT R11, R3, 0x20, R7, 0xf8, !PT ;  /* 0x00000020030b7812 */ /* 0x000fe200078ef807 */
[----:B------:R-:W-:Y:S01]  /*0800*/  IMAD.SHL.U32 R7, R10, 0x40, RZ ;  /* 0x000000400a077824 */ /* 0x000fe200078e00ff */
[----:B------:R-:W-:Y:S01]  /*0810*/  LOP3.LUT R8, R5, 0x6, R15, 0xf8, !PT ;  /* 0x0000000605087812 */ /* 0x000fe200078ef80f */
[----:B------:R-:W-:Y:S01]  /*0820*/  IMAD.MOV.U32 R10, RZ, RZ, -0x10 ;  /* 0xfffffff0ff0a7424 */ /* 0x000fe200078e00ff */
[----:B------:R-:W-:Y:S01]  /*0830*/  SHF.R.U32.HI R6, RZ, 0x3, R2 ;  /* 0x00000003ff067819 */ /* 0x000fe20000011602 */
[----:B------:R-:W-:Y:S01]  /*0840*/  @!UP2 UIMAD UR48, UR7, UR48, URZ ;  /* 0x000000300730a2a4 */ /* 0x000fe2000f8e023f */
[----:B------:R-:W-:Y:S01]  /*0850*/  LOP3.LUT R5, R2, 0x20, R5, 0xf8, !PT ;  /* 0x0000002002057812 */ /* 0x000fe200078ef805 */
[----:B------:R1:W-:Y:S01]  /*0860*/  STL [R1+0x80], R8 ;  /* 0x0000800801007387 */ /* 0x0003e20000100800 */
[----:B------:R-:W-:Y:S01]  /*0870*/  SEL R10, R10, 0x10, !P0 ;  /* 0x000000100a0a7807 */ /* 0x000fe20004000000 */
[----:B------:R-:W-:Y:S01]  /*0880*/  USHF.R.S32.HI UR47, URZ, 0x1f, UR44 ;  /* 0x0000001f3f2f7899 */ /* 0x000fe2000801142c */
[----:B-1----:R-:W-:Y:S01]  /*0890*/  LOP3.LUT R8, R6, R2, R3, 0x1e, !PT ;  /* 0x0000000206087212 */ /* 0x002fe200078e1e03 */
[----:B------:R-:W-:Y:S01]  /*08a0*/  IMAD.SHL.U32 R2, R9, 0x2, RZ ;  /* 0x0000000209027824 */ /* 0x000fe200078e00ff */
[----:B------:R-:W-:-:S03]  /*08b0*/  LOP3.LUT R6, R5, R6, RZ, 0x3c, !PT ;  /* 0x0000000605067212 */ /* 0x000fc600078e3cff */
[--C-:B------:R-:W-:Y:S02]  /*08c0*/  IMAD R5, R17, 0x400, R2.reuse ;  /* 0x0000040011057824 */ /* 0x100fe400078e0202 */
[----:B------:R-:W-:Y:S01]  /*08d0*/  IMAD R3, R13, 0x400, R2 ;  /* 0x000004000d037824 */ /* 0x000fe200078e0202 */
[----:B------:R-:W-:Y:S01]  /*08e0*/  LOP3.LUT R2, R7, 0x1c0, RZ, 0xc0, !PT ;  /* 0x000001c007027812 */ /* 0x000fe200078ec0ff */
[----:B------:R-:W-:Y:S02]  /*08f0*/  IMAD.IADD R16, R5, 0x1, R6 ;  /* 0x0000000105107824 */ /* 0x000fe400078e0206 */
[----:B------:R-:W-:Y:S01]  /*0900*/  IMAD.IADD R15, R3, 0x1, R8 ;  /* 0x00000001030f7824 */ /* 0x000fe200078e0208 */
[----:B------:R-:W-:Y:S01]  /*0910*/  SHF.R.U32.HI R3, RZ, 0x3, R2 ;  /* 0x00000003ff037819 */ /* 0x000fe20000011602 */
[----:B------:R-:W-:Y:S01]  /*0920*/  IMAD.SHL.U32 R5, R12, 0x8, RZ ;  /* 0x000000080c057824 */ /* 0x000fe200078e00ff */
[----:B------:R-:W-:Y:S01]  /*0930*/  IADD3 R12, R20, 0x80, RZ ;  /* 0x00000080140c7810 */ /* 0x000fe20007ffe0ff */
[----:B------:R-:W-:-:S02]  /*0940*/  IMAD.SHL.U32 R8, R14, 0x40, RZ ;  /* 0x000000400e087824 */ /* 0x000fc400078e00ff */
[----:B------:R-:W-:Y:S01]  /*0950*/  IMAD.MOV.U32 R6, RZ, RZ, 0x20 ;  /* 0x00000020ff067424 */ /* 0x000fe200078e00ff */
[----:B------:R-:W-:Y:S02]  /*0960*/  LOP3.LUT R5, R2, 0x8, R5, 0xf8, !PT ;  /* 0x0000000802057812 */ /* 0x000fe400078ef805 */
[----:B------:R-:W-:Y:S02]  /*0970*/  LOP3.LUT R8, R8, 0xfffffe00, RZ, 0xc0, !PT ;  /* 0xfffffe0008087812 */ /* 0x000fe400078ec0ff */
[----:B------:R-:W-:Y:S01]  /*0980*/  LOP3.LUT R2, R3, R11, R2, 0x1e, !PT ;  /* 0x0000000b03027212 */ /* 0x000fe200078e1e02 */
[----:B------:R-:W-:Y:S01]  /*0990*/  IMAD.SHL.U32 R11, R18, 0x2, RZ ;  /* 0x00000002120b7824 */ /* 0x000fe200078e00ff */
[----:B------:R-:W-:Y:S01]  /*09a0*/  LOP3.LUT R3, R5, R3, RZ, 0x3c, !PT ;  /* 0x0000000305037212 */ /* 0x000fe200078e3cff */
[--C-:B------:R-:W-:Y:S02]  /*09b0*/  IMAD R7, R17, 0x400, R8.reuse ;  /* 0x0000040011077824 */ /* 0x100fe400078e0208 */
[----:B------:R-:W-:Y:S01]  /*09c0*/  IMAD R9, R13, 0x400, R8 ;  /* 0x000004000d097824 */ /* 0x000fe200078e0208 */
[----:B------:R-:W-:Y:S01]  /*09d0*/  IADD3 R13, R20, 0x40, RZ ;  /* 0x00000040140d7810 */ /* 0x000fe20007ffe0ff */
[----:B------:R-:W-:Y:S01]  /*09e0*/  IMAD.MOV.U32 R5, RZ, RZ, 0x40 ;  /* 0x00000040ff057424 */ /* 0x000fe200078e00ff */
[----:B------:R-:W-:Y:S01]  /*09f0*/  LOP3.LUT R8, R2, R8, RZ, 0xfc, !PT ;  /* 0x0000000802087212 */ /* 0x000fe200078efcff */
[----:B------:R-:W-:Y:S01]  /*0a00*/  IMAD.IADD R7, R7, 0x1, R3 ;  /* 0x0000000107077824 */ /* 0x000fe200078e0203 */
[C---:B------:R-:W-:Y:S01]  /*0a10*/  SEL R2, R6.reuse, 0xffffffe0, !P3 ;  /* 0xffffffe006027807 */ /* 0x040fe20005800000 */
[----:B------:R-:W-:Y:S01]  /*0a20*/  IMAD.IADD R9, R3, 0x1, R9 ;  /* 0x0000000103097824 */ /* 0x000fe200078e0209 */
[----:B------:R-:W-:Y:S01]  /*0a30*/  SEL R3, R5, 0xffffffc0, !P4 ;  /* 0xffffffc005037807 */ /* 0x000fe20006000000 */
[----:B------:R1:W-:Y:S01]  /*0a40*/  STL [R1+0x68], R13 ;  /* 0x0000680d01007387 */ /* 0x0003e20000100800 */
[----:B------:R-:W-:-:S02]  /*0a50*/  SEL R6, R6, 0xffffffe0, !P5 ;  /* 0xffffffe006067807 */ /* 0x000fc40006800000 */
[----:B------:R-:W-:Y:S01]  /*0a60*/  SEL R5, R5, 0xffffffc0, !P6 ;  /* 0xffffffc005057807 */ /* 0x000fe20007000000 */
[----:B------:R-:W-:Y:S01]  /*0a70*/  STL [R1+0x6c], R12 ;  /* 0x00006c0c01007387 */ /* 0x000fe20000100800 */
[C---:B------:R-:W-:Y:S01]  /*0a80*/  IMAD.IADD R252, R0.reuse, 0x1, R3 ;  /* 0x0000000100fc7824 */ /* 0x040fe200078e0203 */
[----:B------:R-:W-:Y:S02]  /*0a90*/  LEA R9, R9, 0x12000, 0x1 ;  /* 0x0001200009097811 */ /* 0x000fe400078e08ff */
[----:B------:R2:W-:Y:S04]  /*0aa0*/  STL [R1+0x2c], R11 ;  /* 0x00002c0b01007387 */ /* 0x0005e80000100800 */
[----:B------:R3:W-:Y:S01]  /*0ab0*/  STL [R1], R0 ;  /* 0x0000000001007387 */ /* 0x0007e20000100800 */
[----:B-1----:R-:W-:Y:S01]  /*0ac0*/  LEA R13, R15, 0xc000, 0x1 ;  /* 0x0000c0000f0d7811 */ /* 0x002fe200078e08ff */
[--C-:B--2---:R-:W-:Y:S01]  /*0ad0*/  IMAD.IADD R11, R0, 0x1, R2.reuse ;  /* 0x00000001000b7824 */ /* 0x104fe200078e0202 */
[----:B------:R-:W-:Y:S01]  /*0ae0*/  IADD3 R2, R3, R0, R2 ;  /* 0x0000000003027210 */ /* 0x000fe20007ffe002 */
[----:B---3--:R-:W-:-:S03]  /*0af0*/  IMAD.SHL.U32 R0, R16, 0x2, RZ ;  /* 0x0000000210007824 */ /* 0x008fc600078e00ff */
[----:B------:R1:W-:Y:S04]  /*0b00*/  STL [R1+0x4], R11 ;  /* 0x0000040b01007387 */ /* 0x0003e80000100800 */
[----:B------:R2:W-:Y:S01]  /*0b10*/  STL [R1+0x10], R2 ;  /* 0x0000100201007387 */ /* 0x0005e20000100800 */
[C---:B------:R-:W-:Y:S02]  /*0b20*/  IADD3 R12, R0.reuse, 0x20, RZ ;  /* 0x00000020000c7810 */ /* 0x040fe40007ffe0ff */
[C---:B------:R-:W-:Y:S01]  /*0b30*/  @P1 IADD3 R12, R0.reuse, -0x20, RZ ;  /* 0xffffffe0000c1810 */ /* 0x040fe20007ffe0ff */
[----:B------:R3:W-:Y:S04]  /*0b40*/  STL [R1+0x50], R0 ;  /* 0x0000500001007387 */ /* 0x0007e80000100800 */
[----:B------:R-:W-:Y:S01]  /*0b50*/  STL [R1+0x78], R13 ;  /* 0x0000780d01007387 */ /* 0x000fe20000100800 */
[----:B-1----:R-:W-:-:S02]  /*0b60*/  IMAD.IADD R11, R0, 0x1, R10 ;  /* 0x00000001000b7824 */ /* 0x002fc400078e020a */
[----:B--2---:R-:W-:-:S03]  /*0b70*/  IMAD R2, R4, 0x2, R3 ;  /* 0x0000000204027824 */ /* 0x004fc600078e0203 */
[----:B------:R1:W-:Y:S01]  /*0b80*/  STL [R1+0x5c], R11 ;  /* 0x00005c0b01007387 */ /* 0x0003e20000100800 */
[----:B------:R-:W-:Y:S01]  /*0b90*/  IMAD.SHL.U32 R3, R4, 0x2, RZ ;  /* 0x0000000204037824 */ /* 0x000fe200078e00ff */
[C---:B------:R-:W-:Y:S01]  /*0ba0*/  IADD3 R4, R13.reuse, 0x40, RZ ;  /* 0x000000400d047810 */ /* 0x040fe20007ffe0ff */
[----:B---3--:R-:W-:Y:S01]  /*0bb0*/  IMAD.SHL.U32 R0, R8, 0x2, RZ ;  /* 0x0000000208007824 */ /* 0x008fe200078e00ff */
[----:B------:R-:W-:Y:S01]  /*0bc0*/  @P2 IADD3 R4, R13, -0x40, RZ ;  /* 0xffffffc00d042810 */ /* 0x000fe20007ffe0ff */
[----:B------:R-:W-:Y:S02]  /*0bd0*/  IMAD.IADD R8, R6, 0x1, R9 ;  /* 0x0000000106087824 */ /* 0x000fe400078e0209 */
[----:B-1----:R-:W-:-:S04]  /*0be0*/  IMAD.SHL.U32 R11, R7, 0x2, RZ ;  /* 0x00000002070b7824 */ /* 0x002fc800078e00ff */
[----:B------:R-:W-:Y:S01]  /*0bf0*/  IMAD.IADD R7, R11, 0x1, R6 ;  /* 0x000000010b077824 */ /* 0x000fe200078e0206 */
[----:B------:R-:W-:Y:S04]  /*0c00*/  STL [R1+0x8], R11 ;  /* 0x0000080b01007387 */ /* 0x000fe80000100800 */
[----:B------:R-:W-:Y:S04]  /*0c10*/  STL [R1+0x54], R12 ;  /* 0x0000540c01007387 */ /* 0x000fe80000100800 */
[----:B------:R1:W-:Y:S04]  /*0c20*/  STL [R1+0x7c], R4 ;  /* 0x00007c0401007387 */ /* 0x0003e80000100800 */
[----:B------:R-:W-:Y:S01]  /*0c30*/  STL [R1+0x1c], R9 ;  /* 0x00001c0901007387 */ /* 0x000fe20000100800 */
[----:B-1----:R-:W-:-:S02]  /*0c40*/  IMAD.IADD R4, R10, 0x1, R12 ;  /* 0x000000010a047824 */ /* 0x002fc400078e020c */
[----:B------:R-:W-:-:S03]  /*0c50*/  IMAD.IADD R10, R11, 0x1, R5 ;  /* 0x000000010b0a7824 */ /* 0x000fc600078e0205 */
[----:B------:R1:W-:Y:S04]  /*0c60*/  STL [R1+0x58], R4 ;  /* 0x0000580401007387 */ /* 0x0003e80000100800 */
[----:B------:R-:W-:Y:S04]  /*0c70*/  STL [R1+0xc], R7 ;  /* 0x00000c0701007387 */ /* 0x000fe80000100800 */
[----:B------:R-:W-:Y:S04]  /*0c80*/  STL [R1+0x18], R10 ;  /* 0x0000180a01007387 */ /* 0x000fe80000100800 */
[----:B------:R-:W-:Y:S01]  /*0c90*/  STL [R1+0x28], R8 ;  /* 0x0000280801007387 */ /* 0x000fe20000100800 */
[----:B-1----:R-:W-:-:S02]  /*0ca0*/  IMAD.IADD R4, R5, 0x1, R9 ;  /* 0x0000000105047824 */ /* 0x002fc400078e0209 */
[----:B------:R-:W-:-:S03]  /*0cb0*/  IMAD.IADD R5, R7, 0x1, R5 ;  /* 0x0000000107057824 */ /* 0x000fc600078e0205 */
[----:B------:R1:W-:Y:S04]  /*0cc0*/  STL [R1+0x20], R4 ;  /* 0x0000200401007387 */ /* 0x0003e80000100800 */
[----:B------:R2:W-:Y:S01]  /*0cd0*/  STL [R1+0x14], R5 ;  /* 0x0000140501007387 */ /* 0x0005e20000100800 */
[----:B-1----:R-:W-:-:S05]  /*0ce0*/  IMAD.IADD R4, R6, 0x1, R4 ;  /* 0x0000000106047824 */ /* 0x002fca00078e0204 */
[----:B----4-:R2:W-:Y:S02]  /*0cf0*/  STL [R1+0x24], R4 ;  /* 0x0000240401007387 */ /* 0x0105e40000100800 */
.L_x_44:
[----:B------:R-:W-:Y:S02]  /*0d00*/  ULDC.64 UR6, c[0x0][0x240] ;  /* 0x0000900000067ab9 */ /* 0x000fe40000000a00 */
[----:B------:R-:W-:Y:S02]  /*0d10*/  UISETP.NE.U32.AND UP6, UPT, URZ, UR6, UPT ;  /* 0x000000063f00728c */ /* 0x000fe4000bfc5070 */
[----:B------:R-:W-:Y:S02]  /*0d20*/  USHF.L.U32 UR13, UR32, 0x2, URZ ;  /* 0x00000002200d7899 */ /* 0x000fe4000800063f */
[----:B------:R-:W-:Y:S02]  /*0d30*/  USHF.R.S32.HI UR38, URZ, 0x1f, UR32 ;  /* 0x0000001f3f267899 */ /* 0x000fe40008011420 */
[----:B------:R-:W-:Y:S02]  /*0d40*/  UISETP.NE.AND.EX UP6, UPT, URZ, UR7, UPT, UP6 ;  /* 0x000000073f00728c */ /* 0x000fe4000bfc5360 */
[----:B------:R-:W-:-:S02]  /*0d50*/  ULDC.64 UR10, c[0x0][0x250] ;  /* 0x00009400000a7ab9 */ /* 0x000fc40000000a00 */
[----:B------:R-:W-:Y:S02]  /*0d60*/  UISETP.NE.U32.AND UP4, UPT, URZ, UR10, UPT ;  /* 0x0000000a3f00728c */ /* 0x000fe4000bf85070 */
[----:B------:R-:W-:Y:S01]  /*0d70*/  USHF.L.U64.HI UR12, UR32, 0x2, UR38 ;  /* 0x00000002200c7899 */ /* 0x000fe20008010226 */
[----:B------:R-:W-:Y:S01]  /*0d80*/  PLOP3.LUT P2, PT, PT, PT, UP6, 0x80, 0x0 ;  /* 0x000000000000781c */ /* 0x000fe20003f4f068 */
[----:B------:R-:W-:Y:S02]  /*0d90*/  UIADD3 UR6, UP0, UR13, UR6, URZ ;  /* 0x000000060d067290 */ /* 0x000fe4000ff1e03f */
[----:B------:R-:W-:Y:S02]  /*0da0*/  UISETP.NE.AND.EX UP4, UPT, URZ, UR11, UPT, UP4 ;  /* 0x0000000b3f00728c */ /* 0x000fe4000bf85340 */
[----:B------:R-:W-:Y:S02]  /*0db0*/  UIADD3.X UR7, UR12, UR7, URZ, UP0, !UPT ;  /* 0x000000070c077290 */ /* 0x000fe400087fe43f */
[----:B-123--:R-:W-:Y:S01]  /*0dc0*/  IMAD.U32 R4, RZ, RZ, UR6 ;  /* 0x00000006ff047e24 */ /* 0x00efe2000f8e00ff */
[----:B------:R-:W-:Y:S01]  /*0dd0*/  ULDC.U8 UR14, c[0x0][0x312] ;  /* 0x0000c480000e7ab9 */ /* 0x000fe20000000000 */
[----:B------:R-:W-:Y:S01]  /*0de0*/  PLOP3.LUT P0, PT, PT, PT, UP4, 0x80, 0x0 ;  /* 0x000000000000781c */ /* 0x000fe20003f0f048 */
[----:B------:R-:W-:Y:S01]  /*0df0*/  ULDC.64 UR8, c[0x0][0x248] ;  /* 0x0000920000087ab9 */ /* 0x000fe20000000a00 */
[----:B------:R-:W-:Y:S01]  /*0e00*/  IMAD.U32 R5, RZ, RZ, UR7 ;  /* 0x00000007ff057e24 */ /* 0x000fe2000f8e00ff */
[----:B------:R-:W-:-:S02]  /*0e10*/  UISETP.NE.AND UP5, UPT, UR14, URZ, UPT ;  /* 0x0000003f0e00728c */ /* 0x000fc4000bfa5270 */
[----:B------:R-:W-:Y:S02]  /*0e20*/  @UP4 UIADD3 UR6, UP0, UR13, UR10, URZ ;  /* 0x0000000a0d064290 */ /* 0x000fe4000ff1e03f */
[----:B------:R1:W2:Y:S01]  /*0e30*/  @P2 LDG.E R9, [R4.64] ;  /* 0x0000000404092981 */ /* 0x0002a2000c1e1900 */
[----:B------:R-:W-:Y:S02]  /*0e40*/  UISETP.EQ.U32.AND UP1, UPT, URZ, UR8, UPT ;  /* 0x000000083f00728c */ /* 0x000fe4000bf22070 */
[----:B------:R-:W-:Y:S01]  /*0e50*/  @UP4 UIADD3.X UR7, UR12, UR11, URZ, UP0, !UPT ;  /* 0x0000000b0c074290 */ /* 0x000fe200087fe43f */
[----:B------:R1:W3:Y:S01]  /*0e60*/  @P2 LDG.E R8, [R4.64+0x4] ;  /* 0x0000040404082981 */ /* 0x0002e2000c1e1900 */
[----:B------:R-:W-:Y:S01]  /*0e70*/  MOV R6, UR6 ;  /* 0x0000000600067c02 */ /* 0x000fe20008000f00 */
[----:B------:R-:W-:-:S03]  /*0e80*/  UISETP.EQ.OR.EX UP1, UPT, URZ, UR9, !UP5, UP1 ;  /* 0x000000093f00728c */ /* 0x000fc6000ef22710 */
[----:B------:R-:W-:Y:S01]  /*0e90*/  IMAD.U32 R7, RZ, RZ, UR7 ;  /* 0x00000007ff077e24 */ /* 0x000fe2000f8e00ff */
[----:B------:R-:W-:-:S04]  /*0ea0*/  UIADD3 UR8, UP0, UR13, UR8, URZ ;  /* 0x000000080d087290 */ /* 0x000fc8000ff1e03f */
[----:B----45:R4:W5:Y:S01]  /*0eb0*/  @P0 LDG.E R6, [R6.64] ;  /* 0x0000000406060981 */ /* 0x030962000c1e1900 */
[----:B------:R-:W-:Y:S01]  /*0ec0*/  PLOP3.LUT P1, PT, PT, PT, UP1, 0x80, 0x0 ;  /* 0x000000000000781c */ /* 0x000fe20003f2f018 */
[----:B------:R-:W-:Y:S01]  /*0ed0*/  UIADD3.X UR9, UR12, UR9, URZ, UP0, !UPT ;  /* 0x000000090c097290 */ /* 0x000fe200087fe43f */
[----:B-1----:R-:W-:-:S05]  /*0ee0*/  IMAD.U32 R4, RZ, RZ, UR8 ;  /* 0x00000008ff047e24 */ /* 0x002fca000f8e00ff */
[----:B------:R-:W-:-:S06]  /*0ef0*/  MOV R5, UR9 ;  /* 0x0000000900057c02 */ /* 0x000fcc0008000f00 */
[----:B----4-:R-:W4:Y:S01]  /*0f00*/  @!P1 LDG.E R7, [R4.64] ;  /* 0x0000000404079981 */ /* 0x010f22000c1e1900 */
[----:B------:R-:W-:Y:S02]  /*0f10*/  UMOV UR18, 0xffffffff ;  /* 0xffffffff00127882 */ /* 0x000fe40000000000 */
[----:B------:R-:W-:Y:S02]  /*0f20*/  UMOV UR15, URZ ;  /* 0x0000003f000f7c82 */ /* 0x000fe40008000000 */
[----:B------:R-:W-:Y:S02]  /*0f30*/  UMOV UR24, 0xffffffff ;  /* 0xffffffff00187882 */ /* 0x000fe40000000000 */
[----:B------:R-:W-:Y:S01]  /*0f40*/  ULDC UR8, c[0x0][0x218] ;  /* 0x0000860000087ab9 */ /* 0x000fe20000000800 */
[----:B--2---:R-:W1:Y:S08]  /*0f50*/  @P2 R2UR UR18, R9 ;  /* 0x00000000091223c2 */ /* 0x004e7000000e0000 */
[----:B---3--:R-:W1:Y:S08]  /*0f60*/  @P2 R2UR UR6, R8 ;  /* 0x00000000080623c2 */ /* 0x008e7000000e0000 */
[----:B-----5:R2:W3:Y:S01]  /*0f70*/  @P0 R2UR UR15, R6 ;  /* 0x00000000060f03c2 */ /* 0x0204e200000e0000 */
[----:B------:R-:W-:-:S04]  /*0f80*/  ISETP.NE.U32.AND P0, PT, RZ, c[0x0][0x248], PT ;  /* 0x00009200ff007a0c */ /* 0x000fc80003f05070 */
[----:B------:R-:W-:Y:S01]  /*0f90*/  ISETP.NE.AND.EX P0, PT, RZ, c[0x0][0x24c], PT, P0 ;  /* 0x00009300ff007a0c */ /* 0x000fe20003f05300 */
[----:B-1----:R-:W-:Y:S02]  /*0fa0*/  @UP6 UIADD3 UR26, UR6, -UR18, URZ ;  /* 0x80000012061a6290 */ /* 0x002fe4000fffe03f */
[----:B----4-:R2:W1:Y:S05]  /*0fb0*/  @!P1 R2UR UR24, R7 ;  /* 0x00000000071893c2 */ /* 0x01046a00000e0000 */
[----:B------:R-:W-:-:S05]  /*0fc0*/  @!UP6 ULDC UR26, c[0x0][0x214] ;  /* 0x00008500001aeab9 */ /* 0x000fca0000000800 */
[----:B------:R-:W-:Y:S05]  /*0fd0*/  @!P0 BRA `(.L_x_0) ;  /* 0x0000007000008947 */ /* 0x000fea0003800000 */
[----:B---3--:R-:W-:-:S13]  /*0fe0*/  PLOP3.LUT P0, PT, PT, PT, UP5, 0x80, 0x0 ;  /* 0x000000000000781c */ /* 0x008fda0003f0f058 */
[----:B--2---:R-:W2:Y:S04]  /*0ff0*/  @P0 LDG.E R6, [R4.64+0x4] ;  /* 0x0000040404060981 */ /* 0x004ea8000c1e1900 */
[----:B------:R-:W3:Y:S01]  /*1000*/  @!P0 LDG.E R4, [R4.64] ;  /* 0x0000000404048981 */ /* 0x000ee2000c1e1900 */
[----:B--2---:R-:W2:Y:S02]  /*1010*/  @P0 R2UR UR6, R6 ;  /* 0x00000000060603c2 */ /* 0x004ea400000e0000 */
[----:B-12---:R-:W-:-:S11]  /*1020*/  @UP5 UIADD3 UR8, UR6, -UR24, URZ ;  /* 0x8000001806085290 */ /* 0x006fd6000fffe03f */
[----:B---3--:R1:W2:Y:S01]  /*1030*/  @!P0 R2UR UR8, R4 ;  /* 0x00000000040883c2 */ /* 0x0082a200000e0000 */
[----:B------:R-:W-:-:S07]  /*1040*/  DEPBAR.LE SB1, 0x0, {2} ;  /* 0x000090040000791a */ /* 0x000fce0000000000 */
.L_x_0:
[----:B---3--:R-:W-:Y:S02]  /*1050*/  ULDC.64 UR6, c[0x0][0x258] ;  /* 0x0000960000067ab9 */ /* 0x008fe40000000a00 */
[----:B------:R-:W-:-:S04]  /*1060*/  UISETP.NE.U32.AND UP1, UPT, URZ, UR6, UPT ;  /* 0x000000063f00728c */ /* 0x000fc8000bf25070 */
[----:B------:R-:W-:-:S06]  /*1070*/  UISETP.NE.AND.EX UP1, UPT, URZ, UR7, UPT, UP1 ;  /* 0x000000073f00728c */ /* 0x000fcc000bf25310 */
[----:B------:R-:W-:-:S05]  /*1080*/  PLOP3.LUT P0, PT, PT, PT, UP1, 0x80, 0x0 ;  /* 0x000000000000781c */ /* 0x000fca0003f0f018 */
[----:B------:R-:W-:-:S04]  /*1090*/  @UP1 UIADD3 UR6, UP0, UR13, UR6, URZ ;  /* 0x000000060d061290 */ /* 0x000fc8000ff1e03f */
[----:B------:R-:W-:Y:S02]  /*10a0*/  @UP1 UIADD3.X UR7, UR12, UR7, URZ, UP0, !UPT ;  /* 0x000000070c071290 */ /* 0x000fe400087fe43f */
[----:B------:R-:W-:-:S04]  /*10b0*/  IMAD.U32 R4, RZ, RZ, UR6 ;  /* 0x00000006ff047e24 */ /* 0x000fc8000f8e00ff */
[----:B------:R-:W-:Y:S01]  /*10c0*/  IMAD.U32 R5, RZ, RZ, UR7 ;  /* 0x00000007ff057e24 */ /* 0x000fe2000f8e00ff */
[----:B------:R-:W-:-:S04]  /*10d0*/  ULDC.64 UR6, c[0x0][0x268] ;  /* 0x00009a0000067ab9 */ /* 0x000fc80000000a00 */
[----:B------:R-:W3:Y:S01]  /*10e0*/  @P0 LDG.E R4, [R4.64] ;  /* 0x0000000404040981 */ /* 0x000ee2000c1e1900 */
[----:B------:R-:W-:Y:S02]  /*10f0*/  @!UP1 UISETP.NE.U32.AND UP0, UPT, URZ, UR6, UPT ;  /* 0x000000063f00928c */ /* 0x000fe4000bf05070 */
[----:B------:R-:W-:Y:S02]  /*1100*/  ULDC UR10, c[0x0][0x21c] ;  /* 0x00008700000a7ab9 */ /* 0x000fe40000000800 */
[----:B------:R-:W-:Y:S02]  /*1110*/  @!UP1 UISETP.NE.AND.EX UP0, UPT, URZ, UR7, UPT, UP0 ;  /* 0x000000073f00928c */ /* 0x000fe4000bf05300 */
[----:B------:R-:W-:Y:S02]  /*1120*/  USHF.L.U32 UR25, UR19, 0x6, URZ ;  /* 0x0000000613197899 */ /* 0x000fe4000800063f */
[----:B------:R-:W-:Y:S01]  /*1130*/  @!UP1 USEL UR7, URZ, UR10, !UP0 ;  /* 0x0000000a3f079287 */ /* 0x000fe2000c000000 */
[----:B---3--:R-:W3:Y:S02]  /*1140*/  @P0 R2UR UR9, R4 ;  /* 0x00000000040903c2 */ /* 0x008ee400000e0000 */
[----:B---3--:R-:W-:-:S02]  /*1150*/  @UP1 UIADD3 UR6, UR9, -UR15, URZ ;  /* 0x8000000f09061290 */ /* 0x008fc4000fffe03f */
[----:B------:R-:W-:-:S04]  /*1160*/  @!UP1 UIADD3 UR6, UR7, UR8, -UR15 ;  /* 0x0000000807069290 */ /* 0x000fc8000fffe80f */
[----:B------:R-:W-:-:S06]  /*1170*/  UISETP.GT.AND UP0, UPT, UR6, UR25, UPT ;  /* 0x000000190600728c */ /* 0x000fcc000bf04270 */
[----:B------:R-:W-:-:S13]  /*1180*/  PLOP3.LUT P0, PT, PT, PT, UP0, 0x80, 0x0 ;  /* 0x000000000000781c */ /* 0x000fda0003f0f008 */
[----:B------:R-:W-:Y:S05]  /*1190*/  @!P0 BRA `(.L_x_1) ;  /* 0x00007d2000008947 */ /* 0x000fea0003800000 */
[----:B-1----:R-:W-:Y:S02]  /*11a0*/  UISETP.NE.AND UP0, UPT, UR24, -0x1, UPT ;  /* 0xffffffff1800788c */ /* 0x002fe4000bf05270 */
[----:B------:R-:W-:Y:S02]  /*11b0*/  UIADD3 UR7, UR26, 0x3f, URZ ;  /* 0x0000003f1a077890 */ /* 0x000fe4000fffe03f */
[----:B------:R-:W-:Y:S02]  /*11c0*/  ULDC.64 UR8, c[0x0][0x190] ;  /* 0x0000640000087ab9 */ /* 0x000fe40000000a00 */
[----:B------:R-:W-:Y:S01]  /*11d0*/  UIMAD.WIDE.U32 UR10, UR18, UR8, URZ ;  /* 0x00000008120a72a5 */ /* 0x000fe2000f8e003f */
[----:B------:R-:W-:Y:S01]  /*11e0*/  PLOP3.LUT P0, PT, PT, PT, UP0, 0x80, 0x0 ;  /* 0x000000000000781c */ /* 0x000fe20003f0f008 */
[----:B------:R-:W-:Y:S02]  /*11f0*/  USHF.R.S32.HI UR8, URZ, 0x1f, UR7 ;  /* 0x0000001f3f087899 */ /* 0x000fe40008011407 */
[----:B------:R-:W-:-:S02]  /*1200*/  ULDC.64 UR16, c[0x0][0x178] ;  /* 0x00005e0000107ab9 */ /* 0x000fc40000000a00 */
[----:B------:R-:W-:Y:S02]  /*1210*/  UIMAD UR22, UR38, UR16, URZ ;  /* 0x00000010261672a4 */ /* 0x000fe4000f8e023f */
[----:B------:R-:W-:Y:S02]  /*1220*/  UISETP.NE.AND UP1, UPT, UR18, -0x1, UPT ;  /* 0xffffffff1200788c */ /* 0x000fe4000bf25270 */
[----:B------:R-:W-:Y:S02]  /*1230*/  ULEA.HI UR33, UR8, UR7, URZ, 0x6 ;  /* 0x0000000708217291 */ /* 0x000fe4000f8f303f */
[----:B------:R-:W-:Y:S02]  /*1240*/  @UP0 UIADD3 UR14, UR15, UR24, URZ ;  /* 0x000000180f0e0290 */ /* 0x000fe4000fffe03f */
[----:B------:R-:W-:Y:S02]  /*1250*/  ULDC.64 UR20, c[0x0][0x198] ;  /* 0x0000660000147ab9 */ /* 0x000fe40000000a00 */
[----:B------:R-:W-:-:S02]  /*1260*/  UIMAD.WIDE.U32 UR12, UR32, UR16, URZ ;  /* 0x00000010200c72a5 */ /* 0x000fc4000f8e003f */
[----:B------:R-:W-:Y:S02]  /*1270*/  UIMAD UR17, UR32, UR17, UR22 ;  /* 0x00000011201172a4 */ /* 0x000fe4000f8e0216 */
[----:B------:R-:W-:Y:S02]  /*1280*/  UIMAD UR23, UR18, UR9, URZ ;  /* 0x00000009121772a4 */ /* 0x000fe4000f8e023f */
[----:B------:R-:W-:Y:S02]  /*1290*/  ULOP3.LUT UR7, UR33, 0xffffffc0, URZ, 0xc0, !UPT ;  /* 0xffffffc021077892 */ /* 0x000fe4000f8ec03f */
[----:B------:R-:W-:Y:S02]  /*12a0*/  @UP0 UIMAD.WIDE.U32 UR8, UR14, UR20, URZ ;  /* 0x000000140e0802a5 */ /* 0x000fe4000f8e003f */
[----:B------:R-:W-:Y:S02]  /*12b0*/  UIADD3 UR34, UR13, UR17, URZ ;  /* 0x000000110d227290 */ /* 0x000fe4000fffe03f */
[----:B------:R-:W-:-:S02]  /*12c0*/  UIADD3 UR17, UR7, -0x40, URZ ;  /* 0xffffffc007117890 */ /* 0x000fc4000fffe03f */
[----:B------:R-:W-:Y:S02]  /*12d0*/  @UP1 UIADD3 UR34, UR11, UR23, URZ ;  /* 0x000000170b221290 */ /* 0x000fe4000fffe03f */
[----:B------:R-:W-:Y:S02]  /*12e0*/  @UP0 UIMAD UR28, UR14, UR21, UR9 ;  /* 0x000000150e1c02a4 */ /* 0x000fe4000f8e0209 */
[----:B------:R-:W-:Y:S02]  /*12f0*/  USEL UR39, UR12, UR10, !UP1 ;  /* 0x0000000a0c277287 */ /* 0x000fe4000c800000 */
[----:B------:R-:W-:Y:S02]  /*1300*/  USHF.R.S32.HI UR29, URZ, 0x1f, UR17 ;  /* 0x0000001f3f1d7899 */ /* 0x000fe40008011411 */
[----:B------:R-:W-:Y:S01]  /*1310*/  @UP0 UMOV UR23, UR8 ;  /* 0x0000000800170c82 */ /* 0x000fe20008000000 */
[----:B------:R-:W-:Y:S05]  /*1320*/  @P0 BRA `(.L_x_2) ;  /* 0x000000c000000947 */ /* 0x000fea0003800000 */
[----:B------:R-:W-:Y:S02]  /*1330*/  USHF.R.S32.HI UR7, URZ, 0x1f, UR15 ;  /* 0x0000001f3f077899 */ /* 0x000fe4000801140f */
[----:B------:R-:W-:-:S02]  /*1340*/  ULDC.64 UR10, c[0x0][0x198] ;  /* 0x00006600000a7ab9 */ /* 0x000fc40000000a00 */
[----:B------:R-:W-:Y:S02]  /*1350*/  UIMAD UR7, UR7, UR10, URZ ;  /* 0x0000000a070772a4 */ /* 0x000fe4000f8e023f */
[----:B------:R-:W-:Y:S02]  /*1360*/  UIMAD.WIDE.U32 UR8, UR15, UR10, URZ ;  /* 0x0000000a0f0872a5 */ /* 0x000fe4000f8e003f */
[----:B------:R-:W-:Y:S02]  /*1370*/  UIMAD UR11, UR15, UR11, UR7 ;  /* 0x0000000b0f0b72a4 */ /* 0x000fe4000f8e0207 */
[----:B------:R-:W-:Y:S02]  /*1380*/  ULDC.64 UR12, c[0x0][0x180] ;  /* 0x00006000000c7ab9 */ /* 0x000fe40000000a00 */
[----:B------:R-:W-:Y:S02]  /*1390*/  UIADD3 UR9, UR9, UR11, URZ ;  /* 0x0000000b09097290 */ /* 0x000fe4000fffe03f */
[----:B------:R-:W-:-:S02]  /*13a0*/  UIMAD UR7, UR38, UR12, URZ ;  /* 0x0000000c260772a4 */ /* 0x000fc4000f8e023f */
[----:B------:R-:W-:Y:S02]  /*13b0*/  UIMAD.WIDE.U32 UR8, UR32, UR12, UR8 ;  /* 0x0000000c200872a5 */ /* 0x000fe4000f8e0008 */
[----:B------:R-:W-:-:S04]  /*13c0*/  UIMAD UR7, UR32, UR13, UR7 ;  /* 0x0000000d200772a4 */ /* 0x000fc8000f8e0207 */
[----:B------:R-:W-:Y:S02]  /*13d0*/  UIADD3 UR28, UR9, UR7, URZ ;  /* 0x00000007091c7290 */ /* 0x000fe4000fffe03f */
[----:B------:R-:W-:Y:S02]  /*13e0*/  UMOV UR23, UR8 ;  /* 0x0000000800177c82 */ /* 0x000fe40008000000 */
.L_x_2:
[----:B------:R-:W-:Y:S02]  /*13f0*/  @UP0 UIADD3 UR7, UR15, UR24, URZ ;  /* 0x000000180f070290 */ /* 0x000fe4000fffe03f */
[----:B------:R-:W-:Y:S02]  /*1400*/  ULDC.64 UR10, c[0x0][0x1a0] ;  /* 0x00006800000a7ab9 */ /* 0x000fe40000000a00 */
[----:B------:R-:W-:-:S04]  /*1410*/  @UP0 UIMAD.WIDE.U32 UR8, UR7, UR10, URZ ;  /* 0x0000000a070802a5 */ /* 0x000fc8000f8e003f */
[----:B------:R-:W-:-:S03]  /*1420*/  @UP0 UIMAD UR31, UR7, UR11, UR9 ;  /* 0x0000000b071f02a4 */ /* 0x000fc6000f8e0209 */
[----:B------:R-:W-:Y:S01]  /*1430*/  @UP0 UMOV UR30, UR8 ;  /* 0x00000008001e0c82 */ /* 0x000fe20008000000 */
[----:B------:R-:W-:Y:S05]  /*1440*/  @P0 BRA `(.L_x_3) ;  /* 0x000000c000000947 */ /* 0x000fea0003800000 */
[----:B------:R-:W-:Y:S02]  /*1450*/  USHF.R.S32.HI UR7, URZ, 0x1f, UR15 ;  /* 0x0000001f3f077899 */ /* 0x000fe4000801140f */
[----:B------:R-:W-:Y:S02]  /*1460*/  ULDC.64 UR10, c[0x0][0x1a0] ;  /* 0x00006800000a7ab9 */ /* 0x000fe40000000a00 */
[----:B------:R-:W-:Y:S02]  /*1470*/  UIMAD UR7, UR7, UR10, URZ ;  /* 0x0000000a070772a4 */ /* 0x000fe4000f8e023f */
[----:B------:R-:W-:Y:S02]  /*1480*/  UIMAD.WIDE.U32 UR8, UR15, UR10, URZ ;  /* 0x0000000a0f0872a5 */ /* 0x000fe4000f8e003f */
[----:B------:R-:W-:-:S04]  /*1490*/  UIMAD UR11, UR15, UR11, UR7 ;  /* 0x0000000b0f0b72a4 */ /* 0x000fc8000f8e0207 */
[----:B------:R-:W-:-:S03]  /*14a0*/  UIADD3 UR9, UR9, UR11, URZ ;  /* 0x0000000b09097290 */ /* 0x000fc6000fffe03f */
[----:B------:R-:W-:Y:S02]  /*14b0*/  ULDC.64 UR10, c[0x0][0x188] ;  /* 0x00006200000a7ab9 */ /* 0x000fe40000000a00 */
[----:B------:R-:W-:Y:S02]  /*14c0*/  UIMAD UR7, UR38, UR10, URZ ;  /* 0x0000000a260772a4 */ /* 0x000fe4000f8e023f */
[----:B------:R-:W-:Y:S02]  /*14d0*/  UIMAD.WIDE.U32 UR8, UR32, UR10, UR8 ;  /* 0x0000000a200872a5 */ /* 0x000fe4000f8e0008 */
[----:B------:R-:W-:-:S04]  /*14e0*/  UIMAD UR7, UR32, UR11, UR7 ;  /* 0x0000000b200772a4 */ /* 0x000fc8000f8e0207 */
[----:B------:R-:W-:Y:S02]  /*14f0*/  UIADD3 UR31, UR9, UR7, URZ ;  /* 0x00000007091f7290 */ /* 0x000fe4000fffe03f */
[----:B------:R-:W-:Y:S02]  /*1500*/  UMOV UR30, UR8 ;  /* 0x00000008001e7c82 */ /* 0x000fe40008000000 */
.L_x_3:
[----:B------:R-:W-:Y:S01]  /*1510*/  IABS R8, c[0x0][0x1c8] ;  /* 0x0000720000087a13 */ /* 0x000fe20000000000 */
[----:B------:R-:W-:Y:S01]  /*1520*/  ULDC.64 UR10, c[0x0][0x370] ;  /* 0x0000dc00000a7ab9 */ /* 0x000fe20000000a00 */
[----:B--2---:R-:W-:Y:S01]  /*1530*/  IABS R7, UR35 ;  /* 0x0000002300077c13 */ /* 0x004fe20008000000 */
[----:B------:R-:W-:Y:S01]  /*1540*/  @UP1 UIMAD.WIDE.U32 UR8, UR18, UR10, URZ ;  /* 0x0000000a120812a5 */ /* 0x000fe2000f8e003f */
[----:B------:R-:W1:Y:S01]  /*1550*/  I2F.RP R4, R8 ;  /* 0x0000000800047306 */ /* 0x000e620000209400 */
[----:B------:R-:W-:Y:S01]  /*1560*/  ULDC UR12, c[0x0][0x224] ;  /* 0x00008900000c7ab9 */ /* 0x000fe20000000800 */
[----:B------:R-:W-:Y:S01]  /*1570*/  ISETP.NE.AND P1, PT, RZ, c[0x0][0x1c8], PT ;  /* 0x00007200ff007a0c */ /* 0x000fe20003f25270 */
[----:B------:R-:W-:Y:S02]  /*1580*/  @UP1 UIMAD UR27, UR18, UR11, UR9 ;  /* 0x0000000b121b12a4 */ /* 0x000fe4000f8e0209 */
[----:B------:R-:W-:-:S02]  /*1590*/  USHF.R.S32.HI UR16, URZ, 0x1f, UR25 ;  /* 0x0000001f3f107899 */ /* 0x000fc40008011419 */
[----:B------:R-:W-:Y:S02]  /*15a0*/  @UP1 UMOV UR22, UR8 ;  /* 0x0000000800161c82 */ /* 0x000fe40008000000 */
[----:B------:R-:W-:Y:S02]  /*15b0*/  ULDC.64 UR8, c[0x0][0x368] ;  /* 0x0000da0000087ab9 */ /* 0x000fe40000000a00 */
[----:B------:R-:W-:Y:S02]  /*15c0*/  @!UP1 UIMAD UR7, UR38, UR8, URZ ;  /* 0x00000008260792a4 */ /* 0x000fe4000f8e023f */
[----:B------:R-:W-:Y:S02]  /*15d0*/  ULDC.64 UR10, c[0x0][0x3d8] ;  /* 0x0000f600000a7ab9 */ /* 0x000fe40000000a00 */
[----:B------:R-:W-:Y:S01]  /*15e0*/  @!UP1 UIMAD UR7, UR32, UR9, UR7 ;  /* 0x00000009200792a4 */ /* 0x000fe2000f8e0207 */
[----:B-1----:R-:W1:Y:S01]  /*15f0*/  MUFU.RCP R4, R4 ;  /* 0x0000000400047308 */ /* 0x002e620000001000 */
[----:B------:R-:W-:-:S04]  /*1600*/  @!UP1 UIMAD.WIDE.U32 UR8, UR32, UR8, URZ ;  /* 0x00000008200892a5 */ /* 0x000fc8000f8e003f */
[----:B------:R-:W-:Y:S02]  /*1610*/  @!UP1 UIADD3 UR27, UR9, UR7, URZ ;  /* 0x00000007091b9290 */ /* 0x000fe4000fffe03f */
[----:B------:R-:W-:Y:S02]  /*1620*/  UIMAD UR7, UR38, UR12, UR51 ;  /* 0x0000000c260772a4 */ /* 0x000fe4000f8e0233 */
[----:B------:R-:W-:Y:S02]  /*1630*/  @!UP1 UMOV UR22, UR8 ;  /* 0x0000000800169c82 */ /* 0x000fe40008000000 */
[----:B------:R-:W-:Y:S02]  /*1640*/  UIADD3 UR7, UR43, UR7, URZ ;  /* 0x000000072b077290 */ /* 0x000fe4000fffe03f */
[----:B------:R-:W-:Y:S02]  /*1650*/  UIMAD.WIDE.U32 UR8, UR36, UR18, URZ ;  /* 0x00000012240872a5 */ /* 0x000fe4000f8e003f */
[----:B------:R-:W-:Y:S01]  /*1660*/  UIMAD UR7, UR36, UR7, UR50 ;  /* 0x00000007240772a4 */ /* 0x000fe2000f8e0232 */
[----:B-1----:R-:W-:Y:S01]  /*1670*/  IADD3 R4, R4, 0xffffffe, RZ ;  /* 0x0ffffffe04047810 */ /* 0x002fe20007ffe0ff */
[----:B------:R-:W-:-:S02]  /*1680*/  USEL UR21, UR40, UR8, !UP1 ;  /* 0x0000000828157287 */ /* 0x000fc4000c800000 */
[----:B------:R-:W-:Y:S01]  /*1690*/  UIADD3 UR13, UR41, UR7, URZ ;  /* 0x00000007290d7290 */ /* 0x000fe2000fffe03f */
[----:B------:R-:W1:Y:S01]  /*16a0*/  F2I.FTZ.U32.TRUNC.NTZ R5, R4 ;  /* 0x0000000400057305 */ /* 0x000e62000021f000 */
[----:B------:R-:W-:Y:S02]  /*16b0*/  UIMAD UR7, UR37, UR18, URZ ;  /* 0x00000012250772a4 */ /* 0x000fe4000f8e023f */
[----:B------:R-:W-:Y:S02]  /*16c0*/  USHF.L.U32 UR12, UR32, 0x7, URZ ;  /* 0x00000007200c7899 */ /* 0x000fe4000800063f */
[----:B------:R-:W-:Y:S02]  /*16d0*/  @UP1 UIADD3 UR13, UR9, UR7, URZ ;  /* 0x00000007090d1290 */ /* 0x000fe4000fffe03f */
[----:B------:R-:W-:Y:S02]  /*16e0*/  UIMAD.WIDE.U32 UR8, UR61, UR10, URZ ;  /* 0x0000000a3d0872a5 */ /* 0x000fe4000f8e003f */
[----:B------:R-:W-:-:S02]  /*16f0*/  USHF.L.U64.HI UR7, UR32, 0x7, UR38 ;  /* 0x0000000720077899 */ /* 0x000fc40008010226 */
[----:B------:R-:W-:Y:S02]  /*1700*/  USEL UR20, UR8, URZ, UP3 ;  /* 0x0000003f08147287 */ /* 0x000fe40009800000 */
[----:B------:R-:W-:Y:S02]  /*1710*/  USEL UR8, UR12, URZ, UP6 ;  /* 0x0000003f0c087287 */ /* 0x000fe4000b000000 */
[----:B------:R-:W-:Y:S01]  /*1720*/  USEL UR7, UR7, URZ, UP6 ;  /* 0x0000003f07077287 */ /* 0x000fe2000b000000 */
[----:B-1----:R-:W-:Y:S01]  /*1730*/  IMAD.MOV R4, RZ, RZ, -R5 ;  /* 0x000000ffff047224 */ /* 0x002fe200078e0a05 */
[----:B------:R-:W-:Y:S02]  /*1740*/  UIADD3 UR8, UP0, UR17, UR8, URZ ;  /* 0x0000000811087290 */ /* 0x000fe4000ff1e03f */
[----:B------:R-:W-:Y:S01]  /*1750*/  UIMAD UR11, UR61, UR11, UR9 ;  /* 0x0000000b3d0b72a4 */ /* 0x000fe2000f8e0209 */
[----:B------:R-:W-:Y:S01]  /*1760*/  IMAD R6, R4, R8, RZ ;  /* 0x0000000804067224 */ /* 0x000fe200078e02ff */
[----:B------:R-:W-:Y:S01]  /*1770*/  UIADD3.X UR9, UR29, UR7, URZ, UP0, !UPT ;  /* 0x000000071d097290 */ /* 0x000fe200087fe43f */
[----:B------:R-:W-:Y:S01]  /*1780*/  IMAD.MOV.U32 R4, RZ, RZ, RZ ;  /* 0x000000ffff047224 */ /* 0x000fe200078e00ff */
[----:B------:R-:W-:-:S02]  /*1790*/  UIMAD UR7, UR37, UR8, URZ ;  /* 0x00000008250772a4 */ /* 0x000fc4000f8e023f */
[----:B------:R-:W-:Y:S01]  /*17a0*/  ULDC UR12, c[0x0][0x234] ;  /* 0x00008d00000c7ab9 */ /* 0x000fe20000000800 */
[----:B------:R-:W-:Y:S01]  /*17b0*/  IMAD.HI.U32 R4, R5, R6, R4 ;  /* 0x0000000605047227 */ /* 0x000fe200078e0004 */
[----:B------:R-:W-:Y:S02]  /*17c0*/  UIMAD UR10, UR36, UR9, UR7 ;  /* 0x00000009240a72a4 */ /* 0x000fe4000f8e0207 */
[----:B------:R-:W-:Y:S01]  /*17d0*/  @UP2 USEL UR7, UR53, UR18, !UP1 ;  /* 0x0000001235072287 */ /* 0x000fe2000c800000 */
[----:B------:R-:W-:Y:S01]  /*17e0*/  IMAD.MOV.U32 R5, RZ, RZ, R7 ;  /* 0x000000ffff057224 */ /* 0x000fe200078e0007 */
[----:B------:R-:W-:Y:S02]  /*17f0*/  UIMAD.WIDE.U32 UR8, UR36, UR8, URZ ;  /* 0x00000008240872a5 */ /* 0x000fe4000f8e003f */
[----:B------:R-:W-:Y:S01]  /*1800*/  @UP2 UIMAD UR14, UR35, UR12, UR7 ;  /* 0x0000000c230e22a4 */ /* 0x000fe2000f8e0207 */
[----:B------:R-:W-:Y:S01]  /*1810*/  IMAD.HI.U32 R4, R4, R5, RZ ;  /* 0x0000000504047227 */ /* 0x000fe200078e00ff */
[----:B------:R-:W-:-:S02]  /*1820*/  USEL UR11, UR11, URZ, UP3 ;  /* 0x0000003f0b0b7287 */ /* 0x000fc40009800000 */
[----:B------:R-:W-:Y:S01]  /*1830*/  UIADD3 UR10, UR9, UR10, URZ ;  /* 0x0000000a090a7290 */ /* 0x000fe2000fffe03f */
[----:B------:R-:W-:Y:S02]  /*1840*/  IMAD.MOV R6, RZ, RZ, -R4 ;  /* 0x000000ffff067224 */ /* 0x000fe400078e0a04 */
[----:B------:R-:W-:Y:S02]  /*1850*/  @!UP2 UMOV UR14, UR48 ;  /* 0x00000030000eac82 */ /* 0x000fe40008000000 */
[----:B------:R-:W-:-:S05]  /*1860*/  IMAD R5, R8, R6, R5 ;  /* 0x0000000608057224 */ /* 0x000fca00078e0205 */
[----:B------:R-:W-:-:S13]  /*1870*/  ISETP.GT.U32.AND P0, PT, R8, R5, PT ;  /* 0x000000050800720c */ /* 0x000fda0003f04070 */
[----:B------:R-:W-:Y:S01]  /*1880*/  @!P0 IMAD.IADD R5, R5, 0x1, -R8 ;  /* 0x0000000105058824 */ /* 0x000fe200078e0a08 */
[----:B------:R-:W-:Y:S02]  /*1890*/  @!P0 IADD3 R4, R4, 0x1, RZ ;  /* 0x0000000104048810 */ /* 0x000fe40007ffe0ff */
[----:B------:R-:W-:Y:S02]  /*18a0*/  ISETP.LE.AND P0, PT, RZ, UR55, PT ;  /* 0x00000037ff007c0c */ /* 0x000fe4000bf03270 */
[----:B------:R-:W-:-:S13]  /*18b0*/  ISETP.GE.U32.AND P2, PT, R5, R8, PT ;  /* 0x000000080500720c */ /* 0x000fda0003f46070 */
[----:B------:R-:W-:-:S05]  /*18c0*/  @P2 IADD3 R4, R4, 0x1, RZ ;  /* 0x0000000104042810 */ /* 0x000fca0007ffe0ff */
[----:B------:R-:W-:-:S04]  /*18d0*/  IMAD.MOV.U32 R18, RZ, RZ, R4 ;  /* 0x000000ffff127224 */ /* 0x000fc800078e0004 */
[----:B------:R-:W-:Y:S01]  /*18e0*/  @!P0 IMAD.MOV R18, RZ, RZ, -R18 ;  /* 0x000000ffff128224 */ /* 0x000fe200078e0a12 */
[----:B------:R-:W-:Y:S02]  /*18f0*/  PLOP3.LUT P0, PT, PT, PT, UP2, 0x80, 0x0 ;  /* 0x000000000000781c */ /* 0x000fe40003f0f028 */
[----:B------:R-:W-:-:S04]  /*1900*/  @!P1 LOP3.LUT R18, RZ, c[0x0][0x1c8], RZ, 0x33, !PT ;  /* 0x00007200ff129a12 */ /* 0x000fc800078e33ff */
[----:B------:R-:W-:-:S07]  /*1910*/  SHF.R.S32.HI R23, RZ, 0x1f, R18 ;  /* 0x0000001fff177819 */ /* 0x000fce0000011412 */
[----:B------:R-:W-:Y:S05]  /*1920*/  @!P0 BRA `(.L_x_4) ;  /* 0x0000005000008947 */ /* 0x000fea0003800000 */
[----:B------:R-:W-:Y:S02]  /*1930*/  ULDC UR7, c[0x0][0x224] ;  /* 0x0000890000077ab9 */ /* 0x000fe40000000800 */
[----:B------:R-:W-:-:S04]  /*1940*/  @!UP1 UIMAD UR18, UR32, UR7, URZ ;  /* 0x00000007201292a4 */ /* 0x000fc8000f8e023f */
[----:B------:R-:W-:-:S04]  /*1950*/  ULEA UR7, UR32, UR18, 0x7 ;  /* 0x0000001220077291 */ /* 0x000fc8000f8e383f */
[----:B------:R-:W-:Y:S01]  /*1960*/  UIMAD UR12, UR54, UR35, UR7 ;  /* 0x00000023360c72a4 */ /* 0x000fe2000f8e0207 */
[----:B------:R-:W-:Y:S05]  /*1970*/  BRA `(.L_x_5) ;  /* 0x0000001000007947 */ /* 0x000fea0003800000 */
.L_x_4:
[----:B------:R-:W-:Y:S02]  /*1980*/  UMOV UR12, UR49 ;  /* 0x00000031000c7c82 */ /* 0x000fe40008000000 */
.L_x_5:
[----:B------:R-:W2:Y:S04]  /*1990*/  LDL.64 R4, [R1+0x48] ;  /* 0x0000480001047983 */ /* 0x000ea80000100a00 */
[----:B------:R1:W2:Y:S01]  /*19a0*/  LDL.64 R30, [R1+0x48] ;  /* 0x00004800011e7983 */ /* 0x0002a20000100a00 */
[----:B------:R-:W-:Y:S01]  /*19b0*/  UIADD3 UR8, UP5, UP4, UR8, UR44, UR46 ;  /* 0x0000002c08087290 */ /* 0x000fe2000fcbe02e */
[----:B------:R-:W-:Y:S01]  /*19c0*/  IMAD.U32 R11, RZ, RZ, UR35 ;  /* 0x00000023ff0b7e24 */ /* 0x000fe2000f8e00ff */
[----:B------:R-:W-:Y:S01]  /*19d0*/  UMOV UR38, 0x4 ;  /* 0x0000000400267882 */ /* 0x000fe20000000000 */
[----:B------:R-:W3:Y:S01]  /*19e0*/  S2R R32, SR_TID.X ;  /* 0x0000000000207919 */ /* 0x000ee20000002100 */
[----:B------:R-:W-:Y:S01]  /*19f0*/  UIADD3 UR20, UP1, UP0, UR20, UR8, UR21 ;  /* 0x0000000814147290 */ /* 0x000fe2000f83e015 */
[----:B------:R-:W-:Y:S01]  /*1a00*/  IMAD.U32 R16, RZ, RZ, UR35 ;  /* 0x00000023ff107e24 */ /* 0x000fe2000f8e00ff */
[----:B------:R-:W-:Y:S01]  /*1a10*/  UIADD3.X UR7, UR10, UR47, UR52, UP5, UP4 ;  /* 0x0000002f0a077290 */ /* 0x000fe2000afe8434 */
[----:B------:R-:W4:Y:S01]  /*1a20*/  S2R R33, SR_TID.X ;  /* 0x0000000000217919 */ /* 0x000f220000002100 */
[----:B------:R-:W-:Y:S01]  /*1a30*/  ULDC.64 UR8, c[0x0][0x1a8] ;  /* 0x00006a0000087ab9 */ /* 0x000fe20000000a00 */
[----:B------:R-:W-:Y:S01]  /*1a40*/  BSSY B1, `(.L_x_1) ;  /* 0x0000747000017945 */ /* 0x000fe20003800000 */
[----:B------:R-:W-:Y:S01]  /*1a50*/  UIADD3.X UR13, UR11, UR7, UR13, UP1, UP0 ;  /* 0x000000070b0d7290 */ /* 0x000fe20008fe040d */
[----:B------:R-:W5:Y:S01]  /*1a60*/  S2R R27, SR_TID.X ;  /* 0x00000000001b7919 */ /* 0x000f620000002100 */
[----:B------:R-:W-:-:S02]  /*1a70*/  UIMAD UR7, UR60, UR8, URZ ;  /* 0x000000083c0772a4 */ /* 0x000fc4000f8e023f */
[----:B------:R-:W-:Y:S02]  /*1a80*/  UISETP.GE.AND UP0, UPT, UR26, 0x1, UPT ;  /* 0x000000011a00788c */ /* 0x000fe4000bf06270 */
[----:B------:R-:W-:Y:S02]  /*1a90*/  UIMAD UR11, UR35, UR9, UR7 ;  /* 0x00000009230b72a4 */ /* 0x000fe4000f8e0207 */
[----:B------:R-:W-:Y:S02]  /*1aa0*/  ULEA.HI.SX32 UR18, UR33, 0xffffffff, 0x1a ;  /* 0xffffffff21127891 */ /* 0x000fe4000f8fd23f */
[----:B------:R-:W-:Y:S02]  /*1ab0*/  ULDC.64 UR8, c[0x0][0x378] ;  /* 0x0000de0000087ab9 */ /* 0x000fe40000000a00 */
[----:B------:R-:W-:-:S04]  /*1ac0*/  UIMAD UR7, UR60, UR8, URZ ;  /* 0x000000083c0772a4 */ /* 0x000fc8000f8e023f */
[----:B------:R-:W-:Y:S01]  /*1ad0*/  UIMAD UR10, UR35, UR9, UR7 ;  /* 0x00000009230a72a4 */ /* 0x000fe2000f8e0207 */
[----:B---3--:R-:W-:Y:S02]  /*1ae0*/  SHF.R.S32.HI R32, RZ, 0x1f, R32 ;  /* 0x0000001fff207819 */ /* 0x008fe40000011420 */
[----:B------:R-:W-:Y:S02]  /*1af0*/  ULDC.64 UR8, c[0x0][0x370] ;  /* 0x0000dc0000087ab9 */ /* 0x000fe40000000a00 */
[----:B----4-:R-:W-:Y:S01]  /*1b00*/  LEA.HI R32, R32, R33, RZ, 0x3 ;  /* 0x0000002120207211 */ /* 0x010fe200078f18ff */
[----:B------:R-:W-:Y:S02]  /*1b10*/  UIMAD UR7, UR29, UR8, URZ ;  /* 0x000000081d0772a4 */ /* 0x000fe4000f8e023f */
[----:B------:R-:W-:Y:S01]  /*1b20*/  UIADD3 UR8, UR17, UR12, URZ ;  /* 0x0000000c11087290 */ /* 0x000fe2000fffe03f */
[----:B------:R-:W-:Y:S01]  /*1b30*/  SHF.R.S32.HI R32, RZ, 0x3, R32 ;  /* 0x00000003ff207819 */ /* 0x000fe20000011420 */
[----:B------:R-:W-:Y:S01]  /*1b40*/  UIMAD UR7, UR17, UR9, UR7 ;  /* 0x00000009110772a4 */ /* 0x000fe2000f8e0207 */
[----:B-----5:R-:W-:Y:S01]  /*1b50*/  SHF.R.S32.HI R28, RZ, 0x1f, R27 ;  /* 0x0000001fff1c7819 */ /* 0x020fe2000001141b */
[----:B------:R-:W-:Y:S01]  /*1b60*/  UIADD3 UR12, UR17, UR14, URZ ;  /* 0x0000000e110c7290 */ /* 0x000fe2000fffe03f */
[----:B------:R-:W-:-:S02]  /*1b70*/  IADD3 R9, P1, R32, UR17, RZ ;  /* 0x0000001120097c10 */ /* 0x000fc4000ff3e0ff */
[----:B------:R-:W-:Y:S02]  /*1b80*/  SHF.R.S32.HI R26, RZ, 0x1f, R32 ;  /* 0x0000001fff1a7819 */ /* 0x000fe40000011420 */
[----:B------:R-:W-:Y:S02]  /*1b90*/  LEA.HI R25, R28, R27, RZ, 0x5 ;  /* 0x0000001b1c197211 */ /* 0x000fe400078f28ff */
[----:B------:R-:W-:Y:S02]  /*1ba0*/  IADD3.X R10, R26, UR29, RZ, P1, !PT ;  /* 0x0000001d1a0a7c10 */ /* 0x000fe40008ffe4ff */
[----:B------:R-:W-:-:S03]  /*1bb0*/  SHF.R.S32.HI R24, RZ, 0x5, R25 ;  /* 0x00000005ff187819 */ /* 0x000fc60000011419 */
[----:B------:R-:W-:Y:S02]  /*1bc0*/  IMAD R10, R10, c[0x0][0x190], RZ ;  /* 0x000064000a0a7a24 */ /* 0x000fe400078e02ff */
[----:B--2---:R-:W-:-:S05]  /*1bd0*/  IMAD.MOV.U32 R30, RZ, RZ, R4 ;  /* 0x000000ffff1e7224 */ /* 0x004fca00078e0004 */
[----:B------:R-:W-:Y:S02]  /*1be0*/  SHF.R.S32.HI R31, RZ, 0x1f, R30 ;  /* 0x0000001fff1f7819 */ /* 0x000fe4000001141e */
[----:B------:R-:W-:-:S03]  /*1bf0*/  IADD3 R4, P0, R30, UR22, RZ ;  /* 0x000000161e047c10 */ /* 0x000fc6000ff1e0ff */
[----:B------:R-:W-:Y:S01]  /*1c00*/  IMAD.WIDE.U32 R6, R9, c[0x0][0x190], R30 ;  /* 0x0000640009067a25 */ /* 0x000fe200078e001e */
[----:B------:R-:W-:Y:S01]  /*1c10*/  IADD3.X R5, R31, UR27, RZ, P0, !PT ;  /* 0x0000001b1f057c10 */ /* 0x000fe200087fe4ff */
[----:B------:R1:W-:Y:S02]  /*1c20*/  STL [R1+0x4c], R31 ;  /* 0x00004c1f01007387 */ /* 0x0003e40000100800 */
[----:B------:R-:W-:Y:S01]  /*1c30*/  IMAD R9, R9, c[0x0][0x194], R10 ;  /* 0x0000650009097a24 */ /* 0x000fe200078e020a */
[----:B------:R-:W-:Y:S01]  /*1c40*/  IADD3 R8, P0, R6, UR39, RZ ;  /* 0x0000002706087c10 */ /* 0x000fe2000ff1e0ff */
[----:B------:R-:W-:-:S03]  /*1c50*/  IMAD.U32 R6, RZ, RZ, UR17 ;  /* 0x00000011ff067e24 */ /* 0x000fc6000f8e00ff */
[----:B------:R-:W-:Y:S01]  /*1c60*/  IADD3.X R9, R7, UR34, R9, P0, !PT ;  /* 0x0000002207097c10 */ /* 0x000fe200087fe409 */
[----:B------:R-:W-:Y:S01]  /*1c70*/  IMAD.WIDE.U32 R4, R6, c[0x0][0x370], R4 ;  /* 0x0000dc0006047a25 */ /* 0x000fe200078e0004 */
[----:B------:R-:W-:-:S03]  /*1c80*/  LOP3.LUT R6, R25, 0xffffffe0, RZ, 0xc0, !PT ;  /* 0xffffffe019067812 */ /* 0x000fc600078ec0ff */
[----:B------:R-:W-:Y:S01]  /*1c90*/  IMAD.WIDE.U32 R16, R16, c[0x0][0x1a8], R8 ;  /* 0x00006a0010107a25 */ /* 0x000fe200078e0008 */
[----:B------:R-:W-:-:S03]  /*1ca0*/  IADD3 R5, R5, UR7, RZ ;  /* 0x0000000705057c10 */ /* 0x000fc6000fffe0ff */
[----:B------:R-:W-:Y:S01]  /*1cb0*/  IMAD.IADD R20, R27, 0x1, -R6 ;  /* 0x000000011b147824 */ /* 0x000fe200078e0a06 */
[----:B------:R-:W-:Y:S01]  /*1cc0*/  IADD3 R21, R17, UR11, RZ ;  /* 0x0000000b11157c10 */ /* 0x000fe2000fffe0ff */
[----:B------:R-:W-:Y:S01]  /*1cd0*/  IMAD.WIDE.U32 R4, R11, c[0x0][0x378], R4 ;  /* 0x0000de000b047a25 */ /* 0x000fe200078e0004 */
[----:B------:R-:W-:-:S03]  /*1ce0*/  LEA R12, P2, R16, c[0x0][0x160], 0x1 ;  /* 0x00005800100c7a11 */ /* 0x000fc600078408ff */
[----:B------:R-:W-:Y:S01]  /*1cf0*/  IMAD R10, R24, UR45, R20 ;  /* 0x0000002d180a7c24 */ /* 0x000fe2000f8e0214 */
[----:B------:R-:W-:Y:S01]  /*1d00*/  IADD3 R7, R5, UR10, RZ ;  /* 0x0000000a05077c10 */ /* 0x000fe2000fffe0ff */
[----:B------:R-:W-:Y:S01]  /*1d10*/  IMAD.MOV.U32 R6, RZ, RZ, R4 ;  /* 0x000000ffff067224 */ /* 0x000fe200078e0004 */
[----:B------:R-:W-:Y:S01]  /*1d20*/  LEA.HI.X R13, R16, c[0x0][0x164], R21, 0x1, P2 ;  /* 0x00005900100d7a11 */ /* 0x000fe200010f0c15 */
[----:B------:R-:W-:Y:S01]  /*1d30*/  IMAD R4, R26, c[0x0][0x370], RZ ;  /* 0x0000dc001a047a24 */ /* 0x000fe200078e02ff */
[----:B------:R-:W-:Y:S01]  /*1d40*/  IADD3 R5, P0, R10, UR20, RZ ;  /* 0x000000140a057c10 */ /* 0x000fe2000ff1e0ff */
[----:B------:R-:W-:Y:S01]  /*1d50*/  IMAD.WIDE.U32 R6, R32, c[0x0][0x370], R6 ;  /* 0x0000dc0020067a25 */ /* 0x000fe200078e0006 */
[----:B------:R-:W-:Y:S02]  /*1d60*/  ULDC.64 UR20, c[0x0][0x3c8] ;  /* 0x0000f20000147ab9 */ /* 0x000fe40000000a00 */
[----:B------:R-:W-:Y:S01]  /*1d70*/  LEA.HI.X.SX32 R10, R10, UR13, 0x1, P0 ;  /* 0x0000000d0a0a7c11 */ /* 0x000fe200080f0eff */
[----:B------:R-:W-:Y:S01]  /*1d80*/  IMAD R4, R32, c[0x0][0x374], R4 ;  /* 0x0000dd0020047a24 */ /* 0x000fe200078e0204 */
[----:B------:R-:W-:Y:S01]  /*1d90*/  LEA R14, P0, R5, c[0x0][0x350], 0x2 ;  /* 0x0000d400050e7a11 */ /* 0x000fe200078010ff */
[----:B------:R-:W-:-:S02]  /*1da0*/  UIMAD.WIDE UR8, UR8, UR38, UR20 ;  /* 0x00000026080872a5 */ /* 0x000fc4000f8e0214 */
[----:B------:R-:W-:Y:S01]  /*1db0*/  IMAD.IADD R19, R7, 0x1, R4 ;  /* 0x0000000107137824 */ /* 0x000fe200078e0204 */
[----:B------:R-:W-:Y:S01]  /*1dc0*/  LEA.HI.X R15, R5, c[0x0][0x354], R10, 0x2, P0 ;  /* 0x0000d500050f7a11 */ /* 0x000fe200000f140a */
[----:B------:R-:W-:Y:S01]  /*1dd0*/  ULDC.64 UR20, c[0x0][0x200] ;  /* 0x0000800000147ab9 */ /* 0x000fe20000000a00 */
[----:B------:R-:W-:Y:S01]  /*1de0*/  PLOP3.LUT P0, PT, PT, PT, UP0, 0x80, 0x0 ;  /* 0x000000000000781c */ /* 0x000fe20003f0f008 */
[----:B------:R-:W-:Y:S01]  /*1df0*/  UIMAD.WIDE UR12, UR12, UR38, UR20 ;  /* 0x000000260c0c72a5 */ /* 0x000fe2000f8e0214 */
[----:B------:R-:W-:-:S04]  /*1e00*/  LEA R10, P1, R6, c[0x0][0x330], 0x1 ;  /* 0x0000cc00060a7a11 */ /* 0x000fc800078208ff */
[----:B------:R-:W-:-:S07]  /*1e10*/  LEA.HI.X R11, R6, c[0x0][0x334], R19, 0x1, P1 ;  /* 0x0000cd00060b7a11 */ /* 0x000fce00008f0c13 */
[----:B------:R-:W-:Y:S05]  /*1e20*/  @!P0 BRA `(.L_x_6) ;  /* 0x0000674000008947 */ /* 0x000fea0003800000 */
[----:B-1----:R-:W2:Y:S01]  /*1e30*/  LDL R29, [R1+0x2c] ;  /* 0x00002c00011d7983 */ /* 0x002ea20000100800 */
[----:B------:R-:W-:Y:S01]  /*1e40*/  PLOP3.LUT P0, PT, PT, PT, UP3, 0x80, 0x0 ;  /* 0x000000000000781c */ /* 0x000fe20003f0f038 */
[----:B------:R-:W-:Y:S01]  /*1e50*/  UIMAD UR14, UR19, -0x40, UR6 ;  /* 0xffffffc0130e78a4 */ /* 0x000fe2000f8e0206 */
[----:B------:R-:W-:Y:S01]  /*1e60*/  IMAD.MOV.U32 R34, RZ, RZ, R12 ;  /* 0x000000ffff227224 */ /* 0x000fe200078e000c */
[----:B------:R-:W-:Y:S01]  /*1e70*/  MOV R35, R13 ;  /* 0x0000000d00237202 */ /* 0x000fe20000000f00 */
[----:B------:R-:W-:Y:S01]  /*1e80*/  ULDC.64 UR10, c[0x0][0x1a0] ;  /* 0x00006800000a7ab9 */ /* 0x000fe20000000a00 */
[----:B------:R-:W-:Y:S01]  /*1e90*/  IMAD.MOV.U32 R36, RZ, RZ, R10 ;  /* 0x000000ffff247224 */ /* 0x000fe200078e000a */
[----:B------:R-:W-:Y:S01]  /*1ea0*/  MOV R37, R11 ;  /* 0x0000000b00257202 */ /* 0x000fe20000000f00 */
[----:B------:R-:W-:-:S06]  /*1eb0*/  UIMAD UR7, UR16, UR10, URZ ;  /* 0x0000000a100772a4 */ /* 0x000fcc000f8e023f */
[----:B------:R-:W-:Y:S01]  /*1ec0*/  @P0 BAR.SYNC.DEFER_BLOCKING 0x0 ;  /* 0x0000000000000b1d */ /* 0x000fe20000010000 */
[----:B------:R-:W-:Y:S01]  /*1ed0*/  ISETP.GE.AND P6, PT, R32, UR14, PT ;  /* 0x0000000e20007c0c */ /* 0x000fe2000bfc6270 */
[----:B------:R-:W-:Y:S01]  /*1ee0*/  UIMAD UR7, UR25, UR11, UR7 ;  /* 0x0000000b190772a4 */ /* 0x000fe2000f8e0207 */
[----:B------:R-:W-:-:S03]  /*1ef0*/  MOV R22, UR25 ;  /* 0x0000001900167c02 */ /* 0x000fc60008000f00 */
[----:B------:R1:W-:Y:S01]  /*1f00*/  STL.64 [R1+0x30], R14 ;  /* 0x0000300e01007387 */ /* 0x0003e20000100a00 */
[----:B------:R-:W-:Y:S01]  /*1f10*/  UMOV UR11, UR8 ;  /* 0x00000008000b7c82 */ /* 0x000fe20008000000 */
[----:B------:R-:W-:Y:S01]  /*1f20*/  IMAD.WIDE.U32 R4, R22, c[0x0][0x1a0], R30 ;  /* 0x0000680016047a25 */ /* 0x000fe200078e001e */
[----:B------:R-:W-:Y:S01]  /*1f30*/  UMOV UR10, UR9 ;  /* 0x00000009000a7c82 */ /* 0x000fe20008000000 */
[----:B------:R3:W-:Y:S01]  /*1f40*/  STL.64 [R1+0x40], R34 ;  /* 0x0000402201007387 */ /* 0x0007e20000100a00 */
[----:B------:R-:W-:Y:S01]  /*1f50*/  UMOV UR9, UR12 ;  /* 0x0000000c00097c82 */ /* 0x000fe20008000000 */
[----:B------:R-:W-:Y:S01]  /*1f60*/  BSSY B0, `(.L_x_7) ;  /* 0x0000030000007945 */ /* 0x000fe20003800000 */
[----:B------:R-:W-:Y:S01]  /*1f70*/  IADD3 R8, P0, R4, UR30, RZ ;  /* 0x0000001e04087c10 */ /* 0x000fe2000ff1e0ff */
[----:B------:R3:W-:Y:S01]  /*1f80*/  STL.64 [R1+0x38], R36 ;  /* 0x0000382401007387 */ /* 0x0007e20000100a00 */
[----:B------:R-:W-:Y:S01]  /*1f90*/  MOV R4, UR7 ;  /* 0x0000000700047c02 */ /* 0x000fe20008000f00 */
[----:B------:R-:W-:-:S02]  /*1fa0*/  UMOV UR8, UR13 ;  /* 0x0000000d00087c82 */ /* 0x000fc40008000000 */
[----:B------:R-:W-:Y:S01]  /*1fb0*/  UMOV UR7, UR18 ;  /* 0x0000001200077c82 */ /* 0x000fe20008000000 */
[----:B------:R-:W-:Y:S01]  /*1fc0*/  IADD3.X R9, R5, UR31, R4, P0, !PT ;  /* 0x0000001f05097c10 */ /* 0x000fe200087fe404 */
[----:B------:R-:W-:-:S04]  /*1fd0*/  IMAD R4, R23, c[0x0][0x1b8], RZ ;  /* 0x00006e0017047a24 */ /* 0x000fc800078e02ff */
[C---:B------:R-:W-:Y:S02]  /*1fe0*/  IMAD R4, R18.reuse, c[0x0][0x1bc], R4 ;  /* 0x00006f0012047a24 */ /* 0x040fe400078e0204 */
[----:B------:R-:W-:-:S04]  /*1ff0*/  IMAD.WIDE.U32 R8, R18, c[0x0][0x1b8], R8 ;  /* 0x00006e0012087a25 */ /* 0x000fc800078e0008 */
[----:B-1----:R-:W-:Y:S01]  /*2000*/  IMAD.IADD R15, R9, 0x1, R4 ;  /* 0x00000001090f7824 */ /* 0x002fe200078e0204 */
[----:B--2---:R3:W-:Y:S04]  /*2010*/  @P6 STS.128 [R29+0x12000], RZ ;  /* 0x012000ff1d006388 */ /* 0x0047e80000000c00 */
[----:B------:R3:W-:Y:S04]  /*2020*/  @P6 STS.128 [R29+0x14000], RZ ;  /* 0x014000ff1d006388 */ /* 0x0007e80000000c00 */
[----:B------:R3:W-:Y:S01]  /*2030*/  @P6 STS.128 [R29+0x16000], RZ ;  /* 0x016000ff1d006388 */ /* 0x0007e20000000c00 */
[----:B------:R-:W-:Y:S05]  /*2040*/  @P6 BRA `(.L_x_8) ;  /* 0x0000021000006947 */ /* 0x000fea0003800000 */
[----:B------:R-:W2:Y:S04]  /*2050*/  LDL R38, [R1+0x68] ;  /* 0x0000680001267983 */ /* 0x000ea80000100800 */
[----:B------:R-:W4:Y:S01]  /*2060*/  LDL R33, [R1+0x6c] ;  /* 0x00006c0001217983 */ /* 0x000f220000100800 */
[----:B------:R-:W-:Y:S01]  /*2070*/  ISETP.GE.AND P4, PT, R30, c[0x0][0x220], PT ;  /* 0x000088001e007a0c */ /* 0x000fe20003f86270 */
[----:B------:R-:W-:-:S02]  /*2080*/  IMAD R14, R26, c[0x0][0x1a0], RZ ;  /* 0x000068001a0e7a24 */ /* 0x000fc400078e02ff */
[----:B------:R-:W-:Y:S02]  /*2090*/  IMAD.MOV.U32 R4, RZ, RZ, R8 ;  /* 0x000000ffff047224 */ /* 0x000fe400078e0008 */
[----:B------:R-:W-:Y:S02]  /*20a0*/  IMAD.MOV.U32 R5, RZ, RZ, R15 ;  /* 0x000000ffff057224 */ /* 0x000fe400078e000f */
[C---:B------:R-:W-:Y:S02]  /*20b0*/  IMAD R14, R32.reuse, c[0x0][0x1a4], R14 ;  /* 0x00006900200e7a24 */ /* 0x040fe400078e020e */
[----:B------:R-:W-:-:S04]  /*20c0*/  IMAD.WIDE.U32 R4, R32, c[0x0][0x1a0], R4 ;  /* 0x0000680020047a25 */ /* 0x000fc800078e0004 */
[----:B------:R-:W-:Y:S01]  /*20d0*/  IMAD.IADD R14, R5, 0x1, R14 ;  /* 0x00000001050e7824 */ /* 0x000fe200078e020e */
[C---:B------:R-:W-:Y:S01]  /*20e0*/  @!P4 LEA R12, P1, R4.reuse, c[0x0][0x170], 0x1 ;  /* 0x00005c00040cca11 */ /* 0x040fe200078208ff */
[----:B------:R1:W-:Y:S03]  /*20f0*/  @P4 STS.128 [R29+0x12000], RZ ;  /* 0x012000ff1d004388 */ /* 0x0003e60000000c00 */
[----:B------:R-:W-:-:S05]  /*2100*/  @!P4 LEA.HI.X R13, R4, c[0x0][0x174], R14, 0x1, P1 ;  /* 0x00005d00040dca11 */ /* 0x000fca00008f0c0e */
[----:B------:R-:W-:Y:S01]  /*2110*/  @!PT LDS RZ, [RZ] ;  /* 0x00000000fffff984 */ /* 0x000fe20000000800 */
[----:B------:R-:W-:Y:S01]  /*2120*/  @!PT LDS RZ, [RZ] ;  /* 0x00000000fffff984 */ /* 0x000fe20000000800 */
[----:B------:R-:W-:Y:S01]  /*2130*/  @!PT LDS RZ, [RZ] ;  /* 0x00000000fffff984 */ /* 0x000fe20000000800 */
[----:B------:R1:W-:Y:S01]  /*2140*/  @!P4 LDGSTS.E.BYPASS.LTC128B.128 [R29+0x12000], [R12.64] ;  /* 0x120000000c1dcfae */ /* 0x0003e2000b901d44 */
[----:B--2---:R-:W-:Y:S02]  /*2150*/  ISETP.GE.AND P3, PT, R38, c[0x0][0x220], PT ;  /* 0x0000880026007a0c */ /* 0x004fe40003f66270 */
[----:B----4-:R-:W-:-:S11]  /*2160*/  ISETP.GE.AND P2, PT, R33, c[0x0][0x220], PT ;  /* 0x0000880021007a0c */ /* 0x010fd60003f46270 */
[C---:B------:R-:W-:Y:S01]  /*2170*/  @!P3 LEA R10, P0, R4.reuse, c[0x0][0x170], 0x1 ;  /* 0x00005c00040aba11 */ /* 0x040fe200078008ff */
[----:B------:R1:W-:Y:S03]  /*2180*/  @P3 STS.128 [R29+0x14000], RZ ;  /* 0x014000ff1d003388 */ /* 0x0003e60000000c00 */
[----:B------:R-:W-:-:S05]  /*2190*/  @!P3 LEA.HI.X R11, R4, c[0x0][0x174], R14, 0x1, P0 ;  /* 0x00005d00040bba11 */ /* 0x000fca00000f0c0e */
[----:B------:R-:W-:Y:S01]  /*21a0*/  @!PT LDS RZ, [RZ] ;  /* 0x00000000fffff984 */ /* 0x000fe20000000800 */
[----:B------:R-:W-:Y:S01]  /*21b0*/  @!PT LDS RZ, [RZ] ;  /* 0x00000000fffff984 */ /* 0x000fe20000000800 */
[----:B------:R-:W-:Y:S01]  /*21c0*/  @!PT LDS RZ, [RZ] ;  /* 0x00000000fffff984 */ /* 0x000fe20000000800 */
[----:B------:R1:W-:Y:S04]  /*21d0*/  @!P3 LDGSTS.E.BYPASS.LTC128B.128 [R29+0x14000], [R10.64+0x80] ;  /* 0x140000800a1dbfae */ /* 0x0003e8000b901d44 */
[----:B------:R1:W-:Y:S01]  /*21e0*/  @P2 STS.128 [R29+0x16000], RZ ;  /* 0x016000ff1d002388 */ /* 0x0003e20000000c00 */
[----:B------:R-:W-:Y:S05]  /*21f0*/  @P2 BRA `(.L_x_8) ;  /* 0x0000006000002947 */ /* 0x000fea0003800000 */
[----:B-1----:R-:W-:-:S04]  /*2200*/  LEA R10, P0, R4, c[0x0][0x170], 0x1 ;  /* 0x00005c00040a7a11 */ /* 0x002fc800078008ff */
[----:B------:R-:W-:-:S05]  /*2210*/  LEA.HI.X R11, R4, c[0x0][0x174], R14, 0x1, P0 ;  /* 0x00005d00040b7a11 */ /* 0x000fca00000f0c0e */
[----:B------:R-:W-:Y:S01]  /*2220*/  @!PT LDS RZ, [RZ] ;  /* 0x00000000fffff984 */ /* 0x000fe20000000800 */
[----:B------:R-:W-:Y:S01]  /*2230*/  @!PT LDS RZ, [RZ] ;  /* 0x00000000fffff984 */ /* 0x000fe20000000800 */
[----:B------:R-:W-:Y:S01]  /*2240*/  @!PT LDS RZ, [RZ] ;  /* 0x00000000fffff984 */ /* 0x000fe20000000800 */
[----:B------:R1:W-:Y:S04]  /*2250*/  LDGSTS.E.BYPASS.LTC128B.128 [R29+0x16000], [R10.64+0x100] ;  /* 0x160001000a1d7fae */ /* 0x0003e8000b901d44 */
.L_x_8:
[----:B------:R-:W-:Y:S05]  /*2260*/  BSYNC B0 ;  /* 0x0000000000007941 */ /* 0x000fea0003800000 */
.L_x_7:
[----:B------:R-:W-:Y:S01]  /*2270*/  IADD3 R14, R32, 0x20, RZ ;  /* 0x00000020200e7810 */ /* 0x000fe20007ffe0ff */
[----:B------:R-:W-:Y:S03]  /*2280*/  BSSY B0, `(.L_x_9) ;  /* 0x0000029000007945 */ /* 0x000fe60003800000 */
[----:B------:R-:W-:-:S13]  /*2290*/  ISETP.GE.AND P5, PT, R14, UR14, PT ;  /* 0x0000000e0e007c0c */ /* 0x000fda000bfa6270 */
[----:B------:R2:W-:Y:S04]  /*22a0*/  @P5 STS.128 [R29+0x13000], RZ ;  /* 0x013000ff1d005388 */ /* 0x0005e80000000c00 */
[----:B------:R2:W-:Y:S04]  /*22b0*/  @P5 STS.128 [R29+0x15000], RZ ;  /* 0x015000ff1d005388 */ /* 0x0005e80000000c00 */
[----:B------:R2:W-:Y:S01]  /*22c0*/  @P5 STS.128 [R29+0x17000], RZ ;  /* 0x017000ff1d005388 */ /* 0x0005e20000000c00 */
[----:B------:R-:W-:Y:S05]  /*22d0*/  @P5 BRA `(.L_x_10) ;  /* 0x0000023000005947 */ /* 0x000fea0003800000 */
[----:B-1----:R-:W4:Y:S04]  /*22e0*/  LDL R11, [R1+0x68] ;  /* 0x00006800010b7983 */ /* 0x002f280000100800 */
[----:B------:R-:W5:Y:S01]  /*22f0*/  LDL R10, [R1+0x6c] ;  /* 0x00006c00010a7983 */ /* 0x000f620000100800 */
[----:B------:R-:W-:Y:S01]  /*2300*/  IADD3 R4, P0, R32, 0x20, RZ ;  /* 0x0000002020047810 */ /* 0x000fe20007f1e0ff */
[----:B------:R-:W-:Y:S01]  /*2310*/  IMAD.MOV.U32 R12, RZ, RZ, R8 ;  /* 0x000000ffff0c7224 */ /* 0x000fe200078e0008 */
[----:B------:R-:W-:Y:S01]  /*2320*/  ISETP.GE.AND P3, PT, R30, c[0x0][0x220], PT ;  /* 0x000088001e007a0c */ /* 0x000fe20003f66270 */
[----:B------:R-:W-:-:S02]  /*2330*/  IMAD.MOV.U32 R13, RZ, RZ, R15 ;  /* 0x000000ffff0d7224 */ /* 0x000fc400078e000f */
[----:B------:R-:W-:Y:S02]  /*2340*/  IMAD.X R5, RZ, RZ, R26, P0 ;  /* 0x000000ffff057224 */ /* 0x000fe400000e061a */
[----:B------:R-:W-:-:S04]  /*2350*/  IMAD.WIDE.U32 R12, R4, c[0x0][0x1a0], R12 ;  /* 0x00006800040c7a25 */ /* 0x000fc800078e000c */
[----:B------:R-:W-:-:S04]  /*2360*/  IMAD R5, R5, c[0x0][0x1a0], RZ ;  /* 0x0000680005057a24 */ /* 0x000fc800078e02ff */
[----:B------:R-:W-:Y:S01]  /*2370*/  IMAD R4, R4, c[0x0][0x1a4], R5 ;  /* 0x0000690004047a24 */ /* 0x000fe200078e0205 */
[----:B------:R1:W-:Y:S03]  /*2380*/  @P3 STS.128 [R29+0x13000], RZ ;  /* 0x013000ff1d003388 */ /* 0x0003e60000000c00 */
[----:B------:R-:W-:Y:S01]  /*2390*/  IMAD.IADD R4, R13, 0x1, R4 ;  /* 0x000000010d047824 */ /* 0x000fe200078e0204 */
[----:B----4-:R-:W-:Y:S02]  /*23a0*/  ISETP.GE.AND P2, PT, R11, c[0x0][0x220], PT ;  /* 0x000088000b007a0c */ /* 0x010fe40003f46270 */
[----:B-----5:R-:W-:Y:S02]  /*23b0*/  ISETP.GE.AND P0, PT, R10, c[0x0][0x220], PT ;  /* 0x000088000a007a0c */ /* 0x020fe40003f06270 */
[----:B------:R-:W-:-:S04]  /*23c0*/  @!P3 LEA R10, P4, R12, c[0x0][0x170], 0x1 ;  /* 0x00005c000c0aba11 */ /* 0x000fc800078808ff */
[----:B------:R-:W-:-:S05]  /*23d0*/  @!P3 LEA.HI.X R11, R12, c[0x0][0x174], R4, 0x1, P4 ;  /* 0x00005d000c0bba11 */ /* 0x000fca00020f0c04 */
[C---:B------:R-:W-:Y:S01]  /*23e0*/  @!P2 LEA R8, P1, R12.reuse, c[0x0][0x170], 0x1 ;  /* 0x00005c000c08aa11 */ /* 0x040fe200078208ff */
[----:B------:R-:W-:Y:S01]  /*23f0*/  @!PT LDS RZ, [RZ] ;  /* 0x00000000fffff984 */ /* 0x000fe20000000800 */
[----:B------:R-:W-:Y:S01]  /*2400*/  @!PT LDS RZ, [RZ] ;  /* 0x00000000fffff984 */ /* 0x000fe20000000800 */
[----:B------:R-:W-:Y:S01]  /*2410*/  @!PT LDS RZ, [RZ] ;  /* 0x00000000fffff984 */ /* 0x000fe20000000800 */
[----:B------:R1:W-:Y:S03]  /*2420*/  @!P3 LDGSTS.E.BYPASS.LTC128B.128 [R29+0x13000], [R10.64] ;  /* 0x130000000a1dbfae */ /* 0x0003e6000b901d44 */
[----:B------:R-:W-:Y:S01]  /*2430*/  @!P2 LEA.HI.X R9, R12, c[0x0][0x174], R4, 0x1, P1 ;  /* 0x00005d000c09aa11 */ /* 0x000fe200008f0c04 */
[----:B------:R1:W-:Y:S04]  /*2440*/  @P2 STS.128 [R29+0x15000], RZ ;  /* 0x015000ff1d002388 */ /* 0x0003e80000000c00 */
        /* <DEDUP_REMOVED lines=12> */
.L_x_10:
[----:B------:R-:W-:Y:S05]  /*2510*/  BSYNC B0 ;  /* 0x0000000000007941 */ /* 0x000fea0003800000 */
.L_x_9:
[----:B------:R-:W-:Y:S01]  /*2520*/  UIMAD UR12, UR7, -0x40, UR26 ;  /* 0xffffffc0070c78a4 */ /* 0x000fe2000f8e021a */
[----:B------:R-:W0:Y:S01]  /*2530*/  LDGDEPBAR ;  /* 0x00000000000079af */ /* 0x000e220000000000 */
[----:B------:R-:W-:Y:S04]  /*2540*/  BSSY B0, `(.L_x_11) ;  /* 0x000001b000007945 */ /* 0x000fe80003800000 */
[----:B------:R-:W-:-:S13]  /*2550*/  ISETP.GE.AND P4, PT, R32, UR12, PT ;  /* 0x0000000c20007c0c */ /* 0x000fda000bf86270 */
[----:B------:R4:W-:Y:S04]  /*2560*/  @P4 STS.128 [R29+0x6000], RZ ;  /* 0x006000ff1d004388 */ /* 0x0009e80000000c00 */
[----:B------:R4:W-:Y:S04]  /*2570*/  @P4 STS.128 [R29+0x8000], RZ ;  /* 0x008000ff1d004388 */ /* 0x0009e80000000c00 */
[----:B------:R4:W-:Y:S01]  /*2580*/  @P4 STS.128 [R29+0xa000], RZ ;  /* 0x00a000ff1d004388 */ /* 0x0009e20000000c00 */
[----:B------:R-:W-:Y:S05]  /*2590*/  @P4 BRA `(.L_x_12) ;  /* 0x0000015000004947 */ /* 0x000fea0003800000 */
[----:B------:R-:W5:Y:S04]  /*25a0*/  LDL R5, [R1+0x68] ;  /* 0x0000680001057983 */ /* 0x000f680000100800 */
[----:B--2---:R-:W2:Y:S01]  /*25b0*/  LDL R4, [R1+0x6c] ;  /* 0x00006c0001047983 */ /* 0x004ea20000100800 */
[----:B------:R-:W-:-:S13]  /*25c0*/  ISETP.GE.AND P2, PT, R30, c[0x0][0x220], PT ;  /* 0x000088001e007a0c */ /* 0x000fda0003f46270 */
[----:B------:R1:W-:Y:S04]  /*25d0*/  @P2 STS.128 [R29+0x6000], RZ ;  /* 0x006000ff1d002388 */ /* 0x0003e80000000c00 */
[----:B------:R-:W-:Y:S01]  /*25e0*/  @!PT LDS RZ, [RZ] ;  /* 0x00000000fffff984 */ /* 0x000fe20000000800 */
[----:B------:R-:W-:Y:S01]  /*25f0*/  @!PT LDS RZ, [RZ] ;  /* 0x00000000fffff984 */ /* 0x000fe20000000800 */
[----:B------:R-:W-:Y:S01]  /*2600*/  @!PT LDS RZ, [RZ] ;  /* 0x00000000fffff984 */ /* 0x000fe20000000800 */
[----:B------:R1:W-:Y:S01]  /*2610*/  @!P2 LDGSTS.E.BYPASS.LTC128B.128 [R29+0x6000], [R36.64] ;  /* 0x06000000241dafae */ /* 0x0003e2000b901d44 */
[----:B-----5:R-:W-:Y:S02]  /*2620*/  ISETP.GE.AND P1, PT, R5, c[0x0][0x220], PT ;  /* 0x0000880005007a0c */ /* 0x020fe40003f26270 */
[----:B--2---:R-:W-:-:S11]  /*2630*/  ISETP.GE.AND P0, PT, R4, c[0x0][0x220], PT ;  /* 0x0000880004007a0c */ /* 0x004fd60003f06270 */
[----:B------:R1:W-:Y:S04]  /*2640*/  @P1 STS.128 [R29+0x8000], RZ ;  /* 0x008000ff1d001388 */ /* 0x0003e80000000c00 */
[----:B------:R-:W-:Y:S01]  /*2650*/  @!PT LDS RZ, [RZ] ;  /* 0x00000000fffff984 */ /* 0x000fe20000000800 */
[----:B------:R-:W-:Y:S01]  /*2660*/  @!PT LDS RZ, [RZ] ;  /* 0x00000000fffff984 */ /* 0x000fe20000000800 */
[----:B------:R-:W-:Y:S01]  /*2670*/  @!PT LDS RZ, [RZ] ;  /* 0x00000000fffff984 */ /* 0x000fe20000000800 */
[----:B------:R1:W-:Y:S04]  /*2680*/  @!P1 LDGSTS.E.BYPASS.LTC128B.128 [R29+0x8000], [R36.64+0x80] ;  /* 0x08000080241d9fae */ /* 0x0003e8000b901d44 */
[----:B------:R1:W-:Y:S01]  /*2690*/  @P0 STS.128 [R29+0xa000], RZ ;  /* 0x00a000ff1d000388 */ /* 0x0003e20000000c00 */
[----:B------:R-:W-:Y:S05]  /*26a0*/  @P0 BRA `(.L_x_12) ;  /* 0x0000004000000947 */ /* 0x000fea0003800000 */
[----:B------:R-:W-:Y:S01]  /*26b0*/  @!PT LDS RZ, [RZ] ;  /* 0x00000000fffff984 */ /* 0x000fe20000000800 */
[----:B------:R-:W-:Y:S01]  /*26c0*/  @!PT LDS RZ, [RZ] ;  /* 0x00000000fffff984 */ /* 0x000fe20000000800 */
[----:B------:R-:W-:Y:S01]  /*26d0*/  @!PT LDS RZ, [RZ] ;  /* 0x00000000fffff984 */ /* 0x000fe20000000800 */
[----:B------:R2:W-:Y:S02]  /*26e0*/  LDGSTS.E.BYPASS.LTC128B.128 [R29+0xa000], [R36.64+0x100] ;  /* 0x0a000100241d7fae */ /* 0x0005e4000b901d44 */
.L_x_12:
[----:B------:R-:W-:Y:S05]  /*26f0*/  BSYNC B0 ;  /* 0x0000000000007941 */ /* 0x000fea0003800000 */
.L_x_11:
[----:B------:R-:W-:Y:S01]  /*2700*/  ISETP.GE.AND P3, PT, R14, UR12, PT ;  /* 0x0000000c0e007c0c */ /* 0x000fe2000bf66270 */
[----:B------:R-:W-:Y:S01]  /*2710*/  BSSY B0, `(.L_x_13) ;  /* 0x0000027000007945 */ /* 0x000fe20003800000 */
[----:B-1----:R-:W-:-:S11]  /*2720*/  MOV R10, 0x20 ;  /* 0x00000020000a7802 */ /* 0x002fd60000000f00 */
[----:B------:R1:W-:Y:S04]  /*2730*/  @P3 STS.128 [R29+0x7000], RZ ;  /* 0x007000ff1d003388 */ /* 0x0003e80000000c00 */
[----:B------:R1:W-:Y:S04]  /*2740*/  @P3 STS.128 [R29+0x9000], RZ ;  /* 0x009000ff1d003388 */ /* 0x0003e80000000c00 */
[----:B------:R1:W-:Y:S01]  /*2750*/  @P3 STS.128 [R29+0xb000], RZ ;  /* 0x00b000ff1d003388 */ /* 0x0003e20000000c00 */
[----:B------:R-:W-:Y:S05]  /*2760*/  @P3 BRA `(.L_x_14) ;  /* 0x0000021000003947 */ /* 0x000fea0003800000 */
[----:B------:R-:W5:Y:S04]  /*2770*/  LDL R8, [R1+0x68] ;  /* 0x0000680001087983 */ /* 0x000f680000100800 */
[----:B--2---:R-:W2:Y:S01]  /*2780*/  LDL R11, [R1+0x6c] ;  /* 0x00006c00010b7983 */ /* 0x004ea20000100800 */
[----:B------:R-:W-:Y:S01]  /*2790*/  ISETP.GE.AND P2, PT, R30, c[0x0][0x220], PT ;  /* 0x000088001e007a0c */ /* 0x000fe20003f46270 */
[----:B------:R-:W-:-:S04]  /*27a0*/  IMAD.WIDE.U32 R4, R10, c[0x0][0x370], RZ ;  /* 0x0000dc000a047a25 */ /* 0x000fc800078e00ff */
[----:B------:R-:W-:Y:S01]  /*27b0*/  IMAD R7, R10, c[0x0][0x374], RZ ;  /* 0x0000dd000a077a24 */ /* 0x000fe200078e02ff */
[----:B------:R-:W-:-:S04]  /*27c0*/  IADD3 R4, P0, R6, R4, RZ ;  /* 0x0000000406047210 */ /* 0x000fc80007f1e0ff */
[----:B------:R-:W-:-:S03]  /*27d0*/  IADD3.X R5, R19, R5, R7, P0, !PT ;  /* 0x0000000513057210 */ /* 0x000fc600007fe407 */
[----:B------:R-:W-:Y:S01]  /*27e0*/  @!P2 IMAD.MOV.U32 R6, RZ, RZ, c[0x0][0x370] ;  /* 0x0000dc00ff06a624 */ /* 0x000fe200078e00ff */
[----:B------:R1:W-:Y:S01]  /*27f0*/  @P2 STS.128 [R29+0x7000], RZ ;  /* 0x007000ff1d002388 */ /* 0x0003e20000000c00 */
[----:B------:R-:W-:Y:S01]  /*2800*/  @!P2 IMAD.MOV.U32 R7, RZ, RZ, c[0x0][0x374] ;  /* 0x0000dd00ff07a624 */ /* 0x000fe200078e00ff */
[----:B-----5:R-:W-:Y:S02]  /*2810*/  ISETP.GE.AND P1, PT, R8, c[0x0][0x220], PT ;  /* 0x0000880008007a0c */ /* 0x020fe40003f26270 */
[----:B------:R-:W-:-:S04]  /*2820*/  @!P2 LEA R8, P0, R6, R36, 0x6 ;  /* 0x000000240608a211 */ /* 0x000fc800078030ff */
[----:B------:R-:W-:-:S05]  /*2830*/  @!P2 LEA.HI.X R9, R6, R37, R7, 0x6, P0 ;  /* 0x000000250609a211 */ /* 0x000fca00000f3407 */
[----:B------:R-:W-:Y:S01]  /*2840*/  @!PT LDS RZ, [RZ] ;  /* 0x00000000fffff984 */ /* 0x000fe20000000800 */
[----:B------:R-:W-:Y:S01]  /*2850*/  @!PT LDS RZ, [RZ] ;  /* 0x00000000fffff984 */ /* 0x000fe20000000800 */
[----:B------:R-:W-:Y:S01]  /*2860*/  @!PT LDS RZ, [RZ] ;  /* 0x00000000fffff984 */ /* 0x000fe20000000800 */
[----:B------:R1:W-:Y:S02]  /*2870*/  @!P2 LDGSTS.E.BYPASS.LTC128B.128 [R29+0x7000], [R8.64] ;  /* 0x07000000081dafae */ /* 0x0003e4000b901d44 */
[C---:B------:R-:W-:Y:S02]  /*2880*/  @!P1 LEA R6, P0, R4.reuse, c[0x0][0x330], 0x1 ;  /* 0x0000cc0004069a11 */ /* 0x040fe400078008ff */
[----:B------:R1:W-:Y:S02]  /*2890*/  @P1 STS.128 [R29+0x9000], RZ ;  /* 0x009000ff1d001388 */ /* 0x0003e40000000c00 */
[----:B------:R-:W-:Y:S02]  /*28a0*/  @!P1 LEA.HI.X R7, R4, c[0x0][0x334], R5, 0x1, P0 ;  /* 0x0000cd0004079a11 */ /* 0x000fe400000f0c05 */
[----:B--2---:R-:W-:-:S03]  /*28b0*/  ISETP.GE.AND P0, PT, R11, c[0x0][0x220], PT ;  /* 0x000088000b007a0c */ /* 0x004fc60003f06270 */
[----:B------:R-:W-:Y:S01]  /*28c0*/  @!PT LDS RZ, [RZ] ;  /* 0x00000000fffff984 */ /* 0x000fe20000000800 */
[----:B------:R-:W-:Y:S01]  /*28d0*/  @!PT LDS RZ, [RZ] ;  /* 0x00000000fffff984 */ /* 0x000fe20000000800 */
[----:B------:R-:W-:Y:S01]  /*28e0*/  @!PT LDS RZ, [RZ] ;  /* 0x00000000fffff984 */ /* 0x000fe20000000800 */
[----:B------:R1:W-:Y:S10]  /*28f0*/  @!P1 LDGSTS.E.BYPASS.LTC128B.128 [R29+0x9000], [R6.64+0x80] ;  /* 0x09000080061d9fae */ /* 0x0003f4000b901d44 */
        /* <DEDUP_REMOVED lines=8> */
.L_x_14:
[----:B------:R-:W-:Y:S05]  /*2980*/  BSYNC B0 ;  /* 0x0000000000007941 */ /* 0x000fea0003800000 */
.L_x_13:
[----:B------:R1:W-:Y:S01]  /*2990*/  @P4 STS.128 [R29], RZ ;  /* 0x000000ff1d004388 */ /* 0x0003e20000000c00 */
[----:B------:R-:W-:Y:S03]  /*29a0*/  BSSY B0, `(.L_x_15) ;  /* 0x0000019000007945 */ /* 0x000fe60003800000 */
[----:B------:R1:W-:Y:S04]  /*29b0*/  @P4 STS.128 [R29+0x2000], RZ ;  /* 0x002000ff1d004388 */ /* 0x0003e80000000c00 */
[----:B------:R1:W-:Y:S01]  /*29c0*/  @P4 STS.128 [R29+0x4000], RZ ;  /* 0x004000ff1d004388 */ /* 0x0003e20000000c00 */
[----:B------:R-:W-:Y:S05]  /*29d0*/  @P4 BRA `(.L_x_16) ;  /* 0x0000015000004947 */ /* 0x000fea0003800000 */
[----:B------:R-:W5:Y:S04]  /*29e0*/  LDL R5, [R1+0x68] ;  /* 0x0000680001057983 */ /* 0x000f680000100800 */
[----:B--2---:R-:W2:Y:S01]  /*29f0*/  LDL R4, [R1+0x6c] ;  /* 0x00006c0001047983 */ /* 0x004ea20000100800 */
[----:B------:R-:W-:-:S13]  /*2a00*/  ISETP.GE.AND P2, PT, R30, c[0x0][0x220], PT ;  /* 0x000088001e007a0c */ /* 0x000fda0003f46270 */
[----:B------:R1:W-:Y:S04]  /*2a10*/  @P2 STS.128 [R29], RZ ;  /* 0x000000ff1d002388 */ /* 0x0003e80000000c00 */
[----:B------:R-:W-:Y:S01]  /*2a20*/  @!PT LDS RZ, [RZ] ;  /* 0x00000000fffff984 */ /* 0x000fe20000000800 */
[----:B------:R-:W-:Y:S01]  /*2a30*/  @!PT LDS RZ, [RZ] ;  /* 0x00000000fffff984 */ /* 0x000fe20000000800 */
[----:B------:R-:W-:Y:S01]  /*2a40*/  @!PT LDS RZ, [RZ] ;  /* 0x00000000fffff984 */ /* 0x000fe20000000800 */
[----:B------:R1:W-:Y:S01]  /*2a50*/  @!P2 LDGSTS.E.BYPASS.LTC128B.128 [R29], [R34.64] ;  /* 0x00000000221dafae */ /* 0x0003e2000b901d44 */
        /* <DEDUP_REMOVED lines=13> */
.L_x_16:
[----:B------:R-:W-:Y:S05]  /*2b30*/  BSYNC B0 ;  /* 0x0000000000007941 */ /* 0x000fea0003800000 */
.L_x_15:
[----:B------:R1:W-:Y:S01]  /*2b40*/  @P3 STS.128 [R29+0x1000], RZ ;  /* 0x001000ff1d003388 */ /* 0x0003e20000000c00 */
[----:B------:R-:W-:Y:S03]  /*2b50*/  BSSY B0, `(.L_x_17) ;  /* 0x0000025000007945 */ /* 0x000fe60003800000 */
[----:B------:R1:W-:Y:S04]  /*2b60*/  @P3 STS.128 [R29+0x3000], RZ ;  /* 0x003000ff1d003388 */ /* 0x0003e80000000c00 */
[----:B------:R1:W-:Y:S01]  /*2b70*/  @P3 STS.128 [R29+0x5000], RZ ;  /* 0x005000ff1d003388 */ /* 0x0003e20000000c00 */
[----:B------:R-:W-:Y:S05]  /*2b80*/  @P3 BRA `(.L_x_18) ;  /* 0x0000021000003947 */ /* 0x000fea0003800000 */
[----:B------:R-:W5:Y:S04]  /*2b90*/  LDL R4, [R1+0x68] ;  /* 0x0000680001047983 */ /* 0x000f680000100800 */
[----:B-12---:R-:W2:Y:S01]  /*2ba0*/  LDL R6, [R1+0x6c] ;  /* 0x00006c0001067983 */ /* 0x006ea20000100800 */
[----:B------:R-:W-:-:S13]  /*2bb0*/  ISETP.GE.AND P2, PT, R30, c[0x0][0x220], PT ;  /* 0x000088001e007a0c */ /* 0x000fda0003f46270 */
[----:B------:R-:W-:Y:S01]  /*2bc0*/  @!P2 IMAD.MOV.U32 R7, RZ, RZ, c[0x0][0x190] ;  /* 0x00006400ff07a624 */ /* 0x000fe200078e00ff */
[----:B------:R1:W-:Y:S01]  /*2bd0*/  @P2 STS.128 [R29+0x1000], RZ ;  /* 0x001000ff1d002388 */ /* 0x0003e20000000c00 */
[----:B------:R-:W-:-:S03]  /*2be0*/  @!P2 IMAD.MOV.U32 R9, RZ, RZ, c[0x0][0x194] ;  /* 0x00006500ff09a624 */ /* 0x000fc600078e00ff */
[----:B------:R-:W-:-:S04]  /*2bf0*/  @!P2 LEA R8, P4, R7, R34, 0x6 ;  /* 0x000000220708a211 */ /* 0x000fc800078830ff */
[----:B------:R-:W-:-:S05]  /*2c00*/  @!P2 LEA.HI.X R9, R7, R35, R9, 0x6, P4 ;  /* 0x000000230709a211 */ /* 0x000fca00020f3409 */
[----:B------:R-:W-:Y:S01]  /*2c10*/  @!PT LDS RZ, [RZ] ;  /* 0x00000000fffff984 */ /* 0x000fe20000000800 */
[----:B------:R-:W-:Y:S01]  /*2c20*/  @!PT LDS RZ, [RZ] ;  /* 0x00000000fffff984 */ /* 0x000fe20000000800 */
[----:B------:R-:W-:Y:S01]  /*2c30*/  @!PT LDS RZ, [RZ] ;  /* 0x00000000fffff984 */ /* 0x000fe20000000800 */
[----:B------:R1:W-:Y:S01]  /*2c40*/  @!P2 LDGSTS.E.BYPASS.LTC128B.128 [R29+0x1000], [R8.64] ;  /* 0x01000000081dafae */ /* 0x0003e2000b901d44 */
[----:B-----5:R-:W-:Y:S01]  /*2c50*/  ISETP.GE.AND P1, PT, R4, c[0x0][0x220], PT ;  /* 0x0000880004007a0c */ /* 0x020fe20003f26270 */
[----:B------:R-:W-:-:S04]  /*2c60*/  IMAD.WIDE.U32 R4, R10, c[0x0][0x190], RZ ;  /* 0x000064000a047a25 */ /* 0x000fc800078e00ff */
[----:B------:R-:W-:Y:S01]  /*2c70*/  IMAD R10, R10, c[0x0][0x194], RZ ;  /* 0x000065000a0a7a24 */ /* 0x000fe200078e02ff */
[----:B------:R-:W-:-:S04]  /*2c80*/  IADD3 R4, P0, R16, R4, RZ ;  /* 0x0000000410047210 */ /* 0x000fc80007f1e0ff */
[----:B------:R-:W-:Y:S02]  /*2c90*/  IADD3.X R5, R21, R5, R10, P0, !PT ;  /* 0x0000000515057210 */ /* 0x000fe400007fe40a */
[----:B--2---:R-:W-:Y:S01]  /*2ca0*/  ISETP.GE.AND P0, PT, R6, c[0x0][0x220], PT ;  /* 0x0000880006007a0c */ /* 0x004fe20003f06270 */
[----:B------:R1:W-:Y:S01]  /*2cb0*/  @P1 STS.128 [R29+0x3000], RZ ;  /* 0x003000ff1d001388 */ /* 0x0003e20000000c00 */
[----:B------:R-:W-:-:S04]  /*2cc0*/  @!P1 LEA R6, P3, R4, c[0x0][0x160], 0x1 ;  /* 0x0000580004069a11 */ /* 0x000fc800078608ff */
        /* <DEDUP_REMOVED lines=13> */
.L_x_18:
[----:B------:R-:W-:Y:S05]  /*2da0*/  BSYNC B0 ;  /* 0x0000000000007941 */ /* 0x000fea0003800000 */
.L_x_17:
[----:B------:R-:W-:Y:S02]  /*2db0*/  SHF.R.S32.HI R5, RZ, 0x1f, R25 ;  /* 0x0000001fff057819 */ /* 0x000fe40000011419 */
[----:B------:R-:W-:Y:S02]  /*2dc0*/  SHF.R.S32.HI R4, RZ, 0x1f, R20 ;  /* 0x0000001fff047819 */ /* 0x000fe40000011414 */
[----:B------:R-:W-:Y:S02]  /*2dd0*/  LEA.HI R5, R5, R24, RZ, 0x2 ;  /* 0x0000001805057211 */ /* 0x000fe400078f10ff */
[----:B------:R-:W-:Y:S02]  /*2de0*/  LEA.HI R4, R4, R20, RZ, 0x2 ;  /* 0x0000001404047211 */ /* 0x000fe400078f10ff */
[----:B------:R-:W-:Y:S02]  /*2df0*/  LOP3.LUT R5, R5, 0xfffffffc, RZ, 0xc0, !PT ;  /* 0xfffffffc05057812 */ /* 0x000fe400078ec0ff */
[----:B------:R-:W-:-:S03]  /*2e00*/  SHF.R.S32.HI R4, RZ, 0x2, R4 ;  /* 0x00000002ff047819 */ /* 0x000fc60000011404 */
[----:B------:R-:W-:-:S04]  /*2e10*/  IMAD.IADD R5, R24, 0x1, -R5 ;  /* 0x0000000118057824 */ /* 0x000fc800078e0a05 */
[----:B------:R-:W-:-:S04]  /*2e20*/  IMAD R4, R5, 0x10, R4 ;  /* 0x0000001005047824 */ /* 0x000fc800078e0204 */
[C---:B-1----:R-:W-:Y:S01]  /*2e30*/  IMAD.SHL.U32 R8, R4.reuse, 0x4, RZ ;  /* 0x0000000404087824 */ /* 0x042fe200078e00ff */
[----:B------:R-:W-:Y:S02]  /*2e40*/  IADD3 R6, R4, 0x8, RZ ;  /* 0x0000000804067810 */ /* 0x000fe40007ffe0ff */
[----:B------:R-:W-:Y:S02]  /*2e50*/  SHF.R.S32.HI R5, RZ, 0x1f, R4 ;  /* 0x0000001fff057819 */ /* 0x000fe40000011404 */
[----:B------:R-:W-:Y:S01]  /*2e60*/  ISETP.GE.AND P1, PT, R6, UR12, PT ;  /* 0x0000000c06007c0c */ /* 0x000fe2000bf26270 */
[----:B------:R-:W-:Y:S01]  /*2e70*/  IMAD.MOV.U32 R6, RZ, RZ, 0x7f800000 ;  /* 0x7f800000ff067424 */ /* 0x000fe200078e00ff */
[C---:B------:R-:W-:Y:S01]  /*2e80*/  ISETP.GE.AND P2, PT, R4.reuse, UR12, PT ;  /* 0x0000000c04007c0c */ /* 0x040fe2000bf46270 */
[----:B------:R-:W-:Y:S01]  /*2e90*/  STL [R1+0x74], R8 ;  /* 0x0000740801007387 */ /* 0x000fe20000100800 */
[----:B------:R-:W-:Y:S01]  /*2ea0*/  SHF.L.U64.HI R7, R4, 0x2, R5 ;  /* 0x0000000204077819 */ /* 0x000fe20000010205 */
[----:B------:R-:W-:Y:S01]  /*2eb0*/  ULDC.64 UR12, c[0x0][0x198] ;  /* 0x00006600000c7ab9 */ /* 0x000fe20000000a00 */
[----:B------:R-:W-:-:S03]  /*2ec0*/  IADD3 R4, P0, R8, UR9, RZ ;  /* 0x0000000908047c10 */ /* 0x000fc6000ff1e0ff */
[----:B------:R1:W-:Y:S01]  /*2ed0*/  STL [R1+0x70], R7 ;  /* 0x0000700701007387 */ /* 0x0003e20000100800 */
[----:B------:R-:W-:-:S05]  /*2ee0*/  IADD3.X R5, R7, UR8, RZ, P0, !PT ;  /* 0x0000000807057c10 */ /* 0x000fca00087fe4ff */
[----:B--2---:R5:W2:Y:S01]  /*2ef0*/  @!P1 LDG.E R6, [R4.64+0x20] ;  /* 0x0000200404069981 */ /* 0x004aa2000c1e1900 */
[----:B-1----:R-:W-:-:S06]  /*2f00*/  IMAD.MOV.U32 R7, RZ, RZ, 0x7f800000 ;  /* 0x7f800000ff077424 */ /* 0x002fcc00078e00ff */
[----:B---3--:R5:W3:Y:S01]  /*2f10*/  @!P2 LDG.E R7, [R4.64] ;  /* 0x000000040407a981 */ /* 0x008ae2000c1e1900 */
[----:B------:R-:W-:-:S03]  /*2f20*/  UIMAD UR12, UR16, UR12, URZ ;  /* 0x0000000c100c72a4 */ /* 0x000fc6000f8e023f */
[----:B------:R-:W-:Y:S01]  /*2f30*/  @P6 STS.128 [R29+0xc000], RZ ;  /* 0x00c000ff1d006388 */ /* 0x000fe20000000c00 */
[----:B------:R-:W-:-:S03]  /*2f40*/  UIMAD UR12, UR25, UR13, UR12 ;  /* 0x0000000d190c72a4 */ /* 0x000fc6000f8e020c */
[----:B------:R-:W-:Y:S04]  /*2f50*/  @P6 STS.128 [R29+0xe000], RZ ;  /* 0x00e000ff1d006388 */ /* 0x000fe80000000c00 */
[----:B------:R-:W-:Y:S01]  /*2f60*/  @P6 STS.128 [R29+0x10000], RZ ;  /* 0x010000ff1d006388 */ /* 0x000fe20000000c00 */
[----:B-----5:R-:W-:Y:S01]  /*2f70*/  IMAD.WIDE.U32 R4, R22, c[0x0][0x198], R30 ;  /* 0x0000660016047a25 */ /* 0x020fe200078e001e */
[----:B------:R-:W-:Y:S02]  /*2f80*/  BSSY B0, `(.L_x_19) ;  /* 0x000002c000007945 */ /* 0x000fe40003800000 */
[----:B--2---:R1:W-:Y:S02]  /*2f90*/  STL [R1+0x64], R6 ;  /* 0x0000640601007387 */ /* 0x0043e40000100800 */
[----:B-1----:R-:W-:Y:S01]  /*2fa0*/  IADD3 R6, P0, R4, UR23, RZ ;  /* 0x0000001704067c10 */ /* 0x002fe2000ff1e0ff */
[----:B------:R-:W-:Y:S01]  /*2fb0*/  IMAD.U32 R4, RZ, RZ, UR12 ;  /* 0x0000000cff047e24 */ /* 0x000fe2000f8e00ff */
[----:B---3--:R1:W-:Y:S04]  /*2fc0*/  STL [R1+0x60], R7 ;  /* 0x0000600701007387 */ /* 0x0083e80000100800 */
[----:B-1----:R-:W-:Y:S01]  /*2fd0*/  IADD3.X R7, R5, UR28, R4, P0, !PT ;  /* 0x0000001c05077c10 */ /* 0x002fe200087fe404 */
[----:B------:R-:W-:-:S04]  /*2fe0*/  IMAD R4, R23, c[0x0][0x1b0], RZ ;  /* 0x00006c0017047a24 */ /* 0x000fc800078e02ff */
[C---:B------:R-:W-:Y:S02]  /*2ff0*/  IMAD R4, R18.reuse, c[0x0][0x1b4], R4 ;  /* 0x00006d0012047a24 */ /* 0x040fe400078e0204 */
[----:B------:R-:W-:-:S04]  /*3000*/  IMAD.WIDE.U32 R6, R18, c[0x0][0x1b0], R6 ;  /* 0x00006c0012067a25 */ /* 0x000fc800078e0006 */
[----:B------:R-:W-:Y:S01]  /*3010*/  IMAD.IADD R9, R7, 0x1, R4 ;  /* 0x0000000107097824 */ /* 0x000fe200078e0204 */
[----:B------:R-:W-:Y:S05]  /*3020*/  @P6 BRA `(.L_x_20) ;  /* 0x0000021000006947 */ /* 0x000fea0003800000 */
[----:B------:R-:W2:Y:S04]  /*3030*/  LDL R8, [R1+0x68] ;  /* 0x0000680001087983 */ /* 0x000ea80000100800 */
[----:B------:R-:W3:Y:S01]  /*3040*/  LDL R10, [R1+0x6c] ;  /* 0x00006c00010a7983 */ /* 0x000ee20000100800 */
[----:B------:R-:W-:Y:S01]  /*3050*/  ISETP.GE.AND P3, PT, R30, c[0x0][0x220], PT ;  /* 0x000088001e007a0c */ /* 0x000fe20003f66270 */
[----:B------:R-:W-:Y:S02]  /*3060*/  IMAD.MOV.U32 R4, RZ, RZ, R6 ;  /* 0x000000ffff047224 */ /* 0x000fe400078e0006 */
[----:B------:R-:W-:-:S04]  /*3070*/  IMAD.MOV.U32 R5, RZ, RZ, R9 ;  /* 0x000000ffff057224 */ /* 0x000fc800078e0009 */
[----:B------:R-:W-:-:S06]  /*3080*/  IMAD.WIDE.U32 R4, R32, c[0x0][0x198], R4 ;  /* 0x0000660020047a25 */ /* 0x000fcc00078e0004 */
[----:B------:R-:W-:Y:S01]  /*3090*/  @!P3 LEA R12, P4, R4, c[0x0][0x168], 0x1 ;  /* 0x00005a00040cba11 */ /* 0x000fe200078808ff */
[----:B------:R1:W-:Y:S01]  /*30a0*/  @P3 STS.128 [R29+0xc000], RZ ;  /* 0x00c000ff1d003388 */ /* 0x0003e20000000c00 */
[----:B--2---:R-:W-:Y:S01]  /*30b0*/  ISETP.GE.AND P2, PT, R8, c[0x0][0x220], PT ;  /* 0x0000880008007a0c */ /* 0x004fe20003f46270 */
[----:B------:R-:W-:Y:S01]  /*30c0*/  IMAD R8, R26, c[0x0][0x198], RZ ;  /* 0x000066001a087a24 */ /* 0x000fe200078e02ff */
[----:B---3--:R-:W-:-:S03]  /*30d0*/  ISETP.GE.AND P0, PT, R10, c[0x0][0x220], PT ;  /* 0x000088000a007a0c */ /* 0x008fc60003f06270 */
[----:B------:R-:W-:-:S04]  /*30e0*/  IMAD R8, R32, c[0x0][0x19c], R8 ;  /* 0x0000670020087a24 */ /* 0x000fc800078e0208 */
[----:B------:R-:W-:-:S04]  /*30f0*/  IMAD.IADD R8, R5, 0x1, R8 ;  /* 0x0000000105087824 */ /* 0x000fc800078e0208 */
[C---:B------:R-:W-:Y:S02]  /*3100*/  @!P2 LEA R10, P1, R4.reuse, c[0x0][0x168], 0x1 ;  /* 0x00005a00040aaa11 */ /* 0x040fe400078208ff */
[C-C-:B------:R-:W-:Y:S02]  /*3110*/  @!P3 LEA.HI.X R13, R4.reuse, c[0x0][0x16c], R8.reuse, 0x1, P4 ;  /* 0x00005b00040dba11 */ /* 0x140fe400020f0c08 */
[----:B------:R-:W-:-:S03]  /*3120*/  @!P2 LEA.HI.X R11, R4, c[0x0][0x16c], R8, 0x1, P1 ;  /* 0x00005b00040baa11 */ /* 0x000fc600008f0c08 */
[----:B------:R-:W-:Y:S01]  /*3130*/  @!PT LDS RZ, [RZ] ;  /* 0x00000000fffff984 */ /* 0x000fe20000000800 */
[----:B------:R-:W-:Y:S01]  /*3140*/  @!PT LDS RZ, [RZ] ;  /* 0x00000000fffff984 */ /* 0x000fe20000000800 */
[----:B------:R-:W-:Y:S01]  /*3150*/  @!PT LDS RZ, [RZ] ;  /* 0x00000000fffff984 */ /* 0x000fe20000000800 */
[----:B------:R1:W-:Y:S04]  /*3160*/  @!P3 LDGSTS.E.BYPASS.LTC128B.128 [R29+0xc000], [R12.64] ;  /* 0x0c0000000c1dbfae */ /* 0x0003e8000b901d44 */
        /* <DEDUP_REMOVED lines=13> */
.L_x_20:
[----:B------:R-:W-:Y:S05]  /*3240*/  BSYNC B0 ;  /* 0x0000000000007941 */ /* 0x000fea0003800000 */
.L_x_19:
[----:B------:R2:W-:Y:S01]  /*3250*/  @P5 STS.128 [R29+0xd000], RZ ;  /* 0x00d000ff1d005388 */ /* 0x0005e20000000c00 */
[----:B------:R-:W-:Y:S03]  /*3260*/  BSSY B0, `(.L_x_21) ;  /* 0x0000026000007945 */ /* 0x000fe60003800000 */
[----:B------:R2:W-:Y:S04]  /*3270*/  @P5 STS.128 [R29+0xf000], RZ ;  /* 0x00f000ff1d005388 */ /* 0x0005e80000000c00 */
[----:B------:R2:W-:Y:S01]  /*3280*/  @P5 STS.128 [R29+0x11000], RZ ;  /* 0x011000ff1d005388 */ /* 0x0005e20000000c00 */
[----:B------:R-:W-:Y:S05]  /*3290*/  @P5 BRA `(.L_x_22) ;  /* 0x0000022000005947 */ /* 0x000fea0003800000 */
[----:B-1----:R-:W3:Y:S04]  /*32a0*/  LDL R10, [R1+0x68] ;  /* 0x00006800010a7983 */ /* 0x002ee80000100800 */
[----:B------:R-:W5:Y:S01]  /*32b0*/  LDL R8, [R1+0x6c] ;  /* 0x00006c0001087983 */ /* 0x000f620000100800 */
[----:B------:R-:W-:Y:S01]  /*32c0*/  IADD3 R4, P0, R32, 0x20, RZ ;  /* 0x0000002020047810 */ /* 0x000fe20007f1e0ff */
[----:B------:R-:W-:Y:S01]  /*32d0*/  IMAD.MOV.U32 R7, RZ, RZ, R9 ;  /* 0x000000ffff077224 */ /* 0x000fe200078e0009 */
[----:B------:R-:W-:-:S03]  /*32e0*/  ISETP.GE.AND P3, PT, R30, c[0x0][0x220], PT ;  /* 0x000088001e007a0c */ /* 0x000fc60003f66270 */
[----:B------:R-:W-:-:S04]  /*32f0*/  IMAD.X R5, RZ, RZ, R26, P0 ;  /* 0x000000ffff057224 */ /* 0x000fc800000e061a */
[----:B------:R-:W-:-:S06]  /*3300*/  IMAD R5, R5, c[0x0][0x198], RZ ;  /* 0x0000660005057a24 */ /* 0x000fcc00078e02ff */
[----:B------:R1:W-:Y:S01]  /*3310*/  @P3 STS.128 [R29+0xd000], RZ ;  /* 0x00d000ff1d003388 */ /* 0x0003e20000000c00 */
[----:B---3--:R-:W-:Y:S01]  /*3320*/  ISETP.GE.AND P2, PT, R10, c[0x0][0x220], PT ;  /* 0x000088000a007a0c */ /* 0x008fe20003f46270 */
[----:B------:R-:W-:Y:S01]  /*3330*/  IMAD.WIDE.U32 R10, R4, c[0x0][0x198], R6 ;  /* 0x00006600040a7a25 */ /* 0x000fe200078e0006 */
[----:B-----5:R-:W-:-:S03]  /*3340*/  ISETP.GE.AND P0, PT, R8, c[0x0][0x220], PT ;  /* 0x0000880008007a0c */ /* 0x020fc60003f06270 */
[----:B------:R-:W-:Y:S01]  /*3350*/  IMAD R4, R4, c[0x0][0x19c], R5 ;  /* 0x0000670004047a24 */ /* 0x000fe200078e0205 */
[----:B------:R-:W-:-:S03]  /*3360*/  @!P3 LEA R8, P4, R10, c[0x0][0x168], 0x1 ;  /* 0x00005a000a08ba11 */ /* 0x000fc600078808ff */
        /* <DEDUP_REMOVED lines=21> */
.L_x_22:
[----:B------:R-:W-:Y:S05]  /*34c0*/  BSYNC B0 ;  /* 0x0000000000007941 */ /* 0x000fea0003800000 */
.L_x_21:
[----:B-1----:R-:W3:Y:S04]  /*34d0*/  LDL R6, [R1] ;  /* 0x0000000001067983 */ /* 0x002ee80000100800 */
[----:B------:R-:W5:Y:S01]  /*34e0*/  LDL R5, [R1+0x4] ;  /* 0x0000040001057983 */ /* 0x000f620000100800 */
[----:B------:R-:W-:Y:S01]  /*34f0*/  LEA.HI R4, R28, R27, RZ, 0x3 ;  /* 0x0000001b1c047211 */ /* 0x000fe200078f18ff */
[----:B------:R-:W-:Y:S01]  /*3500*/  IMAD.MOV.U32 R240, RZ, RZ, 0x20 ;  /* 0x00000020fff07424 */ /* 0x000fe200078e00ff */
[----:B------:R-:W-:Y:S01]  /*3510*/  USHF.L.U32 UR12, UR19, 0x6, URZ ;  /* 0x00000006130c7899 */ /* 0x000fe2000800063f */
[----:B------:R-:W0:Y:S01]  /*3520*/  LDGDEPBAR ;  /* 0x00000000000079af */ /* 0x000e220000000000 */
[----:B------:R-:W-:Y:S01]  /*3530*/  LOP3.LUT R4, R4, 0xfffffff8, RZ, 0xc0, !PT ;  /* 0xfffffff804047812 */ /* 0x000fe200078ec0ff */
[----:B------:R-:W-:Y:S01]  /*3540*/  CS2R R142, SRZ ;  /* 0x00000000008e7805 */ /* 0x000fe2000001ff00 */
[----:B------:R-:W-:Y:S01]  /*3550*/  UIADD3 UR12, UR12, 0x40, URZ ;  /* 0x000000400c0c7890 */ /* 0x000fe2000fffe03f */
[----:B------:R-:W-:Y:S01]  /*3560*/  CS2R R140, SRZ ;  /* 0x00000000008c7805 */ /* 0x000fe2000001ff00 */
[----:B------:R-:W-:Y:S01]  /*3570*/  CS2R R146, SRZ ;  /* 0x0000000000927805 */ /* 0x000fe2000001ff00 */
[----:B------:R-:W-:Y:S01]  /*3580*/  IMAD.IADD R4, R27, 0x1, -R4 ;  /* 0x000000011b047824 */ /* 0x000fe200078e0a04 */
[----:B------:R-:W-:Y:S01]  /*3590*/  CS2R R144, SRZ ;  /* 0x0000000000907805 */ /* 0x000fe2000001ff00 */
[----:B------:R-:W-:Y:S01]  /*35a0*/  CS2R R138, SRZ ;  /* 0x00000000008a7805 */ /* 0x000fe2000001ff00 */
[----:B------:R-:W-:Y:S01]  /*35b0*/  CS2R R136, SRZ ;  /* 0x0000000000887805 */ /* 0x000fe2000001ff00 */
[----:B------:R-:W-:Y:S01]  /*35c0*/  CS2R R134, SRZ ;  /* 0x0000000000867805 */ /* 0x000fe2000001ff00 */
[----:B------:R-:W-:Y:S01]  /*35d0*/  LOP3.LUT P0, RZ, R4, 0x2, RZ, 0xc0, !PT ;  /* 0x0000000204ff7812 */ /* 0x000fe2000780c0ff */
[----:B------:R-:W-:Y:S01]  /*35e0*/  CS2R R132, SRZ ;  /* 0x0000000000847805 */ /* 0x000fe2000001ff00 */
[----:B------:R-:W-:Y:S01]  /*35f0*/  CS2R R126, SRZ ;  /* 0x00000000007e7805 */ /* 0x000fe2000001ff00 */
[----:B------:R-:W-:Y:S01]  /*3600*/  CS2R R124, SRZ ;  /* 0x00000000007c7805 */ /* 0x000fe2000001ff00 */
[----:B------:R-:W-:Y:S01]  /*3610*/  SEL R240, R240, 0xffffffe0, !P0 ;  /* 0xffffffe0f0f07807 */ /* 0x000fe20004000000 */
[----:B------:R-:W-:Y:S01]  /*3620*/  CS2R R130, SRZ ;  /* 0x0000000000827805 */ /* 0x000fe2000001ff00 */
[----:B------:R-:W-:Y:S01]  /*3630*/  CS2R R128, SRZ ;  /* 0x0000000000807805 */ /* 0x000fe2000001ff00 */
[----:B------:R-:W-:Y:S01]  /*3640*/  CS2R R122, SRZ ;  /* 0x00000000007a7805 */ /* 0x000fe2000001ff00 */
[----:B------:R-:W-:Y:S01]  /*3650*/  CS2R R120, SRZ ;  /* 0x0000000000787805 */ /* 0x000fe2000001ff00 */
[----:B------:R-:W-:Y:S01]  /*3660*/  IMAD.IADD R240, R240, 0x1, R252 ;  /* 0x00000001f0f07824 */ /* 0x000fe200078e02fc */
[----:B------:R-:W-:Y:S01]  /*3670*/  CS2R R118, SRZ ;  /* 0x0000000000767805 */ /* 0x000fe2000001ff00 */
[----:B------:R-:W-:Y:S01]  /*3680*/  CS2R R116, SRZ ;  /* 0x0000000000747805 */ /* 0x000fe2000001ff00 */
[----:B------:R-:W-:Y:S01]  /*3690*/  CS2R R110, SRZ ;  /* 0x00000000006e7805 */ /* 0x000fe2000001ff00 */
[----:B------:R-:W-:-:S04]  /*36a0*/  DEPBAR.LE SB0, 0x1 ;  /* 0x000080400000791a */ /* 0x000fc80000000000 */
[----:B------:R-:W-:Y:S01]  /*36b0*/  BAR.SYNC.DEFER_BLOCKING 0x0 ;  /* 0x0000000000007b1d */ /* 0x000fe20000010000 */
[----:B------:R-:W-:Y:S01]  /*36c0*/  CS2R R108, SRZ ;  /* 0x00000000006c7805 */ /* 0x000fe2000001ff00 */
        /* <DEDUP_REMOVED lines=22> */
[----:B------:R1:W2:Y:S01]  /*3830*/  LDSM.16.M88.4 R172, [R240+0x12000] ;  /* 0x01200000f0ac783b */ /* 0x0002a20000000200 */
[----:B------:R-:W-:Y:S01]  /*3840*/  CS2R R30, SRZ ;  /* 0x00000000001e7805 */ /* 0x000fe2000001ff00 */
[----:B--2-4-:R-:W-:Y:S01]  /*3850*/  CS2R R28, SRZ ;  /* 0x00000000001c7805 */ /* 0x014fe2000001ff00 */
[----:B------:R-:W-:Y:S01]  /*3860*/  CS2R R34, SRZ ;  /* 0x0000000000227805 */ /* 0x000fe2000001ff00 */
[----:B------:R1:W2:Y:S01]  /*3870*/  LDSM.16.M88.4 R176, [R240+0x12800] ;  /* 0x01280000f0b0783b */ /* 0x0002a20000000200 */
[----:B------:R-:W-:Y:S01]  /*3880*/  CS2R R32, SRZ ;  /* 0x0000000000207805 */ /* 0x000fe2000001ff00 */
[----:B------:R-:W-:Y:S01]  /*3890*/  CS2R R26, SRZ ;  /* 0x00000000001a7805 */ /* 0x000fe2000001ff00 */
[----:B------:R-:W-:Y:S01]  /*38a0*/  CS2R R24, SRZ ;  /* 0x0000000000187805 */ /* 0x000fe2000001ff00 */
[----:B------:R1:W4:Y:S01]  /*38b0*/  LDSM.16.M88.4 R204, [R240+0x14000] ;  /* 0x01400000f0cc783b */ /* 0x0003220000000200 */
[----:B------:R-:W-:Y:S01]  /*38c0*/  CS2R R22, SRZ ;  /* 0x0000000000167805 */ /* 0x000fe2000001ff00 */
[----:B------:R-:W-:Y:S01]  /*38d0*/  CS2R R20, SRZ ;  /* 0x0000000000147805 */ /* 0x000fe2000001ff00 */
[----:B------:R-:W-:Y:S01]  /*38e0*/  UISETP.GE.AND UP0, UPT, UR12, UR6, UPT ;  /* 0x000000060c00728c */ /* 0x000fe2000bf06270 */
[----:B------:R1:W1:Y:S04]  /*38f0*/  LDSM.16.M88.4 R208, [R240+0x14800] ;  /* 0x01480000f0d0783b */ /* 0x0002680000000200 */
[----:B------:R1:W1:Y:S04]  /*3900*/  LDSM.16.M88.4 R236, [R240+0x16000] ;  /* 0x01600000f0ec783b */ /* 0x0002680000000200 */
[----:B------:R1:W1:Y:S04]  /*3910*/  LDSM.16.M88.4 R164, [R252+0x12000] ;  /* 0x01200000fca4783b */ /* 0x0002680000000200 */
[----:B------:R1:W1:Y:S04]  /*3920*/  LDSM.16.M88.4 R168, [R252+0x12800] ;  /* 0x01280000fca8783b */ /* 0x0002680000000200 */
[----:B------:R1:W1:Y:S04]  /*3930*/  LDSM.16.M88.4 R196, [R252+0x14000] ;  /* 0x01400000fcc4783b */ /* 0x0002680000000200 */
[----:B------:R1:W1:Y:S04]  /*3940*/  LDSM.16.M88.4 R200, [R252+0x14800] ;  /* 0x01480000fcc8783b */ /* 0x0002680000000200 */
[----:B------:R1:W1:Y:S04]  /*3950*/  LDSM.16.M88.4 R228, [R252+0x16000] ;  /* 0x01600000fce4783b */ /* 0x0002680000000200 */
[----:B------:R1:W1:Y:S04]  /*3960*/  LDSM.16.M88.4 R232, [R252+0x16800] ;  /* 0x01680000fce8783b */ /* 0x0002680000000200 */
[----:B------:R-:W1:Y:S04]  /*3970*/  LDSM.16.M88.4 R240, [R240+0x16800] ;  /* 0x01680000f0f0783b */ /* 0x000e680000000200 */
[----:B---3--:R3:W1:Y:S04]  /*3980*/  LDSM.16.M88.4 R148, [R6+0x12000] ;  /* 0x012000000694783b */ /* 0x0086680000000200 */
[----:B------:R3:W1:Y:S04]  /*3990*/  LDSM.16.M88.4 R152, [R6+0x12800] ;  /* 0x012800000698783b */ /* 0x0006680000000200 */
[----:B-----5:R3:W1:Y:S04]  /*39a0*/  LDSM.16.M88.4 R156, [R5+0x12000] ;  /* 0x01200000059c783b */ /* 0x0206680000000200 */
        /* <DEDUP_REMOVED lines=8> */
[----:B--2-4-:R3:W1:Y:S02]  /*3a30*/  LDSM.16.M88.4 R224, [R5+0x16800] ;  /* 0x0168000005e0783b */ /* 0x0146640000000200 */
.L_x_25:
[----:B------:R-:W2:Y:S01]  /*3a40*/  LDL R88, [R1] ;  /* 0x0000000001587983 */ /* 0x000ea20000100800 */
[----:B------:R-:W-:Y:S01]  /*3a50*/  PLOP3.LUT P0, PT, PT, PT, UP0, 0x80, 0x0 ;  /* 0x000000000000781c */ /* 0x000fe20003f0f008 */
[----:B------:R-:W-:Y:S01]  /*3a60*/  UISETP.GE.AND UP5, UPT, UR7, 0x1, UPT ;  /* 0x000000010700788c */ /* 0x000fe2000bfa6270 */
[----:B------:R-:W-:Y:S02]  /*3a70*/  PLOP3.LUT P5, PT, PT, PT, UP0, 0x80, 0x0 ;  /* 0x000000000000781c */ /* 0x000fe40003faf008 */
[----:B------:R-:W4:Y:S01]  /*3a80*/  LDL R245, [R1+0x8] ;  /* 0x0000080001f57983 */ /* 0x000f220000100800 */
[----:B------:R-:W-:Y:S02]  /*3a90*/  PLOP3.LUT P1, PT, PT, PT, UP0, 0x80, 0x0 ;  /* 0x000000000000781c */ /* 0x000fe40003f2f008 */
[----:B------:R-:W-:Y:S02]  /*3aa0*/  PLOP3.LUT P4, PT, PT, PT, UP0, 0x80, 0x0 ;  /* 0x000000000000781c */ /* 0x000fe40003f8f008 */
[----:B-----5:R-:W5:Y:S01]  /*3ab0*/  LDL R90, [R1+0x4] ;  /* 0x00000400015a7983 */ /* 0x020f620000100800 */
[----:B------:R-:W-:Y:S02]  /*3ac0*/  PLOP3.LUT P3, PT, PT, PT, UP0, 0x80, 0x0 ;  /* 0x000000000000781c */ /* 0x000fe40003f6f008 */
[----:B------:R-:W-:Y:S02]  /*3ad0*/  PLOP3.LUT P6, PT, PT, PT, UP0, 0x80, 0x0 ;  /* 0x000000000000781c */ /* 0x000fe40003fcf008 */
[----:B---3--:R-:W3:Y:S05]  /*3ae0*/  LDL R244, [R1+0xc] ;  /* 0x00000c0001f47983 */ /* 0x008eea0000100800 */
[----:B------:R-:W5:Y:S05]  /*3af0*/  LDL R99, [R1+0x18] ;  /* 0x0000180001637983 */ /* 0x000f6a0000100800 */
[----:B------:R-:W5:Y:S05]  /*3b00*/  LDL R89, [R1+0x10] ;  /* 0x0000100001597983 */ /* 0x000f6a0000100800 */
[----:B------:R-:W5:Y:S05]  /*3b10*/  LDL R96, [R1+0x14] ;  /* 0x0000140001607983 */ /* 0x000f6a0000100800 */
[----:B------:R-:W0:Y:S05]  /*3b20*/  LDGDEPBAR ;  /* 0x00000000000079af */ /* 0x000e2a0000000000 */
[----:B------:R-:W5:Y:S05]  /*3b30*/  LDL R91, [R1+0x80] ;  /* 0x00008000015b7983 */ /* 0x000f6a0000100800 */
[----:B------:R-:W5:Y:S05]  /*3b40*/  LDL R95, [R1+0x50] ;  /* 0x00005000015f7983 */ /* 0x000f6a0000100800 */
[----:B------:R-:W5:Y:S05]  /*3b50*/  LDL R94, [R1+0x5c] ;  /* 0x00005c00015e7983 */ /* 0x000f6a0000100800 */
[----:B------:R-:W5:Y:S05]  /*3b60*/  LDL R93, [R1+0x54] ;  /* 0x00005400015d7983 */ /* 0x000f6a0000100800 */
[----:B------:R-:W5:Y:S05]  /*3b70*/  LDL R92, [R1+0x58] ;  /* 0x00005800015c7983 */ /* 0x000f6a0000100800 */
[----:B------:R-:W5:Y:S05]  /*3b80*/  LDL R98, [R1+0x74] ;  /* 0x0000740001627983 */ /* 0x000f6a0000100800 */
[----:B------:R-:W5:Y:S01]  /*3b90*/  LDL R97, [R1+0x70] ;  /* 0x0000700001617983 */ /* 0x000f620000100800 */
[----:B------:R-:W-:Y:S04]  /*3ba0*/  DEPBAR.LE SB0, 0x0 ;  /* 0x000080000000791a */ /* 0x000fe80000000000 */
[----:B------:R-:W-:Y:S06]  /*3bb0*/  BAR.SYNC.DEFER_BLOCKING 0x0 ;  /* 0x0000000000007b1d */ /* 0x000fec0000010000 */
[----:B------:R-:W-:Y:S05]  /*3bc0*/  LDSM.16.M88.4 R84, [R252+0xc000] ;  /* 0x00c00000fc54783b */ /* 0x000fea0000000200 */
[----:B-12---:R-:W-:Y:S05]  /*3bd0*/  LDSM.16.M88.4 R8, [R88+0xc000] ;  /* 0x00c000005808783b */ /* 0x006fea0000000200 */
[----:B----4-:R-:W2:Y:S05]  /*3be0*/  LDSM.16.M88.4 R16, [R245] ;  /* 0x00000000f510783b */ /* 0x010eaa0000000200 */
[----:B------:R-:W4:Y:S05]  /*3bf0*/  LDSM.16.M88.4 R68, [R88+0xc800] ;  /* 0x00c800005844783b */ /* 0x000f2a0000000200 */
[----:B---3--:R-:W-:Y:S05]  /*3c00*/  LDSM.16.M88.4 R72, [R244] ;  /* 0x00000000f448783b */ /* 0x008fea0000000200 */
[----:B-----5:R-:W3:Y:S05]  /*3c10*/  LDSM.16.M88.4 R76, [R90+0xc000] ;  /* 0x00c000005a4c783b */ /* 0x020eea0000000200 */
[----:B------:R-:W-:Y:S01]  /*3c20*/  LDSM.16.M88.4 R80, [R99] ;  /* 0x000000006350783b */ /* 0x000fe20000000200 */
[C---:B--2---:R-:W-:Y:S08]  /*3c30*/  HMMA.16816.F32 R4, R16.reuse, R8, RZ ;  /* 0x000000081004723c */ /* 0x044ff000000018ff */
[C---:B------:R-:W-:Y:S08]  /*3c40*/  HMMA.16816.F32 R8, R16.reuse, R10, RZ ;  /* 0x0000000a1008723c */ /* 0x040ff000000018ff */
[C---:B----4-:R-:W-:Y:S08]  /*3c50*/  HMMA.16816.F32 R12, R16.reuse, R68, RZ ;  /* 0x00000044100c723c */ /* 0x050ff000000018ff */
[----:B------:R-:W-:Y:S01]  /*3c60*/  HMMA.16816.F32 R16, R16, R70, RZ ;  /* 0x000000461010723c */ /* 0x000fe200000018ff */
[----:B------:R-:W2:Y:S07]  /*3c70*/  LDSM.16.M88.4 R68, [R90+0xc800] ;  /* 0x00c800005a44783b */ /* 0x000eae0000000200 */
[C---:B---3--:R-:W-:Y:S08]  /*3c80*/  HMMA.16816.F32 R4, R72.reuse, R76, R4 ;  /* 0x0000004c4804723c */ /* 0x048ff00000001804 */
[C---:B------:R-:W-:Y:S01]  /*3c90*/  HMMA.16816.F32 R8, R72.reuse, R78, R8 ;  /* 0x0000004e4808723c */ /* 0x040fe20000001808 */
[----:B------:R-:W3:Y:S07]  /*3ca0*/  LDSM.16.M88.4 R76, [R252+0xc800] ;  /* 0x00c80000fc4c783b */ /* 0x000eee0000000200 */
[C---:B--2---:R-:W-:Y:S08]  /*3cb0*/  HMMA.16816.F32 R12, R72.reuse, R68, R12 ;  /* 0x00000044480c723c */ /* 0x044ff0000000180c */
[----:B------:R-:W-:Y:S01]  /*3cc0*/  HMMA.16816.F32 R16, R72, R70, R16 ;  /* 0x000000464810723c */ /* 0x000fe20000001810 */
[----:B------:R-:W-:Y:S05]  /*3cd0*/  LDSM.16.M88.4 R68, [R96] ;  /* 0x000000006044783b */ /* 0x000fea0000000200 */
[----:B------:R-:W2:Y:S02]  /*3ce0*/  LDSM.16.M88.4 R72, [R89+0xc000] ;  /* 0x00c000005948783b */ /* 0x000ea40000000200 */
[C---:B------:R-:W-:Y:S08]  /*3cf0*/  HMMA.16816.F32 R4, R80.reuse, R84, R4 ;  /* 0x000000545004723c */ /* 0x040ff00000001804 */
[C---:B------:R-:W-:Y:S01]  /*3d00*/  HMMA.16816.F32 R8, R80.reuse, R86, R8 ;  /* 0x000000565008723c */ /* 0x040fe20000001808 */
[----:B------:R-:W4:Y:S07]  /*3d10*/  LDSM.16.M88.4 R84, [R89+0xc800] ;  /* 0x00c800005954783b */ /* 0x000f2e0000000200 */
[C---:B---3--:R-:W-:Y:S08]  /*3d20*/  HMMA.16816.F32 R12, R80.reuse, R76, R12 ;  /* 0x0000004c500c723c */ /* 0x048ff0000000180c */
[----:B------:R-:W-:Y:S01]  /*3d30*/  HMMA.16816.F32 R16, R80, R78, R16 ;  /* 0x0000004e5010723c */ /* 0x000fe20000001810 */
[----:B------:R-:W-:Y:S05]  /*3d40*/  LDSM.16.M88.4 R76, [R245+0x2000] ;  /* 0x00200000f54c783b */ /* 0x000fea0000000200 */
[----:B------:R-:W3:Y:S02]  /*3d50*/  LDSM.16.M88.4 R80, [R88+0xe000] ;  /* 0x00e000005850783b */ /* 0x000ee40000000200 */
[C---:B--2---:R-:W-:Y:S08]  /*3d60*/  HMMA.16816.F32 R4, R68.reuse, R72, R4 ;  /* 0x000000484404723c */ /* 0x044ff00000001804 */
[C---:B------:R-:W-:Y:S01]  /*3d70*/  HMMA.16816.F32 R8, R68.reuse, R74, R8 ;  /* 0x0000004a4408723c */ /* 0x040fe20000001808 */
[----:B------:R-:W2:Y:S07]  /*3d80*/  LDSM.16.M88.4 R72, [R88+0xe800] ;  /* 0x00e800005848783b */ /* 0x000eae0000000200 */
[C---:B----4-:R-:W-:Y:S08]  /*3d90*/  HMMA.16816.F32 R12, R68.reuse, R84, R12 ;  /* 0x00000054440c723c */ /* 0x050ff0000000180c */
[----:B------:R-:W-:Y:S01]  /*3da0*/  HMMA.16816.F32 R16, R68, R86, R16 ;  /* 0x000000564410723c */ /* 0x000fe20000001810 */
[----:B------:R-:W-:Y:S05]  /*3db0*/  LDSM.16.M88.4 R68, [R244+0x2000] ;  /* 0x00200000f444783b */ /* 0x000fea0000000200 */
[----:B------:R-:W4:Y:S02]  /*3dc0*/  LDSM.16.M88.4 R84, [R90+0xe000] ;  /* 0x00e000005a54783b */ /* 0x000f240000000200 */
[C---:B---3--:R-:W-:Y:S08]  /*3dd0*/  HMMA.16816.F32 R4, R76.reuse, R80, R4 ;  /* 0x000000504c04723c */ /* 0x048ff00000001804 */
[C---:B------:R-:W-:Y:S01]  /*3de0*/  HMMA.16816.F32 R8, R76.reuse, R82, R8 ;  /* 0x000000524c08723c */ /* 0x040fe20000001808 */
[----:B------:R-:W3:Y:S07]  /*3df0*/  LDSM.16.M88.4 R80, [R90+0xe800] ;  /* 0x00e800005a50783b */ /* 0x000eee0000000200 */
[C---:B--2---:R-:W-:Y:S08]  /*3e00*/  HMMA.16816.F32 R12, R76.reuse, R72, R12 ;  /* 0x000000484c0c723c */ /* 0x044ff0000000180c */
[----:B------:R-:W-:Y:S01]  /*3e10*/  HMMA.16816.F32 R16, R76, R74, R16 ;  /* 0x0000004a4c10723c */ /* 0x000fe20000001810 */
[----:B------:R-:W-:Y:S05]  /*3e20*/  LDSM.16.M88.4 R72, [R99+0x2000] ;  /* 0x002000006348783b */ /* 0x000fea0000000200 */
[----:B------:R-:W2:Y:S02]  /*3e30*/  LDSM.16.M88.4 R76, [R252+0xe000] ;  /* 0x00e00000fc4c783b */ /* 0x000ea40000000200 */
[C---:B----4-:R-:W-:Y:S08]  /*3e40*/  HMMA.16816.F32 R4, R68.reuse, R84, R4 ;  /* 0x000000544404723c */ /* 0x050ff00000001804 */
        /* <DEDUP_REMOVED lines=15> */
[----:B------:R3:W5:Y:S07]  /*3f40*/  LDSM.16.M88.4 R80, [R88+0x10800] ;  /* 0x010800005850783b */ /* 0x00076e0000000200 */
[C---:B--2---:R-:W-:Y:S08]  /*3f50*/  HMMA.16816.F32 R12, R68.reuse, R76, R12 ;  /* 0x0000004c440c723c */ /* 0x044ff0000000180c */
[----:B------:R-:W-:Y:S01]  /*3f60*/  HMMA.16816.F32 R16, R68, R78, R16 ;  /* 0x0000004e4410723c */ /* 0x000fe20000001810 */
[----:B------:R-:W-:Y:S05]  /*3f70*/  LDSM.16.M88.4 R76, [R90+0x10000] ;  /* 0x010000005a4c783b */ /* 0x000fea0000000200 */
[----:B------:R-:W2:Y:S02]  /*3f80*/  LDSM.16.M88.4 R68, [R244+0x4000] ;  /* 0x00400000f444783b */ /* 0x000ea40000000200 */
[C---:B----4-:R-:W-:Y:S03]  /*3f90*/  HMMA.16816.F32 R4, R72.reuse, R84, R4 ;  /* 0x000000544804723c */ /* 0x050fe60000001804 */
[----:B---3--:R-:W3:Y:S05]  /*3fa0*/  LDL R88, [R1+0x60] ;  /* 0x0000600001587983 */ /* 0x008eea0000100800 */
[C---:B------:R-:W-:Y:S01]  /*3fb0*/  HMMA.16816.F32 R8, R72.reuse, R86, R8 ;  /* 0x000000564808723c */ /* 0x040fe20000001808 */
[----:B------:R4:W1:Y:S07]  /*3fc0*/  LDSM.16.M88.4 R84, [R90+0x10800] ;  /* 0x010800005a54783b */ /* 0x00086e0000000200 */
[C---:B-----5:R-:W-:Y:S08]  /*3fd0*/  HMMA.16816.F32 R12, R72.reuse, R80, R12 ;  /* 0x00000050480c723c */ /* 0x060ff0000000180c */
[----:B------:R-:W-:Y:S01]  /*3fe0*/  HMMA.16816.F32 R16, R72, R82, R16 ;  /* 0x000000524810723c */ /* 0x000fe20000001810 */
[----:B------:R-:W-:Y:S05]  /*3ff0*/  LDSM.16.M88.4 R72, [R99+0x4000] ;  /* 0x004000006348783b */ /* 0x000fea0000000200 */
[----:B------:R-:W5:Y:S05]  /*4000*/  LDSM.16.M88.4 R80, [R252+0x10000] ;  /* 0x01000000fc50783b */ /* 0x000f6a0000000200 */
[----:B----4-:R-:W4:Y:S01]  /*4010*/  LDL R90, [R1+0x64] ;  /* 0x00006400015a7983 */ /* 0x010f220000100800 */
[C---:B--2---:R-:W-:Y:S08]  /*4020*/  HMMA.16816.F32 R4, R68.reuse, R76, R4 ;  /* 0x0000004c4404723c */ /* 0x044ff00000001804 */
[C---:B------:R-:W-:Y:S01]  /*4030*/  HMMA.16816.F32 R8, R68.reuse, R78, R8 ;  /* 0x0000004e4408723c */ /* 0x040fe20000001808 */
[----:B------:R-:W2:Y:S07]  /*4040*/  LDSM.16.M88.4 R76, [R252+0x10800] ;  /* 0x01080000fc4c783b */ /* 0x000eae0000000200 */
[C---:B-1----:R-:W-:Y:S08]  /*4050*/  HMMA.16816.F32 R12, R68.reuse, R84, R12 ;  /* 0x00000054440c723c */ /* 0x042ff0000000180c */
[----:B------:R-:W-:Y:S01]  /*4060*/  HMMA.16816.F32 R16, R68, R86, R16 ;  /* 0x000000564410723c */ /* 0x000fe20000001810 */
[----:B------:R-:W-:Y:S05]  /*4070*/  LDSM.16.M88.4 R68, [R96+0x4000] ;  /* 0x004000006044783b */ /* 0x000fea0000000200 */
[----:B------:R-:W1:Y:S02]  /*4080*/  LDSM.16.M88.4 R84, [R89+0x10000] ;  /* 0x010000005954783b */ /* 0x000e640000000200 */
[C---:B-----5:R-:W-:Y:S08]  /*4090*/  HMMA.16816.F32 R4, R72.reuse, R80, R4 ;  /* 0x000000504804723c */ /* 0x060ff00000001804 */
[C---:B------:R-:W-:Y:S08]  /*40a0*/  HMMA.16816.F32 R8, R72.reuse, R82, R8 ;  /* 0x000000524808723c */ /* 0x040ff00000001808 */
[C---:B--2---:R-:W-:Y:S07]  /*40b0*/  HMMA.16816.F32 R12, R72.reuse, R76, R12 ;  /* 0x0000004c480c723c */ /* 0x044fee000000180c */
[----:B------:R-:W-:Y:S01]  /*40c0*/  IMAD.U32 R77, RZ, RZ, UR19 ;  /* 0x00000013ff4d7e24 */ /* 0x000fe2000f8e00ff */
[----:B------:R-:W-:Y:S04]  /*40d0*/  HMMA.16816.F32 R16, R72, R78, R16 ;  /* 0x0000004e4810723c */ /* 0x000fe80000001810 */
[----:B------:R-:W-:Y:S01]  /*40e0*/  @P0 IMAD R77, R77, 0x40, R91 ;  /* 0x000000404d4d0824 */ /* 0x000fe200078e025b */
[----:B------:R-:W-:Y:S04]  /*40f0*/  PLOP3.LUT P0, PT, PT, PT, UP0, 0x80, 0x0 ;  /* 0x000000000000781c */ /* 0x000fe80003f0f008 */
[C---:B------:R-:W-:Y:S02]  /*4100*/  @P1 IADD3 R72, R77.reuse, 0x1, RZ ;  /* 0x000000014d481810 */ /* 0x040fe40007ffe0ff */
[----:B------:R-:W-:Y:S01]  /*4110*/  @P5 ISETP.GE.AND P5, PT, R77, UR6, PT ;  /* 0x000000064d005c0c */ /* 0x000fe2000bfa6270 */
[C---:B-1----:R-:W-:Y:S01]  /*4120*/  HMMA.16816.F32 R4, R68.reuse, R84, R4 ;  /* 0x000000544404723c */ /* 0x042fe20000001804 */
[----:B------:R-:W-:Y:S04]  /*4130*/  PLOP3.LUT P1, PT, PT, PT, UP0, 0x80, 0x0 ;  /* 0x000000000000781c */ /* 0x000fe80003f2f008 */
[----:B------:R-:W-:Y:S02]  /*4140*/  @P4 ISETP.GE.AND P4, PT, R72, UR6, PT ;  /* 0x0000000648004c0c */ /* 0x000fe4000bf86270 */
[----:B------:R-:W1:Y:S01]  /*4150*/  LDSM.16.M88.4 R72, [R89+0x10800] ;  /* 0x010800005948783b */ /* 0x000e620000000200 */
[C---:B------:R-:W-:Y:S11]  /*4160*/  HMMA.16816.F32 R8, R68.reuse, R86, R8 ;  /* 0x000000564408723c */ /* 0x040ff60000001808 */
[----:B------:R-:W-:Y:S05]  /*4170*/  @!UPT UIADD3 URZ, URZ, URZ, URZ ;  /* 0x0000003f3f3ff290 */ /* 0x000fea000fffe03f */
[----:B------:R-:W-:Y:S02]  /*4180*/  @P0 FSEL R4, R4, -INF , !P5 ;  /* 0xff80000004040808 */ /* 0x000fe40006800000 */
[----:B------:R-:W-:Y:S02]  /*4190*/  @P1 FSEL R5, R5, -INF , !P4 ;  /* 0xff80000005051808 */ /* 0x000fe40006000000 */
[----:B------:R-:W-:Y:S02]  /*41a0*/  PLOP3.LUT P0, PT, PT, PT, UP0, 0x80, 0x0 ;  /* 0x000000000000781c */ /* 0x000fe40003f0f008 */
[----:B------:R-:W-:Y:S11]  /*41b0*/  PLOP3.LUT P1, PT, PT, PT, UP0, 0x80, 0x0 ;  /* 0x000000000000781c */ /* 0x000ff60003f2f008 */
[----:B------:R-:W-:Y:S02]  /*41c0*/  @P0 FSEL R6, R6, -INF , !P5 ;  /* 0xff80000006060808 */ /* 0x000fe40006800000 */
[----:B------:R-:W-:Y:S02]  /*41d0*/  PLOP3.LUT P0, PT, PT, PT, UP0, 0x80, 0x0 ;  /* 0x000000000000781c */ /* 0x000fe40003f0f008 */
[----:B------:R-:W-:Y:S01]  /*41e0*/  @P1 FSEL R7, R7, -INF , !P4 ;  /* 0xff80000007071808 */ /* 0x000fe20006000000 */
[C---:B-1----:R-:W-:Y:S01]  /*41f0*/  HMMA.16816.F32 R12, R68.reuse, R72, R12 ;  /* 0x00000048440c723c */ /* 0x042fe2000000180c */
[----:B------:R-:W-:Y:S02]  /*4200*/  PLOP3.LUT P1, PT, PT, PT, UP0, 0x80, 0x0 ;  /* 0x000000000000781c */ /* 0x000fe40003f2f008 */
[----:B------:R-:W-:Y:S02]  /*4210*/  PLOP3.LUT P4, PT, PT, PT, UP0, 0x80, 0x0 ;  /* 0x000000000000781c */ /* 0x000fe40003f8f008 */
[----:B------:R-:W-:Y:S03]  /*4220*/  PLOP3.LUT P5, PT, PT, PT, UP0, 0x80, 0x0 ;  /* 0x000000000000781c */ /* 0x000fe60003faf008 */
[----:B------:R-:W-:Y:S04]  /*4230*/  HMMA.16816.F32 R16, R68, R74, R16 ;  /* 0x0000004a4410723c */ /* 0x000fe80000001810 */
[C---:B---3--:R-:W-:Y:S01]  /*4240*/  FMUL.FTZ R76, R88.reuse, 1.4426950216293334961 ;  /* 0x3fb8aa3b584c7820 */ /* 0x048fe20000410000 */
[----:B------:R-:W-:Y:S04]  /*4250*/  FSETP.NEU.FTZ.AND P2, PT, R88, -INF , PT ;  /* 0xff8000005800780b */ /* 0x000fe80003f5d000 */
[----:B------:R-:W-:Y:S05]  /*4260*/  FSEL R76, R76, RZ, P2 ;  /* 0x000000ff4c4c7208 */ /* 0x000fea0001000000 */
[--C-:B------:R-:W-:Y:S02]  /*4270*/  FFMA.FTZ R4, R4, c[0x0][0x23c], -R76.reuse ;  /* 0x00008f0004047a23 */ /* 0x100fe4000001084c */
[----:B------:R-:W-:Y:S02]  /*4280*/  FFMA.FTZ R5, R5, c[0x0][0x23c], -R76 ;  /* 0x00008f0005057a23 */ /* 0x000fe4000001084c */
[----:B------:R1:W-:Y:S10]  /*4290*/  MUFU.EX2 R88, R4 ;  /* 0x0000000400587308 */ /* 0x0003f40000000800 */
[----:B------:R2:W3:Y:S01]  /*42a0*/  MUFU.EX2 R86, R5 ;  /* 0x0000000500567308 */ /* 0x0004e20000000800 */
[C---:B----4-:R-:W-:Y:S01]  /*42b0*/  FSETP.NEU.FTZ.AND P2, PT, R90.reuse, -INF , PT ;  /* 0xff8000005a00780b */ /* 0x050fe20003f5d000 */
[----:B-1----:R-:W-:Y:S05]  /*42c0*/  FMUL.FTZ R4, R90, 1.4426950216293334961 ;  /* 0x3fb8aa3b5a047820 */ /* 0x002fea0000410000 */
[----:B------:R-:W-:Y:S02]  /*42d0*/  FSEL R4, R4, RZ, P2 ;  /* 0x000000ff04047208 */ /* 0x000fe40001000000 */
[----:B------:R-:W-:Y:S02]  /*42e0*/  PLOP3.LUT P2, PT, PT, PT, UP0, 0x80, 0x0 ;  /* 0x000000000000781c */ /* 0x000fe40003f4f008 */
[----:B--2---:R-:W-:Y:S01]  /*42f0*/  @P3 IADD3 R5, R77, 0x8, RZ ;  /* 0x000000084d053810 */ /* 0x004fe20007ffe0ff */
[--C-:B------:R-:W-:Y:S01]  /*4300*/  FFMA.FTZ R6, R6, c[0x0][0x23c], -R4.reuse ;  /* 0x00008f0006067a23 */ /* 0x100fe20000010804 */
[----:B------:R-:W-:Y:S01]  /*4310*/  PLOP3.LUT P3, PT, PT, PT, UP0, 0x80, 0x0 ;  /* 0x000000000000781c */ /* 0x000fe20003f6f008 */
[----:B------:R-:W-:Y:S01]  /*4320*/  FFMA.FTZ R7, R7, c[0x0][0x23c], -R4 ;  /* 0x00008f0007077a23 */ /* 0x000fe20000010804 */
[----:B------:R-:W-:Y:S01]  /*4330*/  @P6 ISETP.GE.AND P6, PT, R5, UR6, PT ;  /* 0x0000000605006c0c */ /* 0x000fe2000bfc6270 */
[----:B------:R3:W-:Y:S06]  /*4340*/  MUFU.EX2 R91, R6 ;  /* 0x00000006005b7308 */ /* 0x0007ec0000000800 */
[----:B------:R-:W-:Y:S02]  /*4350*/  @P2 IADD3 R5, R77, 0x9, RZ ;  /* 0x000000094d052810 */ /* 0x000fe40007ffe0ff */
[----:B------:R-:W-:Y:S02]  /*4360*/  PLOP3.LUT P2, PT, PT, PT, UP0, 0x80, 0x0 ;  /* 0x000000000000781c */ /* 0x000fe40003f4f008 */
[----:B------:R-:W-:Y:S01]  /*4370*/  @P3 ISETP.GE.AND P3, PT, R5, UR6, PT ;  /* 0x0000000605003c0c */ /* 0x000fe2000bf66270 */
[----:B------:R-:W1:Y:S01]  /*4380*/  MUFU.EX2 R90, R7 ;  /* 0x00000007005a7308 */ /* 0x000e620000000800 */
[----:B------:R-:W-:Y:S02]  /*4390*/  @P0 FSEL R8, R8, -INF , !P6 ;  /* 0xff80000008080808 */ /* 0x000fe40007000000 */
[----:B------:R-:W-:Y:S02]  /*43a0*/  PLOP3.LUT P0, PT, PT, PT, UP0, 0x80, 0x0 ;  /* 0x000000000000781c */ /* 0x000fe40003f0f008 */
[----:B------:R-:W-:Y:S01]  /*43b0*/  @P4 IADD3 R5, R77, 0x10, RZ ;  /* 0x000000104d054810 */ /* 0x000fe20007ffe0ff */
[--C-:B------:R-:W-:Y:S01]  /*43c0*/  FFMA.FTZ R8, R8, c[0x0][0x23c], -R76.reuse ;  /* 0x00008f0008087a23 */ /* 0x100fe2000001084c */
[----:B------:R-:W-:Y:S02]  /*43d0*/  PLOP3.LUT P4, PT, PT, PT, UP0, 0x80, 0x0 ;  /* 0x000000000000781c */ /* 0x000fe40003f8f008 */
[----:B------:R-:W-:Y:S01]  /*43e0*/  @P5 ISETP.GE.AND P5, PT, R5, UR6, PT ;  /* 0x0000000605005c0c */ /* 0x000fe2000bfa6270 */
[----:B------:R-:W-:Y:S01]  /*43f0*/  MUFU.EX2 R85, R8 ;  /* 0x0000000800557308 */ /* 0x000fe20000000800 */
[----:B------:R-:W-:Y:S02]  /*4400*/  @P2 IADD3 R5, R77, 0x11, RZ ;  /* 0x000000114d052810 */ /* 0x000fe40007ffe0ff */
[----:B------:R-:W-:Y:S02]  /*4410*/  @P1 FSEL R9, R9, -INF , !P3 ;  /* 0xff80000009091808 */ /* 0x000fe40005800000 */
[----:B------:R-:W-:Y:S02]  /*4420*/  PLOP3.LUT P1, PT, PT, PT, UP0, 0x80, 0x0 ;  /* 0x000000000000781c */ /* 0x000fe40003f2f008 */
[----:B------:R-:W-:Y:S01]  /*4430*/  @P0 FSEL R10, R10, -INF , !P6 ;  /* 0xff8000000a0a0808 */ /* 0x000fe20007000000 */
[----:B------:R-:W-:Y:S01]  /*4440*/  FFMA.FTZ R9, R9, c[0x0][0x23c], -R76 ;  /* 0x00008f0009097a23 */ /* 0x000fe2000001084c */
[----:B------:R-:W-:Y:S02]  /*4450*/  PLOP3.LUT P6, PT, PT, PT, UP0, 0x80, 0x0 ;  /* 0x000000000000781c */ /* 0x000fe40003fcf008 */
[----:B------:R-:W-:Y:S01]  /*4460*/  PLOP3.LUT P0, PT, PT, PT, UP0, 0x80, 0x0 ;  /* 0x000000000000781c */ /* 0x000fe20003f0f008 */
[--C-:B------:R-:W-:Y:S01]  /*4470*/  FFMA.FTZ R10, R10, c[0x0][0x23c], -R4.reuse ;  /* 0x00008f000a0a7a23 */ /* 0x100fe20000010804 */
[----:B------:R-:W-:Y:S01]  /*4480*/  PLOP3.LUT P2, PT, PT, PT, UP0, 0x80, 0x0 ;  /* 0x000000000000781c */ /* 0x000fe20003f4f008 */
[----:B------:R-:W-:Y:S01]  /*4490*/  MUFU.EX2 R83, R9 ;  /* 0x0000000900537308 */ /* 0x000fe20000000800 */
[----:B---3--:R-:W-:Y:S03]  /*44a0*/  F2FP.PACK_AB R6, R86, R88 ;  /* 0x000000585606723e */ /* 0x008fe600000000ff */
[----:B------:R-:W-:Y:S02]  /*44b0*/  @P1 FSEL R11, R11, -INF , !P3 ;  /* 0xff8000000b0b1808 */ /* 0x000fe40005800000 */
[----:B------:R-:W-:Y:S01]  /*44c0*/  PLOP3.LUT P1, PT, PT, PT, UP0, 0x80, 0x0 ;  /* 0x000000000000781c */ /* 0x000fe20003f2f008 */
[----:B------:R2:W-:Y:S01]  /*44d0*/  STS [R95+0x14000], R6 ;  /* 0x014000065f007388 */ /* 0x0005e20000000800 */
[----:B------:R-:W-:Y:S01]  /*44e0*/  @P6 ISETP.GE.AND P6, PT, R5, UR6, PT ;  /* 0x0000000605006c0c */ /* 0x000fe2000bfc6270 */
[----:B------:R-:W-:Y:S01]  /*44f0*/  FFMA.FTZ R11, R11, c[0x0][0x23c], -R4 ;  /* 0x00008f000b0b7a23 */ /* 0x000fe20000010804 */
[----:B------:R-:W-:Y:S01]  /*4500*/  PLOP3.LUT P3, PT, PT, PT, UP0, 0x80, 0x0 ;  /* 0x000000000000781c */ /* 0x000fe20003f6f008 */
[----:B------:R-:W-:Y:S01]  /*4510*/  MUFU.EX2 R89, R10 ;  /* 0x0000000a00597308 */ /* 0x000fe20000000800 */
[----:B------:R-:W-:Y:S02]  /*4520*/  @P0 FSEL R12, R12, -INF , !P5 ;  /* 0xff8000000c0c0808 */ /* 0x000fe40006800000 */
[----:B------:R-:W-:Y:S03]  /*4530*/  PLOP3.LUT P0, PT, PT, PT, UP0, 0x80, 0x0 ;  /* 0x000000000000781c */ /* 0x000fe60003f0f008 */
[----:B------:R-:W-:Y:S02]  /*4540*/  FFMA.FTZ R12, R12, c[0x0][0x23c], -R76 ;  /* 0x00008f000c0c7a23 */ /* 0x000fe4000001084c */
[----:B------:R-:W-:Y:S02]  /*4550*/  @P1 FSEL R14, R14, -INF , !P5 ;  /* 0xff8000000e0e1808 */ /* 0x000fe40006800000 */
[----:B------:R-:W-:Y:S01]  /*4560*/  @P2 FSEL R13, R13, -INF , !P6 ;  /* 0xff8000000d0d2808 */ /* 0x000fe20007000000 */
[----:B------:R-:W3:Y:S01]  /*4570*/  MUFU.EX2 R87, R11 ;  /* 0x0000000b00577308 */ /* 0x000ee20000000800 */
[----:B------:R-:W-:Y:S01]  /*4580*/  PLOP3.LUT P2, PT, PT, PT, UP0, 0x80, 0x0 ;  /* 0x000000000000781c */ /* 0x000fe20003f4f008 */
[----:B------:R-:W-:Y:S01]  /*4590*/  FFMA.FTZ R14, R14, c[0x0][0x23c], -R4 ;  /* 0x00008f000e0e7a23 */ /* 0x000fe20000010804 */
[----:B------:R-:W-:Y:S01]  /*45a0*/  PLOP3.LUT P1, PT, PT, PT, UP0, 0x80, 0x0 ;  /* 0x000000000000781c */ /* 0x000fe20003f2f008 */
[----:B------:R-:W-:Y:S01]  /*45b0*/  FFMA.FTZ R13, R13, c[0x0][0x23c], -R76 ;  /* 0x00008f000d0d7a23 */ /* 0x000fe2000001084c */
[C---:B------:R-:W-:Y:S02]  /*45c0*/  @P3 IADD3 R5, R77.reuse, 0x18, RZ ;  /* 0x000000184d053810 */ /* 0x040fe40007ffe0ff */
[----:B------:R-:W-:Y:S02]  /*45d0*/  @P4 IADD3 R77, R77, 0x19, RZ ;  /* 0x000000194d4d4810 */ /* 0x000fe40007ffe0ff */
[----:B------:R-:W-:Y:S01]  /*45e0*/  @P0 FSEL R15, R15, -INF , !P6 ;  /* 0xff8000000f0f0808 */ /* 0x000fe20007000000 */
[----:B------:R-:W-:Y:S01]  /*45f0*/  MUFU.EX2 R81, R12 ;  /* 0x0000000c00517308 */ /* 0x000fe20000000800 */
[----:B------:R-:W-:Y:S03]  /*4600*/  PLOP3.LUT P0, PT, PT, PT, UP0, 0x80, 0x0 ;  /* 0x000000000000781c */ /* 0x000fe60003f0f008 */
[----:B------:R-:W-:Y:S01]  /*4610*/  @P2 ISETP.GE.AND P3, PT, R5, UR6, PT ;  /* 0x0000000605002c0c */ /* 0x000fe2000bf66270 */
[----:B------:R-:W-:Y:S01]  /*4620*/  FFMA.FTZ R15, R15, c[0x0][0x23c], -R4 ;  /* 0x00008f000f0f7a23 */ /* 0x000fe20000010804 */
[----:B------:R-:W-:Y:S02]  /*4630*/  @P1 ISETP.GE.AND P1, PT, R77, UR6, PT ;  /* 0x000000064d001c0c */ /* 0x000fe4000bf26270 */
[----:B------:R-:W-:Y:S02]  /*4640*/  PLOP3.LUT P2, PT, PT, PT, UP0, 0x80, 0x0 ;  /* 0x000000000000781c */ /* 0x000fe40003f4f008 */
[----:B------:R-:W4:Y:S01]  /*4650*/  MUFU.EX2 R78, R13 ;  /* 0x0000000d004e7308 */ /* 0x000f220000000800 */
[----:B-1----:R-:W-:Y:S02]  /*4660*/  F2FP.PACK_AB R5, R90, R91 ;  /* 0x0000005b5a05723e */ /* 0x002fe400000000ff */
[----:B---3--:R-:W-:Y:S03]  /*4670*/  F2FP.PACK_AB R8, R87, R89 ;  /* 0x000000595708723e */ /* 0x008fe600000000ff */
[----:B------:R1:W-:Y:S03]  /*4680*/  STS [R95+0x14400], R5 ;  /* 0x014400055f007388 */ /* 0x0003e60000000800 */
[----:B------:R-:W-:Y:S01]  /*4690*/  @P0 FSEL R17, R17, -INF , !P1 ;  /* 0xff80000011110808 */ /* 0x000fe20004800000 */
[----:B------:R-:W-:Y:S01]  /*46a0*/  MUFU.EX2 R84, R14 ;  /* 0x0000000e00547308 */ /* 0x000fe20000000800 */
[----:B------:R-:W-:Y:S02]  /*46b0*/  PLOP3.LUT P0, PT, PT, PT, UP0, 0x80, 0x0 ;  /* 0x000000000000781c */ /* 0x000fe40003f0f008 */
[----:B------:R-:W-:Y:S02]  /*46c0*/  @P2 FSEL R16, R16, -INF , !P3 ;  /* 0xff80000010102808 */ /* 0x000fe40005800000 */
[----:B------:R-:W-:Y:S03]  /*46d0*/  PLOP3.LUT P2, PT, PT, PT, UP0, 0x80, 0x0 ;  /* 0x000000000000781c */ /* 0x000fe60003f4f008 */
[--C-:B------:R-:W-:Y:S02]  /*46e0*/  FFMA.FTZ R16, R16, c[0x0][0x23c], -R76.reuse ;  /* 0x00008f0010107a23 */ /* 0x100fe4000001084c */
[----:B------:R-:W-:Y:S01]  /*46f0*/  FFMA.FTZ R76, R17, c[0x0][0x23c], -R76 ;  /* 0x00008f00114c7a23 */ /* 0x000fe2000001084c */
[----:B------:R-:W2:Y:S03]  /*4700*/  MUFU.EX2 R82, R15 ;  /* 0x0000000f00527308 */ /* 0x000ea60000000800 */
[----:B------:R-:W-:Y:S02]  /*4710*/  @P0 FSEL R19, R19, -INF , !P1 ;  /* 0xff80000013130808 */ /* 0x000fe40004800000 */
[----:B----4-:R-:W-:Y:S02]  /*4720*/  F2FP.PACK_AB R7, R78, R81 ;  /* 0x000000514e07723e */ /* 0x010fe400000000ff */
[----:B------:R-:W-:Y:S02]  /*4730*/  @P2 FSEL R18, R18, -INF , !P3 ;  /* 0xff80000012122808 */ /* 0x000fe40005800000 */
[----:B------:R-:W-:Y:S01]  /*4740*/  IADD3 R74, P0, R98, UR11, RZ ;  /* 0x0000000b624a7c10 */ /* 0x000fe2000ff1e0ff */
[----:B------:R-:W-:Y:S02]  /*4750*/  MUFU.EX2 R77, R16 ;  /* 0x00000010004d7308 */ /* 0x000fe40000000800 */
[--C-:B------:R-:W-:Y:S01]  /*4760*/  FFMA.FTZ R18, R18, c[0x0][0x23c], -R4.reuse ;  /* 0x00008f0012127a23 */ /* 0x100fe20000010804 */
[----:B------:R-:W-:Y:S01]  /*4770*/  IADD3.X R75, R97, UR10, RZ, P0, !PT ;  /* 0x0000000a614b7c10 */ /* 0x000fe200087fe4ff */
[----:B------:R-:W-:Y:S01]  /*4780*/  FFMA.FTZ R4, R19, c[0x0][0x23c], -R4 ;  /* 0x00008f0013047a23 */ /* 0x000fe20000010804 */
[----:B------:R-:W-:Y:S03]  /*4790*/  PLOP3.LUT P0, PT, PT, PT, UP5, 0x80, 0x0 ;  /* 0x000000000000781c */ /* 0x000fe60003f0f058 */
[----:B------:R-:W3:Y:S02]  /*47a0*/  LDG.E R73, [R74.64] ;  /* 0x000000044a497981 */ /* 0x000ee4000c1e1900 */
[----:B------:R4:W-:Y:S03]  /*47b0*/  MUFU.EX2 R79, R4 ;  /* 0x00000004004f7308 */ /* 0x0009e60000000800 */
[----:B------:R-:W5:Y:S01]  /*47c0*/  LDG.E R72, [R74.64+0x20] ;  /* 0x000020044a487981 */ /* 0x000f62000c1e1900 */
[----:B--2---:R-:W-:Y:S06]  /*47d0*/  F2FP.PACK_AB R6, R82, R84 ;  /* 0x000000545206723e */ /* 0x004fec00000000ff */
[----:B------:R-:W1:Y:S10]  /*47e0*/  MUFU.EX2 R76, R76 ;  /* 0x0000004c004c7308 */ /* 0x000e740000000800 */
[----:B------:R-:W2:Y:S01]  /*47f0*/  MUFU.EX2 R80, R18 ;  /* 0x0000001200507308 */ /* 0x000ea20000000800 */
[----:B----4-:R-:W-:Y:S05]  /*4800*/  F2FP.PACK_AB R4, R83, R85 ;  /* 0x000000555304723e */ /* 0x010fea00000000ff */
[----:B------:R2:W-:Y:S05]  /*4810*/  STS [R94+0x14000], R4 ;  /* 0x014000045e007388 */ /* 0x0005ea0000000800 */
[----:B------:R-:W-:Y:S01]  /*4820*/  STS [R94+0x14400], R8 ;  /* 0x014400085e007388 */ /* 0x000fe20000000800 */
[----:B-1----:R-:W-:Y:S04]  /*4830*/  F2FP.PACK_AB R5, R76, R77 ;  /* 0x0000004d4c05723e */ /* 0x002fe800000000ff */
[----:B------:R-:W-:Y:S05]  /*4840*/  STS [R93+0x14000], R7 ;  /* 0x014000075d007388 */ /* 0x000fea0000000800 */
[----:B------:R-:W-:Y:S05]  /*4850*/  STS [R93+0x14400], R6 ;  /* 0x014400065d007388 */ /* 0x000fea0000000800 */
[----:B------:R-:W-:Y:S01]  /*4860*/  STS [R92+0x14000], R5 ;  /* 0x014000055c007388 */ /* 0x000fe20000000800 */
[----:B--2---:R-:W-:Y:S05]  /*4870*/  F2FP.PACK_AB R4, R79, R80 ;  /* 0x000000504f04723e */ /* 0x004fea00000000ff */
[----:B------:R-:W-:Y:S05]  /*4880*/  STS [R92+0x14400], R4 ;  /* 0x014400045c007388 */ /* 0x000fea0000000800 */
[----:B------:R-:W1:Y:S05]  /*4890*/  LDSM.16.M88.4 R16, [R245+0x6000] ;  /* 0x00600000f510783b */ /* 0x000e6a0000000200 */
[----:B------:R-:W2:Y:S01]  /*48a0*/  LDSM.16.M88.4 R68, [R244+0x6000] ;  /* 0x00600000f444783b */ /* 0x000ea20000000200 */
[C---:B-1----:R-:W-:Y:S08]  /*48b0*/  HMMA.16816.F32 R4, R16.reuse, R148, RZ ;  /* 0x000000941004723c */ /* 0x042ff000000018ff */
[C---:B------:R-:W-:Y:S08]  /*48c0*/  HMMA.16816.F32 R8, R16.reuse, R150, RZ ;  /* 0x000000961008723c */ /* 0x040ff000000018ff */
[C---:B------:R-:W-:Y:S08]  /*48d0*/  HMMA.16816.F32 R12, R16.reuse, R152, RZ ;  /* 0x00000098100c723c */ /* 0x040ff000000018ff */
[----:B------:R-:W-:Y:S08]  /*48e0*/  HMMA.16816.F32 R16, R16, R154, RZ ;  /* 0x0000009a1010723c */ /* 0x000ff000000018ff */
[C---:B--2---:R-:W-:Y:S08]  /*48f0*/  HMMA.16816.F32 R4, R68.reuse, R156, R4 ;  /* 0x0000009c4404723c */ /* 0x044ff00000001804 */
[C---:B------:R-:W-:Y:S08]  /*4900*/  HMMA.16816.F32 R8, R68.reuse, R158, R8 ;  /* 0x0000009e4408723c */ /* 0x040ff00000001808 */
[C---:B------:R-:W-:Y:S08]  /*4910*/  HMMA.16816.F32 R12, R68.reuse, R160, R12 ;  /* 0x000000a0440c723c */ /* 0x040ff0000000180c */
[----:B------:R-:W-:Y:S01]  /*4920*/  HMMA.16816.F32 R16, R68, R162, R16 ;  /* 0x000000a24410723c */ /* 0x000fe20000001810 */
[----:B------:R-:W1:Y:S07]  /*4930*/  LDSM.16.M88.4 R68, [R99+0x6000] ;  /* 0x006000006344783b */ /* 0x000e6e0000000200 */
[C---:B-1----:R-:W-:Y:S08]  /*4940*/  HMMA.16816.F32 R4, R68.reuse, R164, R4 ;  /* 0x000000a44404723c */ /* 0x042ff00000001804 */
        /* <DEDUP_REMOVED lines=47> */
[----:B------:R-:W-:Y:S04]  /*4c40*/  HMMA.16816.F32 R16, R68, R242, R16 ;  /* 0x000000f24410723c */ /* 0x000fe80000001810 */
[----:B-----5:R-:W-:Y:S03]  /*4c50*/  FADD.FTZ R6, -R72, R6 ;  /* 0x0000000648067221 */ /* 0x020fe60000010100 */
[C---:B---3--:R-:W-:Y:S02]  /*4c60*/  FADD.FTZ R68, -R73.reuse, R4 ;  /* 0x0000000449447221 */ /* 0x048fe40000010100 */
[C---:B------:R-:W-:Y:S03]  /*4c70*/  FADD.FTZ R4, -R73.reuse, R5 ;  /* 0x0000000549047221 */ /* 0x040fe60000010100 */
[----:B------:R-:W-:Y:S02]  /*4c80*/  FMUL.FTZ R5, R88, R68 ;  /* 0x0000004458057220 */ /* 0x000fe40000410000 */
[----:B------:R-:W-:Y:S02]  /*4c90*/  FMUL.FTZ R4, R86, R4 ;  /* 0x0000000456047220 */ /* 0x000fe40000410000 */
[C---:B------:R-:W-:Y:S02]  /*4ca0*/  FADD.FTZ R8, -R73.reuse, R8 ;  /* 0x0000000849087221 */ /* 0x040fe40000010100 */
[C---:B------:R-:W-:Y:S01]  /*4cb0*/  FADD.FTZ R9, -R73.reuse, R9 ;  /* 0x0000000949097221 */ /* 0x040fe20000010100 */
[----:B------:R-:W-:Y:S01]  /*4cc0*/  F2FP.PACK_AB R4, R4, R5 ;  /* 0x000000050404723e */ /* 0x000fe200000000ff */
[C---:B------:R-:W-:Y:S02]  /*4cd0*/  FADD.FTZ R5, -R73.reuse, R12 ;  /* 0x0000000c49057221 */ /* 0x040fe40000010100 */
[----:B------:R-:W-:Y:S02]  /*4ce0*/  FADD.FTZ R12, -R72, R7 ;  /* 0x00000007480c7221 */ /* 0x000fe40000010100 */
[----:B------:R1:W-:Y:S01]  /*4cf0*/  STS [R95+0x12000], R4 ;  /* 0x012000045f007388 */ /* 0x0003e20000000800 */
[C---:B------:R-:W-:Y:S02]  /*4d00*/  FADD.FTZ R16, -R73.reuse, R16 ;  /* 0x0000001049107221 */ /* 0x040fe40000010100 */
[----:B------:R-:W-:Y:S02]  /*4d10*/  FADD.FTZ R17, -R73, R17 ;  /* 0x0000001149117221 */ /* 0x000fe40000010100 */
[----:B------:R-:W-:Y:S02]  /*4d20*/  FMUL.FTZ R12, R90, R12 ;  /* 0x0000000c5a0c7220 */ /* 0x000fe40000410000 */
[----:B------:R-:W-:Y:S02]  /*4d30*/  FMUL.FTZ R7, R76, R17 ;  /* 0x000000114c077220 */ /* 0x000fe40000410000 */
[----:B------:R-:W-:Y:S02]  /*4d40*/  FMUL.FTZ R68, R85, R8 ;  /* 0x0000000855447220 */ /* 0x000fe40000410000 */
[----:B------:R-:W-:Y:S02]  /*4d50*/  FMUL.FTZ R9, R83, R9 ;  /* 0x0000000953097220 */ /* 0x000fe40000410000 */
[----:B------:R-:W-:Y:S02]  /*4d60*/  FADD.FTZ R10, -R72, R10 ;  /* 0x0000000a480a7221 */ /* 0x000fe40000010100 */
[----:B------:R-:W-:Y:S01]  /*4d70*/  FADD.FTZ R8, -R73, R13 ;  /* 0x0000000d49087221 */ /* 0x000fe20000010100 */
[----:B------:R-:W-:Y:S01]  /*4d80*/  F2FP.PACK_AB R9, R9, R68 ;  /* 0x000000440909723e */ /* 0x000fe200000000ff */
[----:B------:R-:W-:Y:S02]  /*4d90*/  FMUL.FTZ R13, R89, R10 ;  /* 0x0000000a590d7220 */ /* 0x000fe40000410000 */
[----:B------:R-:W-:Y:S02]  /*4da0*/  FMUL.FTZ R5, R81, R5 ;  /* 0x0000000551057220 */ /* 0x000fe40000410000 */
[----:B------:R-:W-:Y:S02]  /*4db0*/  FMUL.FTZ R8, R78, R8 ;  /* 0x000000084e087220 */ /* 0x000fe40000410000 */
[----:B------:R-:W-:Y:S02]  /*4dc0*/  FADD.FTZ R10, -R72, R14 ;  /* 0x0000000e480a7221 */ /* 0x000fe40000010100 */
[----:B-1----:R-:W-:Y:S01]  /*4dd0*/  FMUL.FTZ R4, R77, R16 ;  /* 0x000000104d047220 */ /* 0x002fe20000410000 */
[----:B------:R-:W-:Y:S01]  /*4de0*/  F2FP.PACK_AB R8, R8, R5 ;  /* 0x000000050808723e */ /* 0x000fe200000000ff */
[----:B------:R-:W-:Y:S02]  /*4df0*/  FMUL.FTZ R16, R91, R6 ;  /* 0x000000065b107220 */ /* 0x000fe40000410000 */
[C---:B------:R-:W-:Y:S01]  /*4e00*/  FADD.FTZ R6, -R72.reuse, R11 ;  /* 0x0000000b48067221 */ /* 0x040fe20000010100 */
[----:B------:R-:W-:Y:S01]  /*4e10*/  F2FP.PACK_AB R7, R7, R4 ;  /* 0x000000040707723e */ /* 0x000fe200000000ff */
[----:B------:R-:W-:Y:S01]  /*4e20*/  FADD.FTZ R5, -R72, R15 ;  /* 0x0000000f48057221 */ /* 0x000fe20000010100 */
[----:B------:R-:W-:Y:S01]  /*4e30*/  F2FP.PACK_AB R4, R12, R16 ;  /* 0x000000100c04723e */ /* 0x000fe200000000ff */
[----:B------:R-:W-:Y:S01]  /*4e40*/  FMUL.FTZ R6, R87, R6 ;  /* 0x0000000657067220 */ /* 0x000fe20000410000 */
[----:B------:R-:W2:Y:S01]  /*4e50*/  LDL.LU.64 R90, [R1+0x30] ;  /* 0x00003000015a7983 */ /* 0x000ea20000300a00 */
[----:B------:R-:W-:Y:S02]  /*4e60*/  FMUL.FTZ R10, R84, R10 ;  /* 0x0000000a540a7220 */ /* 0x000fe40000410000 */
[----:B------:R-:W-:Y:S01]  /*4e70*/  FMUL.FTZ R5, R82, R5 ;  /* 0x0000000552057220 */ /* 0x000fe20000410000 */
[----:B------:R-:W-:Y:S01]  /*4e80*/  F2FP.PACK_AB R6, R6, R13 ;  /* 0x0000000d0606723e */ /* 0x000fe200000000ff */
[----:B------:R1:W-:Y:S01]  /*4e90*/  STS [R95+0x12400], R4 ;  /* 0x012400045f007388 */ /* 0x0003e20000000800 */
[C---:B------:R-:W-:Y:S02]  /*4ea0*/  FADD.FTZ R12, -R72.reuse, R18 ;  /* 0x00000012480c7221 */ /* 0x040fe40000010100 */
[----:B------:R-:W-:Y:S01]  /*4eb0*/  F2FP.PACK_AB R5, R5, R10 ;  /* 0x0000000a0505723e */ /* 0x000fe200000000ff */
[----:B------:R-:W-:Y:S01]  /*4ec0*/  FADD.FTZ R11, -R72, R19 ;  /* 0x00000013480b7221 */ /* 0x000fe20000010100 */
[----:B------:R-:W-:Y:S01]  /*4ed0*/  STS [R94+0x12000], R9 ;  /* 0x012000095e007388 */ /* 0x000fe20000000800 */
[----:B------:R-:W-:Y:S02]  /*4ee0*/  FMUL.FTZ R12, R80, R12 ;  /* 0x0000000c500c7220 */ /* 0x000fe40000410000 */
[----:B------:R-:W-:Y:S02]  /*4ef0*/  FMUL.FTZ R11, R79, R11 ;  /* 0x0000000b4f0b7220 */ /* 0x000fe40000410000 */
[----:B------:R-:W-:Y:S05]  /*4f00*/  STS [R94+0x12400], R6 ;  /* 0x012400065e007388 */ /* 0x000fea0000000800 */
[----:B------:R-:W-:Y:S05]  /*4f10*/  STS [R93+0x12000], R8 ;  /* 0x012000085d007388 */ /* 0x000fea0000000800 */
[----:B------:R-:W-:Y:S05]  /*4f20*/  STS [R93+0x12400], R5 ;  /* 0x012400055d007388 */ /* 0x000fea0000000800 */
[----:B------:R-:W-:Y:S01]  /*4f30*/  STS [R92+0x12000], R7 ;  /* 0x012000075c007388 */ /* 0x000fe20000000800 */
[----:B-1----:R-:W-:Y:S05]  /*4f40*/  F2FP.PACK_AB R4, R11, R12 ;  /* 0x0000000c0b04723e */ /* 0x002fea00000000ff */
[----:B------:R1:W-:Y:S05]  /*4f50*/  STS [R92+0x12400], R4 ;  /* 0x012400045c007388 */ /* 0x0003ea0000000800 */
[----:B------:R-:W-:Y:S01]  /*4f60*/  BAR.SYNC.DEFER_BLOCKING 0x0 ;  /* 0x0000000000007b1d */ /* 0x000fe20000010000 */
[----:B-1----:R-:W-:Y:S05]  /*4f70*/  IMAD.MOV.U32 R92, RZ, RZ, c[0x0][0x22c] ;  /* 0x00008b00ff5c7624 */ /* 0x002fea00078e00ff */
[----:B------:R-:W-:Y:S01]  /*4f80*/  LDSM.16.MT88.4 R4, [R3+0x14000] ;  /* 0x014000000304783b */ /* 0x000fe20000004200 */
[----:B------:R-:W-:Y:S04]  /*4f90*/  IMAD R92, R92, c[0x0][0x1c0], RZ ;  /* 0x000070005c5c7a24 */ /* 0x000fe800078e02ff */
[----:B------:R-:W1:Y:S01]  /*4fa0*/  LDSM.16.MT88.4 R8, [R0+0x6000] ;  /* 0x006000000008783b */ /* 0x000e620000004200 */
[----:B------:R-:W-:Y:S04]  /*4fb0*/  IMAD.U32 R88, R92, -0x40, RZ ;  /* 0xffffffc05c587824 */ /* 0x000fe800078e00ff */
[----:B------:R-:W3:Y:S05]  /*4fc0*/  LDSM.16.MT88.4 R12, [R2+0x14000] ;  /* 0x01400000020c783b */ /* 0x000eea0000004200 */
[----:B------:R-:W4:Y:S05]  /*4fd0*/  LDSM.16.MT88.4 R16, [R0+0x8000] ;  /* 0x008000000010783b */ /* 0x000f2a0000004200 */
[----:B------:R-:W5:Y:S05]  /*4fe0*/  LDSM.16.MT88.4 R68, [R0+0xa000] ;  /* 0x00a000000044783b */ /* 0x000f6a0000004200 */
[----:B------:R-:W-:Y:S05]  /*4ff0*/  LDSM.16.MT88.4 R72, [R3+0x14800] ;  /* 0x014800000348783b */ /* 0x000fea0000004200 */
[----:B------:R-:W4:Y:S05]  /*5000*/  LDSM.16.MT88.4 R76, [R0+0x6800] ;  /* 0x00680000004c783b */ /* 0x000f2a0000004200 */
[----:B------:R-:W4:Y:S05]  /*5010*/  LDSM.16.MT88.4 R80, [R2+0x14800] ;  /* 0x014800000250783b */ /* 0x000f2a0000004200 */
[----:B------:R-:W-:Y:S01]  /*5020*/  LDSM.16.MT88.4 R84, [R0+0x9800] ;  /* 0x009800000054783b */ /* 0x000fe20000004200 */
[-C--:B-1----:R-:W-:Y:S08]  /*5030*/  HMMA.16816.F32 R20, R4, R8.reuse, R20 ;  /* 0x000000080414723c */ /* 0x082ff00000001814 */
[C---:B---3--:R-:W-:Y:S08]  /*5040*/  HMMA.16816.F32 R24, R12.reuse, R8, R24 ;  /* 0x000000080c18723c */ /* 0x048ff00000001818 */
[-C--:B------:R-:W-:Y:S08]  /*5050*/  HMMA.16816.F32 R28, R12, R10.reuse, R28 ;  /* 0x0000000a0c1c723c */ /* 0x080ff0000000181c */
[C---:B------:R-:W-:Y:S01]  /*5060*/  HMMA.16816.F32 R32, R4.reuse, R10, R32 ;  /* 0x0000000a0420723c */ /* 0x040fe20000001820 */
[----:B------:R-:W1:Y:S07]  /*5070*/  LDSM.16.MT88.4 R8, [R0+0x8800] ;  /* 0x008800000008783b */ /* 0x000e6e0000004200 */
[-C--:B----4-:R-:W-:Y:S08]  /*5080*/  HMMA.16816.F32 R36, R4, R16.reuse, R36 ;  /* 0x000000100424723c */ /* 0x090ff00000001824 */
[C---:B------:R-:W-:Y:S08]  /*5090*/  HMMA.16816.F32 R40, R12.reuse, R16, R40 ;  /* 0x000000100c28723c */ /* 0x040ff00000001828 */
[-C--:B------:R-:W-:Y:S08]  /*50a0*/  HMMA.16816.F32 R44, R12, R18.reuse, R44 ;  /* 0x000000120c2c723c */ /* 0x080ff0000000182c */
[C---:B------:R-:W-:Y:S01]  /*50b0*/  HMMA.16816.F32 R48, R4.reuse, R18, R48 ;  /* 0x000000120430723c */ /* 0x040fe20000001830 */
[----:B------:R-:W-:Y:S07]  /*50c0*/  LDSM.16.MT88.4 R16, [R0+0x7000] ;  /* 0x007000000010783b */ /* 0x000fee0000004200 */
[-C--:B-----5:R-:W-:Y:S08]  /*50d0*/  HMMA.16816.F32 R52, R4, R68.reuse, R52 ;  /* 0x000000440434723c */ /* 0x0a0ff00000001834 */
[C---:B------:R-:W-:Y:S08]  /*50e0*/  HMMA.16816.F32 R56, R12.reuse, R68, R56 ;  /* 0x000000440c38723c */ /* 0x040ff00000001838 */
[-C--:B------:R-:W-:Y:S01]  /*50f0*/  HMMA.16816.F32 R60, R12, R70.reuse, R60 ;  /* 0x000000460c3c723c */ /* 0x080fe2000000183c */
[----:B------:R-:W3:Y:S07]  /*5100*/  LDSM.16.MT88.4 R12, [R0+0xa800] ;  /* 0x00a80000000c783b */ /* 0x000eee0000004200 */
[----:B------:R-:W-:Y:S01]  /*5110*/  HMMA.16816.F32 R64, R4, R70, R64 ;  /* 0x000000460440723c */ /* 0x000fe20000001840 */
[----:B------:R-:W4:Y:S05]  /*5120*/  LDSM.16.MT88.4 R4, [R3+0x15000] ;  /* 0x015000000304783b */ /* 0x000f2a0000004200 */
[----:B------:R-:W5:Y:S02]  /*5130*/  LDSM.16.MT88.4 R68, [R2+0x15000] ;  /* 0x015000000244783b */ /* 0x000f640000004200 */
[-C--:B------:R-:W-:Y:S08]  /*5140*/  HMMA.16816.F32 R20, R72, R76.reuse, R20 ;  /* 0x0000004c4814723c */ /* 0x080ff00000001814 */
[C---:B------:R-:W-:Y:S08]  /*5150*/  HMMA.16816.F32 R24, R80.reuse, R76, R24 ;  /* 0x0000004c5018723c */ /* 0x040ff00000001818 */
[-C--:B------:R-:W-:Y:S08]  /*5160*/  HMMA.16816.F32 R28, R80, R78.reuse, R28 ;  /* 0x0000004e501c723c */ /* 0x080ff0000000181c */
[C---:B------:R-:W-:Y:S01]  /*5170*/  HMMA.16816.F32 R32, R72.reuse, R78, R32 ;  /* 0x0000004e4820723c */ /* 0x040fe20000001820 */
[----:B------:R-:W2:Y:S07]  /*5180*/  LDSM.16.MT88.4 R76, [R0+0x9000] ;  /* 0x00900000004c783b */ /* 0x000eae0000004200 */
[-C--:B-1----:R-:W-:Y:S08]  /*5190*/  HMMA.16816.F32 R36, R72, R8.reuse, R36 ;  /* 0x000000084824723c */ /* 0x082ff00000001824 */
[C---:B------:R-:W-:Y:S08]  /*51a0*/  HMMA.16816.F32 R40, R80.reuse, R8, R40 ;  /* 0x000000085028723c */ /* 0x040ff00000001828 */
[-C--:B------:R-:W-:Y:S08]  /*51b0*/  HMMA.16816.F32 R44, R80, R10.reuse, R44 ;  /* 0x0000000a502c723c */ /* 0x080ff0000000182c */
[C---:B------:R-:W-:Y:S01]  /*51c0*/  HMMA.16816.F32 R48, R72.reuse, R10, R48 ;  /* 0x0000000a4830723c */ /* 0x040fe20000001830 */
[----:B------:R-:W1:Y:S07]  /*51d0*/  LDSM.16.MT88.4 R8, [R0+0xb000] ;  /* 0x00b000000008783b */ /* 0x000e6e0000004200 */
[-C--:B---3--:R-:W-:Y:S08]  /*51e0*/  HMMA.16816.F32 R52, R72, R12.reuse, R52 ;  /* 0x0000000c4834723c */ /* 0x088ff00000001834 */
[C---:B------:R-:W-:Y:S08]  /*51f0*/  HMMA.16816.F32 R56, R80.reuse, R12, R56 ;  /* 0x0000000c5038723c */ /* 0x040ff00000001838 */
[-C--:B------:R-:W-:Y:S01]  /*5200*/  HMMA.16816.F32 R60, R80, R14.reuse, R60 ;  /* 0x0000000e503c723c */ /* 0x080fe2000000183c */
[----:B------:R-:W-:Y:S07]  /*5210*/  LDSM.16.MT88.4 R80, [R2+0x15800] ;  /* 0x015800000250783b */ /* 0x000fee0000004200 */
[----:B------:R-:W-:Y:S01]  /*5220*/  HMMA.16816.F32 R64, R72, R14, R64 ;  /* 0x0000000e4840723c */ /* 0x000fe20000001840 */
[----:B------:R-:W-:Y:S05]  /*5230*/  LDSM.16.MT88.4 R12, [R3+0x15800] ;  /* 0x01580000030c783b */ /* 0x000fea0000004200 */
[----:B------:R-:W3:Y:S02]  /*5240*/  LDSM.16.MT88.4 R72, [R0+0x7800] ;  /* 0x007800000048783b */ /* 0x000ee40000004200 */
[-C--:B----4-:R-:W-:Y:S08]  /*5250*/  HMMA.16816.F32 R20, R4, R16.reuse, R20 ;  /* 0x000000100414723c */ /* 0x090ff00000001814 */
[C---:B-----5:R-:W-:Y:S08]  /*5260*/  HMMA.16816.F32 R24, R68.reuse, R16, R24 ;  /* 0x000000104418723c */ /* 0x060ff00000001818 */
[-C--:B------:R-:W-:Y:S08]  /*5270*/  HMMA.16816.F32 R28, R68, R18.reuse, R28 ;  /* 0x00000012441c723c */ /* 0x080ff0000000181c */
[C---:B------:R-:W-:Y:S01]  /*5280*/  HMMA.16816.F32 R32, R4.reuse, R18, R32 ;  /* 0x000000120420723c */ /* 0x040fe20000001820 */
[----:B------:R-:W4:Y:S05]  /*5290*/  LDSM.16.MT88.4 R16, [R0+0xb800] ;  /* 0x00b800000010783b */ /* 0x000f2a0000004200 */
[----:B------:R-:W-:Y:S02]  /*52a0*/  BAR.SYNC.DEFER_BLOCKING 0x0 ;  /* 0x0000000000007b1d */ /* 0x000fe40000010000 */
[-C--:B--2---:R-:W-:Y:S08]  /*52b0*/  HMMA.16816.F32 R36, R4, R76.reuse, R36 ;  /* 0x0000004c0424723c */ /* 0x084ff00000001824 */
[C---:B------:R-:W-:Y:S08]  /*52c0*/  HMMA.16816.F32 R40, R68.reuse, R76, R40 ;  /* 0x0000004c4428723c */ /* 0x040ff00000001828 */
[-C--:B------:R-:W-:Y:S08]  /*52d0*/  HMMA.16816.F32 R44, R68, R78.reuse, R44 ;  /* 0x0000004e442c723c */ /* 0x080ff0000000182c */
[C---:B------:R-:W-:Y:S08]  /*52e0*/  HMMA.16816.F32 R48, R4.reuse, R78, R48 ;  /* 0x0000004e0430723c */ /* 0x040ff00000001830 */
[-C--:B-1----:R-:W-:Y:S08]  /*52f0*/  HMMA.16816.F32 R52, R4, R8.reuse, R52 ;  /* 0x000000080434723c */ /* 0x082ff00000001834 */
[C---:B------:R-:W-:Y:S08]  /*5300*/  HMMA.16816.F32 R56, R68.reuse, R8, R56 ;  /* 0x000000084438723c */ /* 0x040ff00000001838 */
[-C--:B------:R-:W-:Y:S08]  /*5310*/  HMMA.16816.F32 R60, R68, R10.reuse, R60 ;  /* 0x0000000a443c723c */ /* 0x080ff0000000183c */
[----:B------:R-:W-:Y:S07]  /*5320*/  HMMA.16816.F32 R64, R4, R10, R64 ;  /* 0x0000000a0440723c */ /* 0x000fee0000001840 */
[C---:B------:R-:W-:Y:S01]  /*5330*/  LEA R5, P1, R88.reuse, R90, 0x2 ;  /* 0x0000005a58057211 */ /* 0x040fe200078210ff */
[-C--:B---3--:R-:W-:Y:S05]  /*5340*/  HMMA.16816.F32 R20, R12, R72.reuse, R20 ;  /* 0x000000480c14723c */ /* 0x088fea0000001814 */
[----:B------:R-:W-:Y:S03]  /*5350*/  LEA.HI.X.SX32 R4, R88, R91, 0x2, P1 ;  /* 0x0000005b58047211 */ /* 0x000fe600008f16ff */
[C---:B------:R-:W-:Y:S04]  /*5360*/  HMMA.16816.F32 R24, R80.reuse, R72, R24 ;  /* 0x000000485018723c */ /* 0x040fe80000001818 */
[-C--:B------:R-:W-:Y:S04]  /*5370*/  LOP3.LUT R5, R5, R4.reuse, RZ, 0x3c, !PT ;  /* 0x0000000405057212 */ /* 0x080fe800078e3cff */
[-C--:B------:R-:W-:Y:S04]  /*5380*/  HMMA.16816.F32 R28, R80, R74.reuse, R28 ;  /* 0x0000004a501c723c */ /* 0x080fe8000000181c */
[C---:B------:R-:W-:Y:S04]  /*5390*/  LOP3.LUT R4, R5.reuse, R4, RZ, 0x3c, !PT ;  /* 0x0000000405047212 */ /* 0x040fe800078e3cff */
[C---:B------:R-:W-:Y:S04]  /*53a0*/  HMMA.16816.F32 R32, R12.reuse, R74, R32 ;  /* 0x0000004a0c20723c */ /* 0x040fe80000001820 */
[----:B------:R-:W-:Y:S04]  /*53b0*/  LOP3.LUT R5, R5, R4, RZ, 0x3c, !PT ;  /* 0x0000000405057212 */ /* 0x000fe800078e3cff */
[-C--:B------:R-:W-:Y:S01]  /*53c0*/  HMMA.16816.F32 R36, R12, R84.reuse, R36 ;  /* 0x000000540c24723c */ /* 0x080fe20000001824 */
[----:B------:R1:W-:Y:S07]  /*53d0*/  STL.64 [R1+0x30], R4 ;  /* 0x0000300401007387 */ /* 0x0003ee0000100a00 */
[C---:B------:R-:W-:Y:S08]  /*53e0*/  HMMA.16816.F32 R40, R80.reuse, R84, R40 ;  /* 0x000000545028723c */ /* 0x040ff00000001828 */
[-C--:B------:R-:W-:Y:S08]  /*53f0*/  HMMA.16816.F32 R44, R80, R86.reuse, R44 ;  /* 0x00000056502c723c */ /* 0x080ff0000000182c */
[C---:B------:R-:W-:Y:S08]  /*5400*/  HMMA.16816.F32 R48, R12.reuse, R86, R48 ;  /* 0x000000560c30723c */ /* 0x040ff00000001830 */
[-C--:B----4-:R-:W-:Y:S08]  /*5410*/  HMMA.16816.F32 R52, R12, R16.reuse, R52 ;  /* 0x000000100c34723c */ /* 0x090ff00000001834 */
[C---:B------:R-:W-:Y:S08]  /*5420*/  HMMA.16816.F32 R56, R80.reuse, R16, R56 ;  /* 0x000000105038723c */ /* 0x040ff00000001838 */
[-C--:B------:R-:W-:Y:S08]  /*5430*/  HMMA.16816.F32 R60, R80, R18.reuse, R60 ;  /* 0x00000012503c723c */ /* 0x080ff0000000183c */
[----:B------:R-:W-:Y:S01]  /*5440*/  HMMA.16816.F32 R64, R12, R18, R64 ;  /* 0x000000120c40723c */ /* 0x000fe20000001840 */
[----:B------:R-:W-:-:S07]  /*5450*/  @!P0 BRA `(.L_x_23) ;  /* 0x0000036000008947 */ /* 0x000fce0003800000 */
[----:B-1----:R-:W2:Y:S01]  /*5460*/  LDL.64 R92, [R1+0x48] ;  /* 0x00004800015c7983 */ /* 0x002ea20000100a00 */
[----:B------:R-:W-:Y:S02]  /*5470*/  IMAD.MOV.U32 R13, RZ, RZ, c[0x0][0x370] ;  /* 0x0000dc00ff0d7624 */ /* 0x000fe400078e00ff */
[----:B------:R-:W-:Y:S01]  /*5480*/  IMAD.MOV.U32 R14, RZ, RZ, c[0x0][0x374] ;  /* 0x0000dd00ff0e7624 */ /* 0x000fe200078e00ff */
[----:B------:R-:W3:Y:S01]  /*5490*/  LDL R94, [R1+0x68] ;  /* 0x00006800015e7983 */ /* 0x000ee20000100800 */
[C---:B------:R-:W-:Y:S03]  /*54a0*/  IMAD.U32 R5, R13.reuse, -0x40, RZ ;  /* 0xffffffc00d057824 */ /* 0x040fe600078e00ff */
[----:B------:R-:W4:Y:S02]  /*54b0*/  LDL R89, [R1+0x6c] ;  /* 0x00006c0001597983 */ /* 0x000f240000100800 */
[----:B------:R-:W-:Y:S02]  /*54c0*/  SHF.R.S32.HI R7, RZ, 0x1f, R5 ;  /* 0x0000001fff077819 */ /* 0x000fe40000011405 */
[----:B------:R-:W5:Y:S01]  /*54d0*/  LDL.LU.64 R90, [R1+0x38] ;  /* 0x00003800015a7983 */ /* 0x000f620000300a00 */
[C---:B------:R-:W-:Y:S03]  /*54e0*/  LEA R6, P5, R13.reuse, R5, 0x5 ;  /* 0x000000050d067211 */ /* 0x040fe600078a28ff */
[----:B------:R-:W5:Y:S01]  /*54f0*/  LDL R88, [R1+0x2c] ;  /* 0x00002c0001587983 */ /* 0x000f620000100800 */
[--C-:B------:R-:W-:Y:S02]  /*5500*/  LEA.HI.X R7, R13, R7, R14.reuse, 0x5, P5 ;  /* 0x000000070d077211 */ /* 0x100fe400028f2c0e */
[----:B--2---:R-:W-:Y:S02]  /*5510*/  ISETP.GE.AND P4, PT, R92, c[0x0][0x220], PT ;  /* 0x000088005c007a0c */ /* 0x004fe40003f86270 */
[----:B---3--:R-:W-:Y:S02]  /*5520*/  ISETP.GE.AND P3, PT, R94, c[0x0][0x220], PT ;  /* 0x000088005e007a0c */ /* 0x008fe40003f66270 */
[----:B----4-:R-:W-:Y:S02]  /*5530*/  ISETP.GE.AND P2, PT, R89, c[0x0][0x220], PT ;  /* 0x0000880059007a0c */ /* 0x010fe40003f46270 */
[C---:B-----5:R-:W-:Y:S07]  /*5540*/  LEA R4, P1, R5.reuse, R90, 0x1 ;  /* 0x0000005a05047211 */ /* 0x060fee00078208ff */
[----:B------:R1:W-:Y:S01]  /*5550*/  @P4 STS.128 [R88+0x6000], RZ ;  /* 0x006000ff58004388 */ /* 0x0003e20000000c00 */
[----:B------:R-:W-:Y:S02]  /*5560*/  LEA.HI.X.SX32 R5, R5, R91, 0x1, P1 ;  /* 0x0000005b05057211 */ /* 0x000fe400008f0eff */
[C---:B------:R-:W-:Y:S02]  /*5570*/  @!P4 LEA R12, P6, R13.reuse, R4, 0x6 ;  /* 0x000000040d0cc211 */ /* 0x040fe400078c30ff */
[CC--:B------:R-:W-:Y:S01]  /*5580*/  @!P3 LEA R10, P5, R6.reuse, R90.reuse, 0x1 ;  /* 0x0000005a060ab211 */ /* 0x0c0fe200078a08ff */
[----:B------:R-:W-:Y:S01]  /*5590*/  @!PT LDS RZ, [RZ] ;  /* 0x00000000fffff984 */ /* 0x000fe20000000800 */
[----:B------:R-:W-:Y:S01]  /*55a0*/  @!PT LDS RZ, [RZ] ;  /* 0x00000000fffff984 */ /* 0x000fe20000000800 */
[----:B------:R-:W-:Y:S01]  /*55b0*/  @!PT LDS RZ, [RZ] ;  /* 0x00000000fffff984 */ /* 0x000fe20000000800 */
[----:B------:R1:W-:Y:S01]  /*55c0*/  @!P4 LDGSTS.E.BYPASS.LTC128B.128 [R88+0x6000], [R4.64] ;  /* 0x060000000458cfae */ /* 0x0003e2000b901d44 */
[----:B------:R-:W-:Y:S02]  /*55d0*/  @!P4 LEA.HI.X R13, R13, R5, R14, 0x6, P6 ;  /* 0x000000050d0dc211 */ /* 0x000fe400030f340e */
[CCC-:B------:R-:W-:Y:S01]  /*55e0*/  @!P3 LEA.HI.X R11, R6.reuse, R91.reuse, R7.reuse, 0x1, P5 ;  /* 0x0000005b060bb211 */ /* 0x1c0fe200028f0c07 */
[----:B------:R1:W-:Y:S01]  /*55f0*/  @P3 STS.128 [R88+0x8000], RZ ;  /* 0x008000ff58003388 */ /* 0x0003e20000000c00 */
[C---:B------:R-:W-:Y:S03]  /*5600*/  @!P2 LEA R8, P1, R6.reuse, R90, 0x1 ;  /* 0x0000005a0608a211 */ /* 0x040fe600078208ff */
[----:B------:R-:W-:Y:S01]  /*5610*/  @!PT LDS RZ, [RZ] ;  /* 0x00000000fffff984 */ /* 0x000fe20000000800 */
[----:B------:R-:W-:Y:S01]  /*5620*/  @!PT LDS RZ, [RZ] ;  /* 0x00000000fffff984 */ /* 0x000fe20000000800 */
[----:B------:R-:W-:Y:S01]  /*5630*/  @!PT LDS RZ, [RZ] ;  /* 0x00000000fffff984 */ /* 0x000fe20000000800 */
[----:B------:R1:W-:Y:S01]  /*5640*/  @!P3 LDGSTS.E.BYPASS.LTC128B.128 [R88+0x8000], [R4.64+0x80] ;  /* 0x080000800458bfae */ /* 0x0003e2000b901d44 */
[----:B------:R-:W-:Y:S03]  /*5650*/  @!P2 LEA.HI.X R9, R6, R91, R7, 0x1, P1 ;  /* 0x0000005b0609a211 */ /* 0x000fe600008f0c07 */
[----:B------:R1:W-:Y:S04]  /*5660*/  @P2 STS.128 [R88+0xa000], RZ ;  /* 0x00a000ff58002388 */ /* 0x0003e80000000c00 */
[----:B------:R-:W-:Y:S01]  /*5670*/  @!PT LDS RZ, [RZ] ;  /* 0x00000000fffff984 */ /* 0x000fe20000000800 */
[----:B------:R-:W-:Y:S01]  /*5680*/  @!PT LDS RZ, [RZ] ;  /* 0x00000000fffff984 */ /* 0x000fe20000000800 */
[----:B------:R-:W-:Y:S01]  /*5690*/  @!PT LDS RZ, [RZ] ;  /* 0x00000000fffff984 */ /* 0x000fe20000000800 */
[----:B------:R1:W-:Y:S04]  /*56a0*/  @!P2 LDGSTS.E.BYPASS.LTC128B.128 [R88+0xa000], [R4.64+0x100] ;  /* 0x0a0001000458afae */ /* 0x0003e8000b901d44 */
[----:B------:R1:W-:Y:S04]  /*56b0*/  @P4 STS.128 [R88+0x7000], RZ ;  /* 0x007000ff58004388 */ /* 0x0003e80000000c00 */
        /* <DEDUP_REMOVED lines=13> */
[----:B------:R1:W-:Y:S04]  /*5790*/  @!P2 LDGSTS.E.BYPASS.LTC128B.128 [R88+0xb000], [R8.64+0x100] ;  /* 0x0b0001000858afae */ /* 0x0003e8000b901d44 */
[----:B------:R-:W0:Y:S04]  /*57a0*/  LDGDEPBAR ;  /* 0x00000000000079af */ /* 0x000e280000000000 */
[----:B------:R1:W-:Y:S02]  /*57b0*/  STL.64 [R1+0x38], R4 ;  /* 0x0000380401007387 */ /* 0x0003e40000100a00 */
.L_x_23:
[----:B-1----:R-:W2:Y:S01]  /*57c0*/  LDL R5, [R1+0x1c] ;  /* 0x00001c0001057983 */ /* 0x002ea20000100800 */
[----:B------:R-:W-:Y:S02]  /*57d0*/  @UP5 UIADD3 UR13, UP4, UR9, -0x100, URZ ;  /* 0xffffff00090d5890 */ /* 0x000fe4000ff9e03f */
[----:B------:R-:W-:Y:S01]  /*57e0*/  @UP5 UIADD3 UR11, UP1, UR11, -0x100, URZ ;  /* 0xffffff000b0b5890 */ /* 0x000fe2000ff3e03f */
[----:B------:R-:W3:Y:S01]  /*57f0*/  LDL R4, [R1+0x28] ;  /* 0x0000280001047983 */ /* 0x000ee20000100800 */
[----:B------:R-:W-:Y:S02]  /*5800*/  @UP5 UIADD3.X UR12, UR8, -0x1, URZ, UP4, !UPT ;  /* 0xffffffff080c5890 */ /* 0x000fe4000a7fe43f */
[----:B------:R-:W-:Y:S01]  /*5810*/  @UP5 UIADD3.X UR10, UR10, -0x1, URZ, UP1, !UPT ;  /* 0xffffffff0a0a5890 */ /* 0x000fe20008ffe43f */
[----:B------:R-:W-:Y:S04]  /*5820*/  STL.64 [R1+0xc8], R38 ;  /* 0x0000c82601007387 */ /* 0x000fe80000100a00 */
[----:B------:R-:W-:Y:S04]  /*5830*/  LDSM.16.MT88.4 R16, [R0+0xc000] ;  /* 0x00c000000010783b */ /* 0x000fe80000004200 */
[----:B------:R-:W-:Y:S04]  /*5840*/  STL.64 [R1+0xc0], R36 ;  /* 0x0000c02401007387 */ /* 0x000fe80000100a00 */
[----:B------:R-:W-:Y:S04]  /*5850*/  STL.64 [R1+0xb8], R34 ;  /* 0x0000b82201007387 */ /* 0x000fe80000100a00 */
[----:B------:R-:W-:Y:S04]  /*5860*/  STL.64 [R1+0xb0], R32 ;  /* 0x0000b02001007387 */ /* 0x000fe80000100a00 */
[----:B------:R-:W-:Y:S04]  /*5870*/  STL.64 [R1+0xa8], R30 ;  /* 0x0000a81e01007387 */ /* 0x000fe80000100a00 */
[----:B------:R-:W-:Y:S04]  /*5880*/  STL.64 [R1+0xa0], R28 ;  /* 0x0000a01c01007387 */ /* 0x000fe80000100a00 */
[----:B------:R-:W-:Y:S04]  /*5890*/  LDSM.16.MT88.4 R80, [R0+0xe000] ;  /* 0x00e000000050783b */ /* 0x000fe80000004200 */
[----:B------:R-:W-:Y:S04]  /*58a0*/  LDSM.16.MT88.4 R244, [R0+0x10000] ;  /* 0x0100000000f4783b */ /* 0x000fe80000004200 */
[----:B------:R-:W-:Y:S04]  /*58b0*/  STL.64 [R1+0x98], R26 ;  /* 0x0000981a01007387 */ /* 0x000fe80000100a00 */
[----:B------:R-:W-:Y:S04]  /*58c0*/  STL.64 [R1+0x90], R24 ;  /* 0x0000901801007387 */ /* 0x000fe80000100a00 */
[----:B------:R1:W-:Y:S04]  /*58d0*/  STL.64 [R1+0x88], R20 ;  /* 0x0000881401007387 */ /* 0x0003e80000100a00 */
[----:B------:R-:W-:Y:S04]  /*58e0*/  LDSM.16.MT88.4 R32, [R0+0xc800] ;  /* 0x00c800000020783b */ /* 0x000fe80000004200 */
[----:B------:R-:W-:Y:S04]  /*58f0*/  LDSM.16.MT88.4 R24, [R0+0x10800] ;  /* 0x010800000018783b */ /* 0x000fe80000004200 */
[----:B-1----:R-:W4:Y:S04]  /*5900*/  LDL R20, [R1+0x20] ;  /* 0x0000200001147983 */ /* 0x002f280000100800 */
[----:B----4-:R-:W-:Y:S04]  /*5910*/  LDSM.16.M88.4 R36, [R20+0x1000] ;  /* 0x001000001424783b */ /* 0x010fe80000000200 */
[----:B--2---:R-:W1:Y:S04]  /*5920*/  LDSM.16.M88.4 R96, [R5] ;  /* 0x000000000560783b */ /* 0x004e680000000200 */
[----:B------:R-:W2:Y:S04]  /*5930*/  LDSM.16.M88.4 R92, [R5+0x1000] ;  /* 0x00100000055c783b */ /* 0x000ea80000000200 */
[----:B---3--:R-:W3:Y:S04]  /*5940*/  LDSM.16.M88.4 R248, [R4] ;  /* 0x0000000004f8783b */ /* 0x008ee80000000200 */
[----:B------:R1:W4:Y:S02]  /*5950*/  LDSM.16.M88.4 R28, [R4+0x1000] ;  /* 0x00100000041c783b */ /* 0x0003240000000200 */
[-C--:B-1----:R-:W-:Y:S08]  /*5960*/  HMMA.16816.F32 R4, R96, R16.reuse, RZ ;  /* 0x000000106004723c */ /* 0x082ff000000018ff */
[C---:B--2---:R-:W-:Y:S08]  /*5970*/  HMMA.16816.F32 R8, R92.reuse, R16, RZ ;  /* 0x000000105c08723c */ /* 0x044ff000000018ff */
[-C--:B------:R-:W-:Y:S08]  /*5980*/  HMMA.16816.F32 R12, R92, R18.reuse, RZ ;  /* 0x000000125c0c723c */ /* 0x080ff000000018ff */
[C---:B------:R-:W-:Y:S08]  /*5990*/  HMMA.16816.F32 R16, R96.reuse, R18, RZ ;  /* 0x000000126010723c */ /* 0x040ff000000018ff */
[-C--:B------:R-:W-:Y:S08]  /*59a0*/  HMMA.16816.F32 R68, R96, R80.reuse, RZ ;  /* 0x000000506044723c */ /* 0x080ff000000018ff */
[C---:B------:R-:W-:Y:S08]  /*59b0*/  HMMA.16816.F32 R72, R92.reuse, R80, RZ ;  /* 0x000000505c48723c */ /* 0x040ff000000018ff */
[-C--:B------:R-:W-:Y:S08]  /*59c0*/  HMMA.16816.F32 R76, R92, R82.reuse, RZ ;  /* 0x000000525c4c723c */ /* 0x080ff000000018ff */
[C---:B------:R-:W-:Y:S08]  /*59d0*/  HMMA.16816.F32 R80, R96.reuse, R82, RZ ;  /* 0x000000526050723c */ /* 0x040ff000000018ff */
[-C--:B------:R-:W-:Y:S08]  /*59e0*/  HMMA.16816.F32 R84, R96, R244.reuse, RZ ;  /* 0x000000f46054723c */ /* 0x080ff000000018ff */
[C---:B------:R-:W-:Y:S08]  /*59f0*/  HMMA.16816.F32 R88, R92.reuse, R244, RZ ;  /* 0x000000f45c58723c */ /* 0x040ff000000018ff */
[-C--:B------:R-:W-:Y:S08]  /*5a00*/  HMMA.16816.F32 R92, R92, R246.reuse, RZ ;  /* 0x000000f65c5c723c */ /* 0x080ff000000018ff */
[----:B------:R-:W-:Y:S01]  /*5a10*/  HMMA.16816.F32 R96, R96, R246, RZ ;  /* 0x000000f66060723c */ /* 0x000fe200000018ff */
[----:B------:R-:W1:Y:S07]  /*5a20*/  LDSM.16.MT88.4 R244, [R0+0xe800] ;  /* 0x00e8000000f4783b */ /* 0x000e6e0000004200 */
[-C--:B---3--:R-:W-:Y:S08]  /*5a30*/  HMMA.16816.F32 R4, R248, R32.reuse, R4 ;  /* 0x00000020f804723c */ /* 0x088ff00000001804 */
[C---:B----4-:R-:W-:Y:S08]  /*5a40*/  HMMA.16816.F32 R8, R28.reuse, R32, R8 ;  /* 0x000000201c08723c */ /* 0x050ff00000001808 */
[-C--:B------:R-:W-:Y:S08]  /*5a50*/  HMMA.16816.F32 R12, R28, R34.reuse, R12 ;  /* 0x000000221c0c723c */ /* 0x080ff0000000180c */
[C---:B------:R-:W-:Y:S01]  /*5a60*/  HMMA.16816.F32 R16, R248.reuse, R34, R16 ;  /* 0x00000022f810723c */ /* 0x040fe20000001810 */
[----:B------:R-:W-:Y:S07]  /*5a70*/  LDSM.16.MT88.4 R32, [R0+0xd000] ;  /* 0x00d000000020783b */ /* 0x000fee0000004200 */
[-C--:B-1----:R-:W-:Y:S08]  /*5a80*/  HMMA.16816.F32 R68, R248, R244.reuse, R68 ;  /* 0x000000f4f844723c */ /* 0x082ff00000001844 */
[C---:B------:R-:W-:Y:S08]  /*5a90*/  HMMA.16816.F32 R72, R28.reuse, R244, R72 ;  /* 0x000000f41c48723c */ /* 0x040ff00000001848 */
[-C--:B------:R-:W-:Y:S08]  /*5aa0*/  HMMA.16816.F32 R76, R28, R246.reuse, R76 ;  /* 0x000000f61c4c723c */ /* 0x080ff0000000184c */
[C---:B------:R-:W-:Y:S01]  /*5ab0*/  HMMA.16816.F32 R80, R248.reuse, R246, R80 ;  /* 0x000000f6f850723c */ /* 0x040fe20000001850 */
[----:B------:R1:W2:Y:S07]  /*5ac0*/  LDSM.16.M88.4 R244, [R20] ;  /* 0x0000000014f4783b */ /* 0x0002ae0000000200 */
[-C--:B------:R-:W-:Y:S08]  /*5ad0*/  HMMA.16816.F32 R84, R248, R24.reuse, R84 ;  /* 0x00000018f854723c */ /* 0x080ff00000001854 */
[C---:B------:R-:W-:Y:S08]  /*5ae0*/  HMMA.16816.F32 R88, R28.reuse, R24, R88 ;  /* 0x000000181c58723c */ /* 0x040ff00000001858 */
[-C--:B------:R-:W-:Y:S01]  /*5af0*/  HMMA.16816.F32 R92, R28, R26.reuse, R92 ;  /* 0x0000001a1c5c723c */ /* 0x080fe2000000185c */
[----:B------:R-:W3:Y:S04]  /*5b00*/  LDL R28, [R1+0x24] ;  /* 0x00002400011c7983 */ /* 0x000ee80000100800 */
[----:B-1----:R-:W4:Y:S03]  /*5b10*/  LDL.64 R20, [R1+0x30] ;  /* 0x0000300001147983 */ /* 0x002f260000100a00 */
[----:B------:R-:W-:Y:S01]  /*5b20*/  HMMA.16816.F32 R96, R248, R26, R96 ;  /* 0x0000001af860723c */ /* 0x000fe20000001860 */
[----:B------:R-:W1:Y:S04]  /*5b30*/  LDSM.16.MT88.4 R248, [R0+0xf000] ;  /* 0x00f0000000f8783b */ /* 0x000e680000004200 */
[----:B------:R-:W1:Y:S03]  /*5b40*/  LDSM.16.MT88.4 R24, [R0+0x11000] ;  /* 0x011000000018783b */ /* 0x000e660000004200 */
[-C--:B--2---:R-:W-:Y:S08]  /*5b50*/  HMMA.16816.F32 R4, R244, R32.reuse, R4 ;  /* 0x00000020f404723c */ /* 0x084ff00000001804 */
[C---:B------:R-:W-:Y:S08]  /*5b60*/  HMMA.16816.F32 R8, R36.reuse, R32, R8 ;  /* 0x000000202408723c */ /* 0x040ff00000001808 */
[-C--:B------:R-:W-:Y:S08]  /*5b70*/  HMMA.16816.F32 R12, R36, R34.reuse, R12 ;  /* 0x00000022240c723c */ /* 0x080ff0000000180c */
[C---:B------:R-:W-:Y:S01]  /*5b80*/  HMMA.16816.F32 R16, R244.reuse, R34, R16 ;  /* 0x00000022f410723c */ /* 0x040fe20000001810 */
[----:B------:R-:W-:Y:S07]  /*5b90*/  LDSM.16.MT88.4 R32, [R0+0xd800] ;  /* 0x00d800000020783b */ /* 0x000fee0000004200 */
[-C--:B-1----:R-:W-:Y:S08]  /*5ba0*/  HMMA.16816.F32 R68, R244, R248.reuse, R68 ;  /* 0x000000f8f444723c */ /* 0x082ff00000001844 */
[C---:B------:R-:W-:Y:S08]  /*5bb0*/  HMMA.16816.F32 R72, R36.reuse, R248, R72 ;  /* 0x000000f82448723c */ /* 0x040ff00000001848 */
[-C--:B------:R-:W-:Y:S08]  /*5bc0*/  HMMA.16816.F32 R76, R36, R250.reuse, R76 ;  /* 0x000000fa244c723c */ /* 0x080ff0000000184c */
[C---:B------:R-:W-:Y:S08]  /*5bd0*/  HMMA.16816.F32 R80, R244.reuse, R250, R80 ;  /* 0x000000faf450723c */ /* 0x040ff00000001850 */
[-C--:B------:R-:W-:Y:S08]  /*5be0*/  HMMA.16816.F32 R84, R244, R24.reuse, R84 ;  /* 0x00000018f454723c */ /* 0x080ff00000001854 */
[C---:B------:R-:W-:Y:S08]  /*5bf0*/  HMMA.16816.F32 R88, R36.reuse, R24, R88 ;  /* 0x000000182458723c */ /* 0x040ff00000001858 */
[-C--:B------:R-:W-:Y:S01]  /*5c00*/  HMMA.16816.F32 R92, R36, R26.reuse, R92 ;  /* 0x0000001a245c723c */ /* 0x080fe2000000185c */
[----:B------:R1:W5:Y:S04]  /*5c10*/  LDL.LU.64 R38, [R1+0xc8] ;  /* 0x0000c80001267983 */ /* 0x0003680000300a00 */
[----:B------:R1:W5:Y:S03]  /*5c20*/  LDL.LU.64 R36, [R1+0xc0] ;  /* 0x0000c00001247983 */ /* 0x0003660000300a00 */
[----:B------:R-:W-:Y:S01]  /*5c30*/  HMMA.16816.F32 R96, R244, R26, R96 ;  /* 0x0000001af460723c */ /* 0x000fe20000001860 */
[----:B------:R-:W-:Y:S04]  /*5c40*/  LDSM.16.MT88.4 R244, [R0+0xf800] ;  /* 0x00f8000000f4783b */ /* 0x000fe80000004200 */
[----:B------:R-:W-:Y:S04]  /*5c50*/  LDSM.16.MT88.4 R24, [R0+0x11800] ;  /* 0x011800000018783b */ /* 0x000fe80000004200 */
[----:B---3--:R-:W2:Y:S04]  /*5c60*/  LDSM.16.M88.4 R248, [R28] ;  /* 0x000000001cf8783b */ /* 0x008ea80000000200 */
[----:B------:R-:W3:Y:S01]  /*5c70*/  LDSM.16.M88.4 R28, [R28+0x1000] ;  /* 0x001000001c1c783b */ /* 0x000ee20000000200 */
[-C--:B--2---:R-:W-:Y:S08]  /*5c80*/  HMMA.16816.F32 R4, R248, R32.reuse, R4 ;  /* 0x00000020f804723c */ /* 0x084ff00000001804 */
[C---:B---3--:R-:W-:Y:S08]  /*5c90*/  HMMA.16816.F32 R8, R28.reuse, R32, R8 ;  /* 0x000000201c08723c */ /* 0x048ff00000001808 */
[-C--:B------:R-:W-:Y:S08]  /*5ca0*/  HMMA.16816.F32 R12, R28, R34.reuse, R12 ;  /* 0x000000221c0c723c */ /* 0x080ff0000000180c */
[C---:B------:R-:W-:Y:S01]  /*5cb0*/  HMMA.16816.F32 R16, R248.reuse, R34, R16 ;  /* 0x00000022f810723c */ /* 0x040fe20000001810 */
[----:B------:R1:W5:Y:S04]  /*5cc0*/  LDL.LU.64 R34, [R1+0xb8] ;  /* 0x0000b80001227983 */ /* 0x0003680000300a00 */
[----:B------:R1:W5:Y:S03]  /*5cd0*/  LDL.LU.64 R32, [R1+0xb0] ;  /* 0x0000b00001207983 */ /* 0x0003660000300a00 */
[-C--:B------:R-:W-:Y:S08]  /*5ce0*/  HMMA.16816.F32 R68, R248, R244.reuse, R68 ;  /* 0x000000f4f844723c */ /* 0x080ff00000001844 */
[C---:B------:R-:W-:Y:S01]  /*5cf0*/  HMMA.16816.F32 R72, R28.reuse, R244, R72 ;  /* 0x000000f41c48723c */ /* 0x040fe20000001848 */
[----:B------:R-:W2:Y:S07]  /*5d00*/  LDL R245, [R1+0x74] ;  /* 0x0000740001f57983 */ /* 0x000eae0000100800 */
[-C--:B------:R-:W-:Y:S08]  /*5d10*/  HMMA.16816.F32 R76, R28, R246.reuse, R76 ;  /* 0x000000f61c4c723c */ /* 0x080ff0000000184c */
[C---:B------:R-:W-:Y:S01]  /*5d20*/  HMMA.16816.F32 R80, R248.reuse, R246, R80 ;  /* 0x000000f6f850723c */ /* 0x040fe20000001850 */
[----:B------:R1:W3:Y:S06]  /*5d30*/  LDL R246, [R1+0x64] ;  /* 0x0000640001f67983 */ /* 0x0002ec0000100800 */
[----:B------:R-:W-:Y:S01]  /*5d40*/  IMAD.MOV.U32 R247, RZ, RZ, c[0x0][0x22c] ;  /* 0x00008b00fff77624 */ /* 0x000fe200078e00ff */
[-C--:B------:R-:W-:Y:S04]  /*5d50*/  HMMA.16816.F32 R84, R248, R24.reuse, R84 ;  /* 0x00000018f854723c */ /* 0x080fe80000001854 */
[----:B------:R-:W-:Y:S04]  /*5d60*/  IMAD R247, R247, c[0x0][0x1c0], RZ ;  /* 0x00007000f7f77a24 */ /* 0x000fe800078e02ff */
[C---:B------:R-:W-:Y:S01]  /*5d70*/  HMMA.16816.F32 R88, R28.reuse, R24, R88 ;  /* 0x000000181c58723c */ /* 0x040fe20000001858 */
[----:B------:R-:W3:Y:S04]  /*5d80*/  LDL R24, [R1+0x70] ;  /* 0x0000700001187983 */ /* 0x000ee80000100800 */
[----:B------:R1:W4:Y:S03]  /*5d90*/  LDL R25, [R1+0x60] ;  /* 0x0000600001197983 */ /* 0x0003260000100800 */
[-C--:B------:R-:W-:Y:S01]  /*5da0*/  HMMA.16816.F32 R92, R28, R26.reuse, R92 ;  /* 0x0000001a1c5c723c */ /* 0x080fe2000000185c */
[----:B------:R1:W5:Y:S04]  /*5db0*/  LDL.LU.64 R30, [R1+0xa8] ;  /* 0x0000a800011e7983 */ /* 0x0003680000300a00 */
[----:B------:R1:W5:Y:S03]  /*5dc0*/  LDL.LU.64 R28, [R1+0xa0] ;  /* 0x0000a000011c7983 */ /* 0x0003660000300a00 */
[----:B------:R-:W-:Y:S01]  /*5dd0*/  HMMA.16816.F32 R96, R248, R26, R96 ;  /* 0x0000001af860723c */ /* 0x000fe20000001860 */
[----:B------:R1:W5:Y:S06]  /*5de0*/  LDL.LU.64 R26, [R1+0x98] ;  /* 0x00009800011a7983 */ /* 0x00036c0000300a00 */
[----:B------:R-:W-:Y:S02]  /*5df0*/  IMAD.SHL.U32 R248, R247, 0x10, RZ ;  /* 0x00000010f7f87824 */ /* 0x000fe400078e00ff */
[----:B------:R-:W-:Y:S04]  /*5e00*/  IMAD.MOV.U32 R250, RZ, RZ, c[0x0][0x22c] ;  /* 0x00008b00fffa7624 */ /* 0x000fe800078e00ff */
[----:B------:R-:W-:Y:S04]  /*5e10*/  IMAD R250, R250, c[0x0][0x1c0], RZ ;  /* 0x00007000fafa7a24 */ /* 0x000fe800078e02ff */
[C---:B------:R-:W-:Y:S02]  /*5e20*/  IMAD R249, R250.reuse, 0x18, RZ ;  /* 0x00000018faf97824 */ /* 0x040fe400078e02ff */
[----:B------:R-:W-:Y:S01]  /*5e30*/  IMAD.SHL.U32 R251, R250, 0x20, RZ ;  /* 0x00000020fafb7824 */ /* 0x000fe200078e00ff */
[----:B--2---:R-:W-:Y:S01]  /*5e40*/  @P0 IADD3 R244, P1, R245, UR9, RZ ;  /* 0x00000009f5f40c10 */ /* 0x004fe2000ff3e0ff */
[----:B------:R-:W-:Y:S03]  /*5e50*/  @UP5 UMOV UR9, UR13 ;  /* 0x0000000d00095c82 */ /* 0x000fe60008000000 */
[----:B---3--:R-:W-:Y:S01]  /*5e60*/  @P0 IADD3.X R245, R24, UR8, RZ, P1, !PT ;  /* 0x0000000818f50c10 */ /* 0x008fe20008ffe4ff */
[C---:B------:R-:W-:Y:S01]  /*5e70*/  IMAD.SHL.U32 R24, R247.reuse, 0x8, RZ ;  /* 0x00000008f7187824 */ /* 0x040fe200078e00ff */
[----:B------:R-:W-:Y:S03]  /*5e80*/  @UP5 UMOV UR8, UR12 ;  /* 0x0000000c00085c82 */ /* 0x000fe60008000000 */
[----:B----4-:R2:W3:Y:S04]  /*5e90*/  @P0 LDG.E R25, [R244.64+-0x100] ;  /* 0xffff0004f4190981 */ /* 0x0104e8000c1e1900 */
[----:B------:R2:W4:Y:S04]  /*5ea0*/  @P0 LDG.E R246, [R244.64+-0xe0] ;  /* 0xffff2004f4f60981 */ /* 0x000528000c1e1900 */
[----:B------:R1:W-:Y:S01]  /*5eb0*/  RED.E.ADD.F32.FTZ.RN.STRONG.GPU [R20.64], R4 ;  /* 0x000000041400798e */ /* 0x0003e2000c10e784 */
[-C--:B--2---:R-:W-:Y:S01]  /*5ec0*/  LEA R244, P1, R24, R20.reuse, 0x2 ;  /* 0x0000001418f47211 */ /* 0x084fe200078210ff */
[----:B------:R-:W-:Y:S05]  /*5ed0*/  IMAD.SHL.U32 R245, R247, 0x8, RZ ;  /* 0x00000008f7f57824 */ /* 0x000fea00078e00ff */
[-C--:B------:R-:W-:Y:S02]  /*5ee0*/  LEA.HI.X.SX32 R245, R245, R21.reuse, 0x2, P1 ;  /* 0x00000015f5f57211 */ /* 0x080fe400008f16ff */
[CC--:B-1----:R-:W-:Y:S03]  /*5ef0*/  LEA R4, P1, R249.reuse, R20.reuse, 0x2 ;  /* 0x00000014f9047211 */ /* 0x0c2fe600078210ff */
[----:B------:R1:W-:Y:S02]  /*5f00*/  RED.E.ADD.F32.FTZ.RN.STRONG.GPU [R244.64], R5 ;  /* 0x00000005f400798e */ /* 0x0003e4000c10e784 */
[-C--:B-1----:R-:W-:Y:S02]  /*5f10*/  LEA.HI.X.SX32 R5, R249, R21.reuse, 0x2, P1 ;  /* 0x00000015f9057211 */ /* 0x082fe400008f16ff */
[----:B---3--:R1:W-:Y:S04]  /*5f20*/  @P0 STL [R1+0x60], R25 ;  /* 0x0000601901000387 */ /* 0x0083e80000100800 */
[----:B-1----:R1:W5:Y:S04]  /*5f30*/  LDL.LU.64 R24, [R1+0x90] ;  /* 0x0000900001187983 */ /* 0x0023680000300a00 */
[----:B----4-:R2:W-:Y:S04]  /*5f40*/  @P0 STL [R1+0x64], R246 ;  /* 0x000064f601000387 */ /* 0x0105e80000100800 */
[----:B------:R-:W3:Y:S01]  /*5f50*/  LDL R249, [R1+0x6c] ;  /* 0x00006c0001f97983 */ /* 0x000ee20000100800 */
[CC--:B--2---:R-:W-:Y:S04]  /*5f60*/  LEA R246, P2, R248.reuse, R20.reuse, 0x2 ;  /* 0x00000014f8f67211 */ /* 0x0c4fe800078410ff */
[-C--:B------:R-:W-:Y:S02]  /*5f70*/  LEA.HI.X.SX32 R247, R248, R21.reuse, 0x2, P2 ;  /* 0x00000015f8f77211 */ /* 0x080fe400010f16ff */
[-C--:B------:R-:W-:Y:S03]  /*5f80*/  LEA R248, P2, R251, R20.reuse, 0x2 ;  /* 0x00000014fbf87211 */ /* 0x080fe600078410ff */
[----:B------:R2:W-:Y:S04]  /*5f90*/  RED.E.ADD.F32.FTZ.RN.STRONG.GPU [R246.64], R6 ;  /* 0x00000006f600798e */ /* 0x0005e8000c10e784 */
[----:B------:R4:W-:Y:S04]  /*5fa0*/  RED.E.ADD.F32.FTZ.RN.STRONG.GPU [R4.64], R7 ;  /* 0x000000070400798e */ /* 0x0009e8000c10e784 */
[----:B--2---:R-:W2:Y:S01]  /*5fb0*/  LDL R246, [R1+0x2c] ;  /* 0x00002c0001f67983 */ /* 0x004ea20000100800 */
[C---:B------:R-:W-:Y:S02]  /*5fc0*/  IMAD R247, R250.reuse, 0x28, RZ ;  /* 0x00000028faf77824 */ /* 0x040fe400078e02ff */
[----:B------:R-:W-:Y:S02]  /*5fd0*/  IMAD R250, R250, 0x30, RZ ;  /* 0x00000030fafa7824 */ /* 0x000fe400078e02ff */
[----:B----4-:R-:W-:Y:S04]  /*5fe0*/  IMAD.MOV.U32 R5, RZ, RZ, c[0x0][0x22c] ;  /* 0x00008b00ff057624 */ /* 0x010fe800078e00ff */
[----:B------:R-:W-:Y:S04]  /*5ff0*/  IMAD R5, R5, c[0x0][0x1c0], RZ ;  /* 0x0000700005057a24 */ /* 0x000fe800078e02ff */
[----:B------:R-:W-:Y:S02]  /*6000*/  IMAD R7, R5, 0x38, RZ ;  /* 0x0000003805077824 */ /* 0x000fe400078e02ff */
[----:B--2---:R-:W-:Y:S01]  /*6010*/  IMAD.MOV.U32 R6, RZ, RZ, R246 ;  /* 0x000000ffff067224 */ /* 0x004fe200078e00f6 */
[-C--:B------:R-:W-:Y:S01]  /*6020*/  LEA R246, P1, R247, R20.reuse, 0x2 ;  /* 0x00000014f7f67211 */ /* 0x080fe200078210ff */
[----:B---3--:R-:W-:Y:S01]  /*6030*/  IMAD.MOV.U32 R247, RZ, RZ, R249 ;  /* 0x000000fffff77224 */ /* 0x008fe200078e00f9 */
[-C--:B------:R-:W-:Y:S02]  /*6040*/  LEA.HI.X.SX32 R249, R251, R21.reuse, 0x2, P2 ;  /* 0x00000015fbf97211 */ /* 0x080fe400010f16ff */
[-C--:B------:R-:W-:Y:S01]  /*6050*/  LEA R4, P2, R250, R20.reuse, 0x2 ;  /* 0x00000014fa047211 */ /* 0x080fe200078410ff */
[----:B------:R-:W-:Y:S02]  /*6060*/  IMAD.MOV.U32 R251, RZ, RZ, R247 ;  /* 0x000000fffffb7224 */ /* 0x000fe400078e00f7 */
[----:B------:R-:W-:Y:S01]  /*6070*/  IMAD R247, R5, 0x28, RZ ;  /* 0x0000002805f77824 */ /* 0x000fe200078e02ff */
[----:B------:R2:W-:Y:S04]  /*6080*/  RED.E.ADD.F32.FTZ.RN.STRONG.GPU [R248.64], R8 ;  /* 0x00000008f800798e */ /* 0x0005e8000c10e784 */
[----:B------:R-:W3:Y:S01]  /*6090*/  LDL R5, [R1+0x68] ;  /* 0x0000680001057983 */ /* 0x000ee20000100800 */
[-C--:B------:R-:W-:Y:S05]  /*60a0*/  LEA.HI.X.SX32 R247, R247, R21.reuse, 0x2, P1 ;  /* 0x00000015f7f77211 */ /* 0x080fea00008f16ff */
[----:B------:R4:W-:Y:S01]  /*60b0*/  RED.E.ADD.F32.FTZ.RN.STRONG.GPU [R246.64], R9 ;  /* 0x00000009f600798e */ /* 0x0009e2000c10e784 */
[----:B--2---:R-:W-:Y:S01]  /*60c0*/  IMAD.MOV.U32 R248, RZ, RZ, R6 ;  /* 0x000000fffff87224 */ /* 0x004fe200078e0006 */
[CC--:B------:R-:W-:Y:S01]  /*60d0*/  LEA R6, P1, R7.reuse, R20.reuse, 0x2 ;  /* 0x0000001407067211 */ /* 0x0c0fe200078210ff */
[----:B------:R-:W-:Y:S03]  /*60e0*/  IMAD.MOV.U32 R8, RZ, RZ, c[0x0][0x22c] ;  /* 0x00008b00ff087624 */ /* 0x000fe600078e00ff */
[-C--:B------:R-:W-:Y:S01]  /*60f0*/  LEA.HI.X.SX32 R7, R7, R21.reuse, 0x2, P1 ;  /* 0x0000001507077211 */ /* 0x080fe200008f16ff */
[----:B------:R-:W-:Y:S01]  /*6100*/  IMAD R8, R8, c[0x0][0x1c0], RZ ;  /* 0x0000700008087a24 */ /* 0x000fe200078e02ff */
[----:B----4-:R-:W2:Y:S01]  /*6110*/  LDL.64 R246, [R1+0x48] ;  /* 0x0000480001f67983 */ /* 0x010ea20000100a00 */
[----:B---3--:R-:W-:Y:S01]  /*6120*/  IMAD.MOV.U32 R249, RZ, RZ, R5 ;  /* 0x000000fffff97224 */ /* 0x008fe200078e0005 */
[-C--:B------:R-:W-:Y:S01]  /*6130*/  LEA.HI.X.SX32 R5, R250, R21.reuse, 0x2, P2 ;  /* 0x00000015fa057211 */ /* 0x080fe200010f16ff */
[----:B------:R-:W-:Y:S04]  /*6140*/  IMAD.MOV.U32 R250, RZ, RZ, c[0x0][0x22c] ;  /* 0x00008b00fffa7624 */ /* 0x000fe800078e00ff */
[----:B------:R3:W-:Y:S01]  /*6150*/  RED.E.ADD.F32.FTZ.RN.STRONG.GPU [R4.64], R10 ;  /* 0x0000000a0400798e */ /* 0x0007e2000c10e784 */
[----:B------:R-:W-:Y:S03]  /*6160*/  IMAD R250, R250, c[0x0][0x1c0], RZ ;  /* 0x00007000fafa7a24 */ /* 0x000fe600078e02ff */
[----:B------:R4:W-:Y:S01]  /*6170*/  RED.E.ADD.F32.FTZ.RN.STRONG.GPU [R6.64], R11 ;  /* 0x0000000b0600798e */ /* 0x0009e2000c10e784 */
[----:B------:R-:W-:Y:S03]  /*6180*/  IMAD.SHL.U32 R250, R250, 0x10, RZ ;  /* 0x00000010fafa7824 */ /* 0x000fe600078e00ff */
[----:B------:R1:W-:Y:S02]  /*6190*/  RED.E.ADD.F32.FTZ.RN.STRONG.GPU [R20.64+0x80], R16 ;  /* 0x000080101400798e */ /* 0x0003e4000c10e784 */
[----:B------:R-:W-:Y:S01]  /*61a0*/  IADD3 R9, R250, 0x20, RZ ;  /* 0x00000020fa097810 */ /* 0x000fe20007ffe0ff */
[----:B------:R-:W-:Y:S01]  /*61b0*/  IMAD.SHL.U32 R250, R8, 0x8, RZ ;  /* 0x0000000808fa7824 */ /* 0x000fe200078e00ff */
[----:B------:R1:W-:Y:S02]  /*61c0*/  RED.E.ADD.F32.FTZ.RN.STRONG.GPU [R244.64+0x80], R17 ;  /* 0x00008011f400798e */ /* 0x0003e4000c10e784 */
[CC--:B------:R-:W-:Y:S01]  /*61d0*/  LEA R8, P1, R9.reuse, R20.reuse, 0x2 ;  /* 0x0000001409087211 */ /* 0x0c0fe200078210ff */
[----:B---3--:R-:W-:Y:S03]  /*61e0*/  IMAD.IADD R4, R250, 0x1, R9 ;  /* 0x00000001fa047824 */ /* 0x008fe600078e0209 */
[-C--:B------:R-:W-:Y:S01]  /*61f0*/  LEA.HI.X.SX32 R9, R9, R21.reuse, 0x2, P1 ;  /* 0x0000001509097211 */ /* 0x080fe200008f16ff */
[----:B--2---:R-:W-:Y:S02]  /*6200*/  IMAD.MOV.U32 R10, RZ, RZ, R246 ;  /* 0x000000ffff0a7224 */ /* 0x004fe400078e00f6 */
[----:B----4-:R-:W-:Y:S01]  /*6210*/  IMAD.MOV.U32 R11, RZ, RZ, R247 ;  /* 0x000000ffff0b7224 */ /* 0x010fe200078e00f7 */
[-C--:B------:R-:W-:Y:S01]  /*6220*/  LEA R246, P1, R4, R20.reuse, 0x2 ;  /* 0x0000001404f67211 */ /* 0x080fe200078210ff */
[----:B------:R2:W-:Y:S01]  /*6230*/  RED.E.ADD.F32.FTZ.RN.STRONG.GPU [R8.64], R18 ;  /* 0x000000120800798e */ /* 0x0005e2000c10e784 */
[----:B------:R-:W-:Y:S02]  /*6240*/  IMAD.IADD R6, R250, 0x1, R4 ;  /* 0x00000001fa067824 */ /* 0x000fe400078e0204 */
[-C--:B------:R-:W-:Y:S01]  /*6250*/  LEA.HI.X.SX32 R247, R4, R21.reuse, 0x2, P1 ;  /* 0x0000001504f77211 */ /* 0x080fe200008f16ff */
[----:B------:R-:W-:Y:S02]  /*6260*/  IMAD.MOV.U32 R7, RZ, RZ, c[0x0][0x22c] ;  /* 0x00008b00ff077624 */ /* 0x000fe400078e00ff */
[C---:B------:R-:W-:Y:S02]  /*6270*/  IMAD.IADD R5, R250.reuse, 0x1, R6 ;  /* 0x00000001fa057824 */ /* 0x040fe400078e0206 */
[----:B------:R3:W-:Y:S01]  /*6280*/  RED.E.ADD.F32.FTZ.RN.STRONG.GPU [R246.64], R19 ;  /* 0x00000013f600798e */ /* 0x0007e2000c10e784 */
[----:B------:R-:W-:Y:S02]  /*6290*/  IMAD R7, R7, c[0x0][0x1c0], RZ ;  /* 0x0000700007077a24 */ /* 0x000fe400078e02ff */
[C---:B------:R-:W-:Y:S01]  /*62a0*/  IMAD.IADD R4, R250.reuse, 0x1, R5 ;  /* 0x00000001fa047824 */ /* 0x040fe200078e0205 */
[CC--:B-1----:R-:W-:Y:S04]  /*62b0*/  LEA R16, P1, R5.reuse, R20.reuse, 0x2 ;  /* 0x0000001405107211 */ /* 0x0c2fe800078210ff */
[-C--:B------:R-:W-:Y:S01]  /*62c0*/  LEA.HI.X.SX32 R17, R5, R21.reuse, 0x2, P1 ;  /* 0x0000001505117211 */ /* 0x080fe200008f16ff */
[----:B------:R-:W-:Y:S02]  /*62d0*/  IMAD.IADD R5, R250, 0x1, R4 ;  /* 0x00000001fa057824 */ /* 0x000fe400078e0204 */
[----:B--2---:R-:W-:Y:S01]  /*62e0*/  IMAD.MOV.U32 R8, RZ, RZ, R10 ;  /* 0x000000ffff087224 */ /* 0x004fe200078e000a */
[CC--:B------:R-:W-:Y:S01]  /*62f0*/  LEA R10, P2, R6.reuse, R20.reuse, 0x2 ;  /* 0x00000014060a7211 */ /* 0x0c0fe200078410ff */
[----:B------:R-:W-:Y:S02]  /*6300*/  IMAD.MOV.U32 R9, RZ, RZ, R11 ;  /* 0x000000ffff097224 */ /* 0x000fe400078e000b */
[----:B------:R-:W-:Y:S01]  /*6310*/  IMAD.SHL.U32 R18, R7, 0x10, RZ ;  /* 0x0000001007127824 */ /* 0x000fe200078e00ff */
[-C--:B------:R-:W-:Y:S01]  /*6320*/  LEA.HI.X.SX32 R11, R6, R21.reuse, 0x2, P2 ;  /* 0x00000015060b7211 */ /* 0x080fe200010f16ff */
[----:B---3--:R-:W-:Y:S01]  /*6330*/  IMAD.MOV.U32 R246, RZ, RZ, R8 ;  /* 0x000000fffff67224 */ /* 0x008fe200078e0008 */
[CC--:B------:R-:W-:Y:S03]  /*6340*/  LEA R8, P1, R4.reuse, R20.reuse, 0x2 ;  /* 0x0000001404087211 */ /* 0x0c0fe600078210ff */
[----:B------:R1:W-:Y:S01]  /*6350*/  RED.E.ADD.F32.FTZ.RN.STRONG.GPU [R10.64], R12 ;  /* 0x0000000c0a00798e */ /* 0x0003e2000c10e784 */
[----:B------:R-:W-:Y:S01]  /*6360*/  IMAD.MOV.U32 R247, RZ, RZ, R9 ;  /* 0x000000fffff77224 */ /* 0x000fe200078e0009 */
[-C--:B------:R-:W-:Y:S02]  /*6370*/  LEA.HI.X.SX32 R9, R4, R21.reuse, 0x2, P1 ;  /* 0x0000001504097211 */ /* 0x080fe400008f16ff */
[----:B------:R-:W-:Y:S01]  /*6380*/  RED.E.ADD.F32.FTZ.RN.STRONG.GPU [R16.64], R13 ;  /* 0x0000000d1000798e */ /* 0x000fe2000c10e784 */
[CC--:B------:R-:W-:Y:S03]  /*6390*/  LEA R6, P1, R5.reuse, R20.reuse, 0x2 ;  /* 0x0000001405067211 */ /* 0x0c0fe600078210ff */
[----:B------:R2:W-:Y:S01]  /*63a0*/  RED.E.ADD.F32.FTZ.RN.STRONG.GPU [R8.64], R14 ;  /* 0x0000000e0800798e */ /* 0x0005e2000c10e784 */
[-C--:B------:R-:W-:Y:S05]  /*63b0*/  LEA.HI.X.SX32 R7, R5, R21.reuse, 0x2, P1 ;  /* 0x0000001505077211 */ /* 0x080fea00008f16ff */
[----:B------:R3:W-:Y:S04]  /*63c0*/  RED.E.ADD.F32.FTZ.RN.STRONG.GPU [R6.64], R15 ;  /* 0x0000000f0600798e */ /* 0x0007e8000c10e784 */
[----:B------:R-:W-:Y:S04]  /*63d0*/  RED.E.ADD.F32.FTZ.RN.STRONG.GPU [R20.64+0x100], R68 ;  /* 0x000100441400798e */ /* 0x000fe8000c10e784 */
[----:B------:R-:W-:Y:S01]  /*63e0*/  RED.E.ADD.F32.FTZ.RN.STRONG.GPU [R244.64+0x100], R69 ;  /* 0x00010045f400798e */ /* 0x000fe2000c10e784 */
[----:B-1----:R-:W-:Y:S05]  /*63f0*/  IADD3 R10, R18, 0x40, RZ ;  /* 0x00000040120a7810 */ /* 0x002fea0007ffe0ff */
[----:B------:R-:W-:Y:S01]  /*6400*/  IMAD.IADD R4, R250, 0x1, R10 ;  /* 0x00000001fa047824 */ /* 0x000fe200078e020a */
[CC--:B--2---:R-:W-:Y:S04]  /*6410*/  LEA R8, P1, R10.reuse, R20.reuse, 0x2 ;  /* 0x000000140a087211 */ /* 0x0c4fe800078210ff */
[-C--:B------:R-:W-:Y:S01]  /*6420*/  LEA.HI.X.SX32 R9, R10, R21.reuse, 0x2, P1 ;  /* 0x000000150a097211 */ /* 0x080fe200008f16ff */
[----:B---3--:R-:W-:Y:S01]  /*6430*/  IMAD.IADD R6, R250, 0x1, R4 ;  /* 0x00000001fa067824 */ /* 0x008fe200078e0204 */
[-C--:B------:R-:W-:Y:S03]  /*6440*/  LEA R14, P1, R4, R20.reuse, 0x2 ;  /* 0x00000014040e7211 */ /* 0x080fe600078210ff */
[----:B------:R1:W-:Y:S01]  /*6450*/  RED.E.ADD.F32.FTZ.RN.STRONG.GPU [R8.64], R70 ;  /* 0x000000460800798e */ /* 0x0003e2000c10e784 */
[----:B------:R-:W-:Y:S01]  /*6460*/  IMAD.IADD R5, R250, 0x1, R6 ;  /* 0x00000001fa057824 */ /* 0x000fe200078e0206 */
[-C--:B------:R-:W-:Y:S02]  /*6470*/  LEA.HI.X.SX32 R15, R4, R21.reuse, 0x2, P1 ;  /* 0x00000015040f7211 */ /* 0x080fe400008f16ff */
[-C--:B------:R-:W-:Y:S01]  /*6480*/  LEA R10, P2, R6, R20.reuse, 0x2 ;  /* 0x00000014060a7211 */ /* 0x080fe200078410ff */
[----:B------:R-:W-:Y:S01]  /*6490*/  IMAD.IADD R4, R250, 0x1, R5 ;  /* 0x00000001fa047824 */ /* 0x000fe200078e0205 */
[CC--:B------:R-:W-:Y:S01]  /*64a0*/  LEA R12, P1, R5.reuse, R20.reuse, 0x2 ;  /* 0x00000014050c7211 */ /* 0x0c0fe200078210ff */
[----:B------:R-:W-:Y:S01]  /*64b0*/  RED.E.ADD.F32.FTZ.RN.STRONG.GPU [R14.64], R71 ;  /* 0x000000470e00798e */ /* 0x000fe2000c10e784 */
[-C--:B------:R-:W-:Y:S02]  /*64c0*/  LEA.HI.X.SX32 R11, R6, R21.reuse, 0x2, P2 ;  /* 0x00000015060b7211 */ /* 0x080fe400010f16ff */
[-C--:B------:R-:W-:Y:S01]  /*64d0*/  LEA.HI.X.SX32 R13, R5, R21.reuse, 0x2, P1 ;  /* 0x00000015050d7211 */ /* 0x080fe200008f16ff */
[----:B------:R-:W-:Y:S01]  /*64e0*/  IMAD.IADD R5, R250, 0x1, R4 ;  /* 0x00000001fa057824 */ /* 0x000fe200078e0204 */
[----:B------:R-:W-:Y:S04]  /*64f0*/  LDSM.16.MT88.4 R68, [R0+0x4000] ;  /* 0x004000000044783b */ /* 0x000fe80000004200 */
[----:B------:R2:W-:Y:S04]  /*6500*/  RED.E.ADD.F32.FTZ.RN.STRONG.GPU [R10.64], R72 ;  /* 0x000000480a00798e */ /* 0x0005e8000c10e784 */
[----:B------:R-:W-:Y:S01]  /*6510*/  RED.E.ADD.F32.FTZ.RN.STRONG.GPU [R12.64], R73 ;  /* 0x000000490c00798e */ /* 0x000fe2000c10e784 */
[CC--:B-1----:R-:W-:Y:S04]  /*6520*/  LEA R8, P1, R4.reuse, R20.reuse, 0x2 ;  /* 0x0000001404087211 */ /* 0x0c2fe800078210ff */
[-C--:B------:R-:W-:Y:S02]  /*6530*/  LEA.HI.X.SX32 R9, R4, R21.reuse, 0x2, P1 ;  /* 0x0000001504097211 */ /* 0x080fe400008f16ff */
[CC--:B------:R-:W-:Y:S03]  /*6540*/  LEA R6, P1, R5.reuse, R20.reuse, 0x2 ;  /* 0x0000001405067211 */ /* 0x0c0fe600078210ff */
[----:B------:R1:W-:Y:S01]  /*6550*/  RED.E.ADD.F32.FTZ.RN.STRONG.GPU [R8.64], R74 ;  /* 0x0000004a0800798e */ /* 0x0003e2000c10e784 */
[-C--:B------:R-:W-:Y:S05]  /*6560*/  LEA.HI.X.SX32 R7, R5, R21.reuse, 0x2, P1 ;  /* 0x0000001505077211 */ /* 0x080fea00008f16ff */
[----:B------:R3:W-:Y:S01]  /*6570*/  RED.E.ADD.F32.FTZ.RN.STRONG.GPU [R6.64], R75 ;  /* 0x0000004b0600798e */ /* 0x0007e2000c10e784 */
[----:B--2---:R-:W-:Y:S03]  /*6580*/  IADD3 R10, R18, 0x60, RZ ;  /* 0x00000060120a7810 */ /* 0x004fe60007ffe0ff */
[----:B------:R-:W-:Y:S02]  /*6590*/  RED.E.ADD.F32.FTZ.RN.STRONG.GPU [R20.64+0x180], R80 ;  /* 0x000180501400798e */ /* 0x000fe4000c10e784 */
[----:B------:R-:W-:Y:S02]  /*65a0*/  IMAD.IADD R4, R250, 0x1, R10 ;  /* 0x00000001fa047824 */ /* 0x000fe400078e020a */
[----:B------:R-:W-:Y:S04]  /*65b0*/  RED.E.ADD.F32.FTZ.RN.STRONG.GPU [R244.64+0x180], R81 ;  /* 0x00018051f400798e */ /* 0x000fe8000c10e784 */
[----:B------:R-:W-:Y:S01]  /*65c0*/  LDSM.16.MT88.4 R72, [R3+0x12800] ;  /* 0x012800000348783b */ /* 0x000fe20000004200 */
[CC--:B-1----:R-:W-:Y:S04]  /*65d0*/  LEA R8, P1, R10.reuse, R20.reuse, 0x2 ;  /* 0x000000140a087211 */ /* 0x0c2fe800078210ff */
        /* <DEDUP_REMOVED lines=33> */
[-C--:B------:R-:W-:Y:S03]  /*67f0*/  LEA.HI.X.SX32 R13, R4, R21.reuse, 0x2, P1 ;  /* 0x00000015040d7211 */ /* 0x080fe600008f16ff */
[C---:B------:R-:W-:Y:S01]  /*6800*/  IMAD.IADD R4, R250.reuse, 0x1, R5 ;  /* 0x00000001fa047824 */ /* 0x040fe200078e0205 */
[CC--:B------:R-:W-:Y:S01]  /*6810*/  LEA R10, P1, R5.reuse, R20.reuse, 0x2 ;  /* 0x00000014050a7211 */ /* 0x0c0fe200078210ff */
[----:B------:R-:W-:Y:S03]  /*6820*/  RED.E.ADD.F32.FTZ.RN.STRONG.GPU [R12.64], R87 ;  /* 0x000000570c00798e */ /* 0x000fe6000c10e784 */
[-C--:B------:R-:W-:Y:S01]  /*6830*/  LEA.HI.X.SX32 R11, R5, R21.reuse, 0x2, P1 ;  /* 0x00000015050b7211 */ /* 0x080fe200008f16ff */
[----:B------:R-:W-:Y:S01]  /*6840*/  IMAD.IADD R5, R250, 0x1, R4 ;  /* 0x00000001fa057824 */ /* 0x000fe200078e0204 */
[----:B------:R-:W-:Y:S01]  /*6850*/  LDSM.16.MT88.4 R84, [R0+0x2800] ;  /* 0x002800000054783b */ /* 0x000fe20000004200 */
[CC--:B-1----:R-:W-:Y:S04]  /*6860*/  LEA R8, P2, R6.reuse, R20.reuse, 0x2 ;  /* 0x0000001406087211 */ /* 0x0c2fe800078410ff */
[-C--:B------:R-:W-:Y:S02]  /*6870*/  LEA.HI.X.SX32 R9, R6, R21.reuse, 0x2, P2 ;  /* 0x0000001506097211 */ /* 0x080fe400010f16ff */
[CC--:B------:R-:W-:Y:S03]  /*6880*/  LEA R6, P1, R4.reuse, R20.reuse, 0x2 ;  /* 0x0000001404067211 */ /* 0x0c0fe600078210ff */
[----:B------:R1:W-:Y:S01]  /*6890*/  RED.E.ADD.F32.FTZ.RN.STRONG.GPU [R8.64], R88 ;  /* 0x000000580800798e */ /* 0x0003e2000c10e784 */
[-C--:B------:R-:W-:Y:S02]  /*68a0*/  LEA.HI.X.SX32 R7, R4, R21.reuse, 0x2, P1 ;  /* 0x0000001504077211 */ /* 0x080fe400008f16ff */
[----:B------:R-:W-:Y:S01]  /*68b0*/  IADD3 R4, R18, 0xa0, RZ ;  /* 0x000000a012047810 */ /* 0x000fe20007ffe0ff */
[----:B------:R2:W-:Y:S04]  /*68c0*/  RED.E.ADD.F32.FTZ.RN.STRONG.GPU [R10.64], R89 ;  /* 0x000000590a00798e */ /* 0x0005e8000c10e784 */
[----:B------:R3:W-:Y:S04]  /*68d0*/  RED.E.ADD.F32.FTZ.RN.STRONG.GPU [R6.64], R90 ;  /* 0x0000005a0600798e */ /* 0x0007e8000c10e784 */
[----:B------:R-:W-:Y:S01]  /*68e0*/  LDSM.16.MT88.4 R16, [R0+0x2000] ;  /* 0x002000000010783b */ /* 0x000fe20000004200 */
[CC--:B-1----:R-:W-:Y:S04]  /*68f0*/  LEA R8, P1, R5.reuse, R20.reuse, 0x2 ;  /* 0x0000001405087211 */ /* 0x0c2fe800078210ff */
[-C--:B------:R-:W-:Y:S02]  /*6900*/  LEA.HI.X.SX32 R9, R5, R21.reuse, 0x2, P1 ;  /* 0x0000001505097211 */ /* 0x080fe400008f16ff */
[-C--:B--2---:R-:W-:Y:S01]  /*6910*/  LEA R10, P1, R4, R20.reuse, 0x2 ;  /* 0x00000014040a7211 */ /* 0x084fe200078210ff */
[----:B---3--:R-:W-:Y:S02]  /*6920*/  IMAD.IADD R6, R250, 0x1, R4 ;  /* 0x00000001fa067824 */ /* 0x008fe400078e0204 */
[----:B------:R1:W-:Y:S01]  /*6930*/  RED.E.ADD.F32.FTZ.RN.STRONG.GPU [R8.64], R91 ;  /* 0x0000005b0800798e */ /* 0x0003e2000c10e784 */
[-C--:B------:R-:W-:Y:S03]  /*6940*/  LEA.HI.X.SX32 R11, R4, R21.reuse, 0x2, P1 ;  /* 0x00000015040b7211 */ /* 0x080fe600008f16ff */
[----:B------:R-:W-:Y:S01]  /*6950*/  RED.E.ADD.F32.FTZ.RN.STRONG.GPU [R20.64+0x280], R96 ;  /* 0x000280601400798e */ /* 0x000fe2000c10e784 */
[CC--:B------:R-:W-:Y:S03]  /*6960*/  LEA R14, P1, R6.reuse, R20.reuse, 0x2 ;  /* 0x00000014060e7211 */ /* 0x0c0fe600078210ff */
[----:B------:R-:W-:Y:S01]  /*6970*/  RED.E.ADD.F32.FTZ.RN.STRONG.GPU [R244.64+0x280], R97 ;  /* 0x00028061f400798e */ /* 0x000fe2000c10e784 */
[-C--:B------:R-:W-:Y:S03]  /*6980*/  LEA.HI.X.SX32 R15, R6, R21.reuse, 0x2, P1 ;  /* 0x00000015060f7211 */ /* 0x080fe600008f16ff */
[----:B------:R2:W-:Y:S04]  /*6990*/  RED.E.ADD.F32.FTZ.RN.STRONG.GPU [R10.64], R98 ;  /* 0x000000620a00798e */ /* 0x0005e8000c10e784 */
[----:B------:R-:W-:Y:S04]  /*69a0*/  RED.E.ADD.F32.FTZ.RN.STRONG.GPU [R14.64], R99 ;  /* 0x000000630e00798e */ /* 0x000fe8000c10e784 */
[----:B------:R-:W-:Y:S01]  /*69b0*/  LDSM.16.MT88.4 R88, [R2+0x13800] ;  /* 0x013800000258783b */ /* 0x000fe20000004200 */
[C---:B-1----:R-:W-:Y:S04]  /*69c0*/  IMAD.IADD R8, R250.reuse, 0x1, R6 ;  /* 0x00000001fa087824 */ /* 0x042fe800078e0206 */
[----:B------:R-:W-:Y:S01]  /*69d0*/  IMAD.IADD R5, R250, 0x1, R8 ;  /* 0x00000001fa057824 */ /* 0x000fe200078e0208 */
[-C--:B------:R-:W-:Y:S03]  /*69e0*/  LEA R12, P1, R8, R20.reuse, 0x2 ;  /* 0x00000014080c7211 */ /* 0x080fe600078210ff */
[----:B------:R-:W-:Y:S01]  /*69f0*/  IMAD.IADD R4, R250, 0x1, R5 ;  /* 0x00000001fa047824 */ /* 0x000fe200078e0205 */
[-C--:B------:R-:W-:Y:S02]  /*6a00*/  LEA.HI.X.SX32 R13, R8, R21.reuse, 0x2, P1 ;  /* 0x00000015080d7211 */ /* 0x080fe400008f16ff */
[CC--:B--2---:R-:W-:Y:S01]  /*6a10*/  LEA R10, P3, R5.reuse, R20.reuse, 0x2 ;  /* 0x00000014050a7211 */ /* 0x0c4fe200078610ff */
[----:B------:R-:W-:Y:S01]  /*6a20*/  IMAD.IADD R7, R250, 0x1, R4 ;  /* 0x00000001fa077824 */ /* 0x000fe200078e0204 */
[CC--:B------:R-:W-:Y:S01]  /*6a30*/  LEA R8, P2, R4.reuse, R20.reuse, 0x2 ;  /* 0x0000001404087211 */ /* 0x0c0fe200078410ff */
[----:B------:R-:W-:Y:S01]  /*6a40*/  RED.E.ADD.F32.FTZ.RN.STRONG.GPU [R12.64], R92 ;  /* 0x0000005c0c00798e */ /* 0x000fe2000c10e784 */
[-C--:B------:R-:W-:Y:S02]  /*6a50*/  LEA.HI.X.SX32 R11, R5, R21.reuse, 0x2, P3 ;  /* 0x00000015050b7211 */ /* 0x080fe400018f16ff */
[C---:B------:R-:W-:Y:S01]  /*6a60*/  LEA R6, P1, R7.reuse, R20, 0x2 ;  /* 0x0000001407067211 */ /* 0x040fe200078210ff */
[----:B------:R-:W-:Y:S01]  /*6a70*/  LDSM.16.MT88.4 R12, [R2+0x12000] ;  /* 0x01200000020c783b */ /* 0x000fe20000004200 */
[-C--:B------:R-:W-:Y:S02]  /*6a80*/  LEA.HI.X.SX32 R9, R4, R21.reuse, 0x2, P2 ;  /* 0x0000001504097211 */ /* 0x080fe400010f16ff */
[----:B------:R-:W-:Y:S01]  /*6a90*/  LEA.HI.X.SX32 R7, R7, R21, 0x2, P1 ;  /* 0x0000001507077211 */ /* 0x000fe200008f16ff */
[----:B------:R-:W-:Y:S04]  /*6aa0*/  RED.E.ADD.F32.FTZ.RN.STRONG.GPU [R10.64], R93 ;  /* 0x0000005d0a00798e */ /* 0x000fe8000c10e784 */
[----:B------:R-:W-:Y:S04]  /*6ab0*/  RED.E.ADD.F32.FTZ.RN.STRONG.GPU [R8.64], R94 ;  /* 0x0000005e0800798e */ /* 0x000fe8000c10e784 */
[----:B------:R-:W-:Y:S04]  /*6ac0*/  LDSM.16.MT88.4 R8, [R0] ;  /* 0x000000000008783b */ /* 0x000fe80000004200 */
[----:B------:R-:W-:Y:S04]  /*6ad0*/  RED.E.ADD.F32.FTZ.RN.STRONG.GPU [R6.64], R95 ;  /* 0x0000005f0600798e */ /* 0x000fe8000c10e784 */
[----:B------:R-:W1:Y:S04]  /*6ae0*/  LDSM.16.MT88.4 R4, [R3+0x12000] ;  /* 0x012000000304783b */ /* 0x000e680000004200 */
[----:B------:R2:W5:Y:S01]  /*6af0*/  LDL.LU.64 R20, [R1+0x88] ;  /* 0x0000880001147983 */ /* 0x0005620000300a00 */
[-C--:B-1----:R-:W-:Y:S08]  /*6b00*/  HMMA.16816.F32 R100, R4, R8.reuse, R100 ;  /* 0x000000080464723c */ /* 0x082ff00000001864 */
[C---:B------:R-:W-:Y:S08]  /*6b10*/  HMMA.16816.F32 R104, R12.reuse, R8, R104 ;  /* 0x000000080c68723c */ /* 0x040ff00000001868 */
[-C--:B------:R-:W-:Y:S08]  /*6b20*/  HMMA.16816.F32 R108, R12, R10.reuse, R108 ;  /* 0x0000000a0c6c723c */ /* 0x080ff0000000186c */
[C---:B------:R-:W-:Y:S01]  /*6b30*/  HMMA.16816.F32 R112, R4.reuse, R10, R112 ;  /* 0x0000000a0470723c */ /* 0x040fe20000001870 */
[----:B------:R-:W1:Y:S07]  /*6b40*/  LDSM.16.MT88.4 R8, [R0+0x4800] ;  /* 0x004800000008783b */ /* 0x000e6e0000004200 */
[-C--:B------:R-:W-:Y:S08]  /*6b50*/  HMMA.16816.F32 R116, R4, R16.reuse, R116 ;  /* 0x000000100474723c */ /* 0x080ff00000001874 */
[C---:B------:R-:W-:Y:S08]  /*6b60*/  HMMA.16816.F32 R120, R12.reuse, R16, R120 ;  /* 0x000000100c78723c */ /* 0x040ff00000001878 */
[-C--:B------:R-:W-:Y:S08]  /*6b70*/  HMMA.16816.F32 R124, R12, R18.reuse, R124 ;  /* 0x000000120c7c723c */ /* 0x080ff0000000187c */
[C---:B------:R-:W-:Y:S01]  /*6b80*/  HMMA.16816.F32 R128, R4.reuse, R18, R128 ;  /* 0x000000120480723c */ /* 0x040fe20000001880 */
[----:B------:R-:W-:Y:S07]  /*6b90*/  LDSM.16.MT88.4 R16, [R2+0x13000] ;  /* 0x013000000210783b */ /* 0x000fee0000004200 */
[-C--:B------:R-:W-:Y:S08]  /*6ba0*/  HMMA.16816.F32 R132, R4, R68.reuse, R132 ;  /* 0x000000440484723c */ /* 0x080ff00000001884 */
[C---:B------:R-:W-:Y:S08]  /*6bb0*/  HMMA.16816.F32 R136, R12.reuse, R68, R136 ;  /* 0x000000440c88723c */ /* 0x040ff00000001888 */
[-C--:B------:R-:W-:Y:S01]  /*6bc0*/  HMMA.16816.F32 R140, R12, R70.reuse, R140 ;  /* 0x000000460c8c723c */ /* 0x080fe2000000188c */
[----:B------:R-:W-:Y:S07]  /*6bd0*/  LDSM.16.MT88.4 R12, [R0+0x1000] ;  /* 0x00100000000c783b */ /* 0x000fee0000004200 */
[----:B------:R-:W-:Y:S01]  /*6be0*/  HMMA.16816.F32 R144, R4, R70, R144 ;  /* 0x000000460490723c */ /* 0x000fe20000001890 */
[----:B------:R-:W3:Y:S04]  /*6bf0*/  LDSM.16.MT88.4 R4, [R3+0x13000] ;  /* 0x013000000304783b */ /* 0x000ee80000004200 */
[----:B------:R-:W4:Y:S03]  /*6c00*/  LDSM.16.MT88.4 R68, [R0+0x3000] ;  /* 0x003000000044783b */ /* 0x000f260000004200 */
[-C--:B------:R-:W-:Y:S08]  /*6c10*/  HMMA.16816.F32 R100, R72, R76.reuse, R100 ;  /* 0x0000004c4864723c */ /* 0x080ff00000001864 */
[C---:B------:R-:W-:Y:S08]  /*6c20*/  HMMA.16816.F32 R104, R80.reuse, R76, R104 ;  /* 0x0000004c5068723c */ /* 0x040ff00000001868 */
[-C--:B------:R-:W-:Y:S08]  /*6c30*/  HMMA.16816.F32 R108, R80, R78.reuse, R108 ;  /* 0x0000004e506c723c */ /* 0x080ff0000000186c */
[C---:B------:R-:W-:Y:S01]  /*6c40*/  HMMA.16816.F32 R112, R72.reuse, R78, R112 ;  /* 0x0000004e4870723c */ /* 0x040fe20000001870 */
[----:B------:R-:W2:Y:S07]  /*6c50*/  LDSM.16.MT88.4 R76, [R0+0x5000] ;  /* 0x00500000004c783b */ /* 0x000eae0000004200 */
[-C--:B------:R-:W-:Y:S08]  /*6c60*/  HMMA.16816.F32 R116, R72, R84.reuse, R116 ;  /* 0x000000544874723c */ /* 0x080ff00000001874 */
[C---:B------:R-:W-:Y:S08]  /*6c70*/  HMMA.16816.F32 R120, R80.reuse, R84, R120 ;  /* 0x000000545078723c */ /* 0x040ff00000001878 */
[-C--:B------:R-:W-:Y:S08]  /*6c80*/  HMMA.16816.F32 R124, R80, R86.reuse, R124 ;  /* 0x00000056507c723c */ /* 0x080ff0000000187c */
[C---:B------:R-:W-:Y:S01]  /*6c90*/  HMMA.16816.F32 R128, R72.reuse, R86, R128 ;  /* 0x000000564880723c */ /* 0x040fe20000001880 */
[----:B------:R-:W-:Y:S07]  /*6ca0*/  LDSM.16.MT88.4 R84, [R0+0x1800] ;  /* 0x001800000054783b */ /* 0x000fee0000004200 */
[-C--:B-1----:R-:W-:Y:S08]  /*6cb0*/  HMMA.16816.F32 R132, R72, R8.reuse, R132 ;  /* 0x000000084884723c */ /* 0x082ff00000001884 */
[C---:B------:R-:W-:Y:S08]  /*6cc0*/  HMMA.16816.F32 R136, R80.reuse, R8, R136 ;  /* 0x000000085088723c */ /* 0x040ff00000001888 */
[-C--:B------:R-:W-:Y:S01]  /*6cd0*/  HMMA.16816.F32 R140, R80, R10.reuse, R140 ;  /* 0x0000000a508c723c */ /* 0x080fe2000000188c */
[----:B------:R-:W1:Y:S07]  /*6ce0*/  LDSM.16.MT88.4 R80, [R3+0x13800] ;  /* 0x013800000350783b */ /* 0x000e6e0000004200 */
[----:B------:R-:W-:Y:S01]  /*6cf0*/  HMMA.16816.F32 R144, R72, R10, R144 ;  /* 0x0000000a4890723c */ /* 0x000fe20000001890 */
[----:B------:R-:W1:Y:S04]  /*6d00*/  LDSM.16.MT88.4 R8, [R0+0x3800] ;  /* 0x003800000008783b */ /* 0x000e680000004200 */
[----:B------:R-:W1:Y:S03]  /*6d10*/  LDSM.16.MT88.4 R72, [R0+0x5800] ;  /* 0x005800000048783b */ /* 0x000e660000004200 */
[-C--:B---3--:R-:W-:Y:S08]  /*6d20*/  HMMA.16816.F32 R100, R4, R12.reuse, R100 ;  /* 0x0000000c0464723c */ /* 0x088ff00000001864 */
[C---:B------:R-:W-:Y:S08]  /*6d30*/  HMMA.16816.F32 R104, R16.reuse, R12, R104 ;  /* 0x0000000c1068723c */ /* 0x040ff00000001868 */
[-C--:B------:R-:W-:Y:S08]  /*6d40*/  HMMA.16816.F32 R108, R16, R14.reuse, R108 ;  /* 0x0000000e106c723c */ /* 0x080ff0000000186c */
[C---:B------:R-:W-:Y:S08]  /*6d50*/  HMMA.16816.F32 R112, R4.reuse, R14, R112 ;  /* 0x0000000e0470723c */ /* 0x040ff00000001870 */
[-C--:B----4-:R-:W-:Y:S08]  /*6d60*/  HMMA.16816.F32 R116, R4, R68.reuse, R116 ;  /* 0x000000440474723c */ /* 0x090ff00000001874 */
[C---:B------:R-:W-:Y:S08]  /*6d70*/  HMMA.16816.F32 R120, R16.reuse, R68, R120 ;  /* 0x000000441078723c */ /* 0x040ff00000001878 */
[-C--:B------:R-:W-:Y:S08]  /*6d80*/  HMMA.16816.F32 R124, R16, R70.reuse, R124 ;  /* 0x00000046107c723c */ /* 0x080ff0000000187c */
[C---:B------:R-:W-:Y:S08]  /*6d90*/  HMMA.16816.F32 R128, R4.reuse, R70, R128 ;  /* 0x000000460480723c */ /* 0x040ff00000001880 */
[-C--:B--2---:R-:W-:Y:S08]  /*6da0*/  HMMA.16816.F32 R132, R4, R76.reuse, R132 ;  /* 0x0000004c0484723c */ /* 0x084ff00000001884 */
[C---:B------:R-:W-:Y:S08]  /*6db0*/  HMMA.16816.F32 R136, R16.reuse, R76, R136 ;  /* 0x0000004c1088723c */ /* 0x040ff00000001888 */
[-C--:B------:R-:W-:Y:S08]  /*6dc0*/  HMMA.16816.F32 R140, R16, R78.reuse, R140 ;  /* 0x0000004e108c723c */ /* 0x080ff0000000188c */
[----:B------:R-:W-:Y:S08]  /*6dd0*/  HMMA.16816.F32 R144, R4, R78, R144 ;  /* 0x0000004e0490723c */ /* 0x000ff00000001890 */
[-C--:B-1----:R-:W-:Y:S08]  /*6de0*/  HMMA.16816.F32 R100, R80, R84.reuse, R100 ;  /* 0x000000545064723c */ /* 0x082ff00000001864 */
[C---:B------:R-:W-:Y:S08]  /*6df0*/  HMMA.16816.F32 R104, R88.reuse, R84, R104 ;  /* 0x000000545868723c */ /* 0x040ff00000001868 */
[-C--:B------:R-:W-:Y:S08]  /*6e00*/  HMMA.16816.F32 R108, R88, R86.reuse, R108 ;  /* 0x00000056586c723c */ /* 0x080ff0000000186c */
        /* <DEDUP_REMOVED lines=8> */
[----:B------:R-:W-:Y:S01]  /*6e90*/  HMMA.16816.F32 R144, R80, R74, R144 ;  /* 0x0000004a5090723c */ /* 0x000fe20000001890 */
[----:B------:R-:W-:-:S07]  /*6ea0*/  @!P0 BRA `(.L_x_24) ;  /* 0x0000033000008947 */ /* 0x000fce0003800000 */
[----:B------:R-:W2:Y:S04]  /*6eb0*/  LDL.LU.64 R96, [R1+0x40] ;  /* 0x0000400001607983 */ /* 0x000ea80000300a00 */
[----:B------:R-:W-:Y:S01]  /*6ec0*/  BAR.SYNC.DEFER_BLOCKING 0x0 ;  /* 0x0000000000007b1d */ /* 0x000fe20000010000 */
[----:B------:R-:W-:Y:S01]  /*6ed0*/  IMAD.MOV.U32 R13, RZ, RZ, c[0x0][0x190] ;  /* 0x00006400ff0d7624 */ /* 0x000fe200078e00ff */
[----:B------:R-:W-:Y:S01]  /*6ee0*/  ISETP.GE.AND P3, PT, R246, c[0x0][0x220], PT ;  /* 0x00008800f6007a0c */ /* 0x000fe20003f66270 */
[----:B------:R-:W-:Y:S01]  /*6ef0*/  IMAD.MOV.U32 R14, RZ, RZ, c[0x0][0x194] ;  /* 0x00006500ff0e7624 */ /* 0x000fe200078e00ff */
[----:B------:R-:W-:Y:S01]  /*6f00*/  ISETP.GE.AND P2, PT, R249, c[0x0][0x220], PT ;  /* 0x00008800f9007a0c */ /* 0x000fe20003f46270 */
[----:B------:R-:W-:Y:S01]  /*6f10*/  IMAD.U32 R5, R13, -0x40, RZ ;  /* 0xffffffc00d057824 */ /* 0x000fe200078e00ff */
[----:B------:R-:W-:Y:S04]  /*6f20*/  ISETP.GE.AND P1, PT, R251, c[0x0][0x220], PT ;  /* 0x00008800fb007a0c */ /* 0x000fe80003f26270 */
[----:B------:R-:W-:Y:S02]  /*6f30*/  SHF.R.S32.HI R7, RZ, 0x1f, R5 ;  /* 0x0000001fff077819 */ /* 0x000fe40000011405 */
[C---:B------:R-:W-:Y:S04]  /*6f40*/  LEA R6, P4, R13.reuse, R5, 0x5 ;  /* 0x000000050d067211 */ /* 0x040fe800078828ff */
[--C-:B------:R-:W-:Y:S01]  /*6f50*/  LEA.HI.X R7, R13, R7, R14.reuse, 0x5, P4 ;  /* 0x000000070d077211 */ /* 0x100fe200020f2c0e */
[----:B------:R1:W-:Y:S01]  /*6f60*/  @P3 STS.128 [R248], RZ ;  /* 0x000000fff8003388 */ /* 0x0003e20000000c00 */
[CC--:B--2---:R-:W-:Y:S02]  /*6f70*/  LEA R4, P0, R5.reuse, R96.reuse, 0x1 ;  /* 0x0000006005047211 */ /* 0x0c4fe400078008ff */
[C---:B------:R-:W-:Y:S02]  /*6f80*/  @!P2 LEA R10, P4, R6.reuse, R96, 0x1 ;  /* 0x00000060060aa211 */ /* 0x040fe400078808ff */
[-C--:B------:R-:W-:Y:S02]  /*6f90*/  LEA.HI.X.SX32 R5, R5, R97.reuse, 0x1, P0 ;  /* 0x0000006105057211 */ /* 0x080fe400000f0eff */
[C---:B------:R-:W-:Y:S02]  /*6fa0*/  @!P3 LEA R12, P5, R13.reuse, R4, 0x6 ;  /* 0x000000040d0cb211 */ /* 0x040fe400078a30ff */
[C-C-:B------:R-:W-:Y:S01]  /*6fb0*/  @!P2 LEA.HI.X R11, R6.reuse, R97, R7.reuse, 0x1, P4 ;  /* 0x00000061060ba211 */ /* 0x140fe200020f0c07 */
[----:B------:R-:W-:Y:S01]  /*6fc0*/  @!PT LDS RZ, [RZ] ;  /* 0x00000000fffff984 */ /* 0x000fe20000000800 */
[----:B------:R-:W-:Y:S01]  /*6fd0*/  @!PT LDS RZ, [RZ] ;  /* 0x00000000fffff984 */ /* 0x000fe20000000800 */
[----:B------:R-:W-:Y:S01]  /*6fe0*/  @!PT LDS RZ, [RZ] ;  /* 0x00000000fffff984 */ /* 0x000fe20000000800 */
[----:B------:R1:W-:Y:S01]  /*6ff0*/  @!P3 LDGSTS.E.BYPASS.LTC128B.128 [R248], [R4.64] ;  /* 0x0000000004f8bfae */ /* 0x0003e2000b901d44 */
[----:B------:R-:W-:Y:S02]  /*7000*/  @!P3 LEA.HI.X R13, R13, R5, R14, 0x6, P5 ;  /* 0x000000050d0db211 */ /* 0x000fe400028f340e */
[C---:B------:R-:W-:Y:S01]  /*7010*/  @!P1 LEA R8, P0, R6.reuse, R96, 0x1 ;  /* 0x0000006006089211 */ /* 0x040fe200078008ff */
[----:B------:R1:W-:Y:S03]  /*7020*/  @P2 STS.128 [R248+0x2000], RZ ;  /* 0x002000fff8002388 */ /* 0x0003e60000000c00 */
[----:B------:R-:W-:Y:S01]  /*7030*/  @!P1 LEA.HI.X R9, R6, R97, R7, 0x1, P0 ;  /* 0x0000006106099211 */ /* 0x000fe200000f0c07 */
        /* <DEDUP_REMOVED lines=26> */
.L_x_24:
[----:B------:R-:W-:Y:S01]  /*71e0*/  ISETP.LT.AND P0, PT, RZ, UR7, PT ;  /* 0x00000007ff007c0c */ /* 0x000fe2000bf01270 */
[----:B------:R-:W-:Y:S11]  /*71f0*/  UIADD3 UR7, UR7, -0x1, URZ ;  /* 0xffffffff07077890 */ /* 0x000ff6000fffe03f */
[----:B------:R-:W-:Y:S01]  /*7200*/  @!UPT UIADD3 URZ, URZ, URZ, URZ ;  /* 0x0000003f3f3ff290 */ /* 0x000fe2000fffe03f */
[----:B------:R-:W-:-:S05]  /*7210*/  @P0 BRA `(.L_x_25) ;  /* 0xffffc82000000947 */ /* 0x000fca000383ffff */
[----:B------:R-:W2:Y:S04]  /*7220*/  LDL R73, [R1+0x78] ;  /* 0x0000780001497983 */ /* 0x000ea80000100800 */
[----:B------:R-:W3:Y:S01]  /*7230*/  LDL R72, [R1+0x7c] ;  /* 0x00007c0001487983 */ /* 0x000ee20000100800 */
[----:B-----5:R-:W-:Y:S01]  /*7240*/  F2FP.PACK_AB R68, R27, R26 ;  /* 0x0000001a1b44723e */ /* 0x020fe200000000ff */
[----:B------:R-:W-:Y:S01]  /*7250*/  FMUL.FTZ R100, R100, c[0x0][0x2e0] ;  /* 0x0000b80064647a20 */ /* 0x000fe20000410000 */
[----:B------:R-:W-:Y:S01]  /*7260*/  F2FP.PACK_AB R70, R23, R22 ;  /* 0x000000161746723e */ /* 0x000fe200000000ff */
[----:B------:R-:W-:Y:S01]  /*7270*/  FMUL.FTZ R27, R101, c[0x0][0x2e0] ;  /* 0x0000b800651b7a20 */ /* 0x000fe20000410000 */
[----:B------:R-:W-:Y:S01]  /*7280*/  F2FP.PACK_AB R69, R25, R24 ;  /* 0x000000181945723e */ /* 0x000fe200000000ff */
[----:B------:R-:W-:Y:S01]  /*7290*/  FMUL.FTZ R102, R102, c[0x0][0x2e0] ;  /* 0x0000b80066667a20 */ /* 0x000fe20000410000 */
[----:B------:R-:W-:Y:S01]  /*72a0*/  F2FP.PACK_AB R71, R21, R20 ;  /* 0x000000141547723e */ /* 0x000fe200000000ff */
[----:B------:R-:W-:Y:S01]  /*72b0*/  FMUL.FTZ R26, R103, c[0x0][0x2e0] ;  /* 0x0000b800671a7a20 */ /* 0x000fe20000410000 */
[----:B------:R-:W-:Y:S01]  /*72c0*/  F2FP.PACK_AB R27, R27, R100 ;  /* 0x000000641b1b723e */ /* 0x000fe200000000ff */
[----:B------:R-:W-:Y:S01]  /*72d0*/  BAR.SYNC.DEFER_BLOCKING 0x0 ;  /* 0x0000000000007b1d */ /* 0x000fe20000010000 */
        /* <DEDUP_REMOVED lines=50> */
[----:B-1----:R-:W-:Y:S01]  /*7600*/  FMUL.FTZ R13, R125, c[0x0][0x2e0] ;  /* 0x0000b8007d0d7a20 */ /* 0x002fe20000410000 */
        /* <DEDUP_REMOVED lines=30> */
[----:B------:R-:W-:Y:S01]  /*77f0*/  UISETP.NE.AND UP0, UPT, UR24, -0x1, UPT ;  /* 0xffffffff1800788c */ /* 0x000fe2000bf05270 */
[----:B------:R-:W-:Y:S01]  /*7800*/  FMUL.FTZ R5, R141, c[0x0][0x2e0] ;  /* 0x0000b8008d057a20 */ /* 0x000fe20000410000 */
[----:B------:R-:W-:Y:S01]  /*7810*/  F2FP.PACK_AB R8, R8, R138 ;  /* 0x0000008a0808723e */ /* 0x000fe200000000ff */
[----:B------:R-:W-:Y:S01]  /*7820*/  FMUL.FTZ R142, R142, c[0x0][0x2e0] ;  /* 0x0000b8008e8e7a20 */ /* 0x000fe20000410000 */
[----:B------:R-:W-:Y:S01]  /*7830*/  ULDC.64 UR10, c[0x0][0x3a0] ;  /* 0x0000e800000a7ab9 */ /* 0x000fe20000000a00 */
[----:B------:R-:W-:Y:S01]  /*7840*/  FMUL.FTZ R4, R143, c[0x0][0x2e0] ;  /* 0x0000b8008f047a20 */ /* 0x000fe20000410000 */
[----:B------:R-:W-:-:S02]  /*7850*/  F2FP.PACK_AB R5, R5, R140 ;  /* 0x0000008c0505723e */ /* 0x000fc400000000ff */
[----:B------:R-:W-:Y:S02]  /*7860*/  PLOP3.LUT P0, PT, PT, PT, UP0, 0x80, 0x0 ;  /* 0x000000000000781c */ /* 0x000fe40003f0f008 */
[----:B------:R-:W-:Y:S01]  /*7870*/  F2FP.PACK_AB R4, R4, R142 ;  /* 0x0000008e0404723e */ /* 0x000fe200000000ff */
[----:B------:R-:W-:-:S04]  /*7880*/  @UP0 UIADD3 UR7, UR15, UR24, URZ ;  /* 0x000000180f070290 */ /* 0x000fc8000fffe03f */
[----:B------:R-:W-:-:S04]  /*7890*/  @UP0 UIMAD.WIDE.U32 UR8, UR7, UR10, URZ ;  /* 0x0000000a070802a5 */ /* 0x000fc8000f8e003f */
[----:B------:R-:W-:-:S03]  /*78a0*/  @UP0 UIMAD UR16, UR7, UR11, UR9 ;  /* 0x0000000b071002a4 */ /* 0x000fc6000f8e0209 */
[----:B------:R-:W-:Y:S01]  /*78b0*/  @UP0 UMOV UR14, UR8 ;  /* 0x00000008000e0c82 */ /* 0x000fe20008000000 */
[----:B--2---:R1:W-:Y:S04]  /*78c0*/  STS [R73], R27 ;  /* 0x0000001b49007388 */ /* 0x0043e80000000800 */
[----:B------:R1:W-:Y:S04]  /*78d0*/  STS [R73+0x400], R26 ;  /* 0x0004001a49007388 */ /* 0x0003e80000000800 */
[----:B---3--:R1:W-:Y:S04]  /*78e0*/  STS [R72], R23 ;  /* 0x0000001748007388 */ /* 0x0083e80000000800 */
[----:B------:R1:W-:Y:S04]  /*78f0*/  STS [R72+0x400], R22 ;  /* 0x0004001648007388 */ /* 0x0003e80000000800 */
        /* <DEDUP_REMOVED lines=43> */
[----:B------:R1:W-:Y:S01]  /*7bb0*/  STS [R72+0xb400], R62 ;  /* 0x00b4003e48007388 */ /* 0x0003e20000000800 */
        /* <DEDUP_REMOVED lines=13> */
.L_x_26:
        /* <DEDUP_REMOVED lines=10> */
[----:B------:R-:W-:Y:S02]  /*7d30*/  UIMAD UR11, UR15, UR11, UR7 ;  /* 0x0000000b0f0b72a4 */ /* 0x000fe4000f8e0207 */
[----:B------:R-:W-:-:S02]  /*7d40*/  ULDC.64 UR12, c[0x0][0x390] ;  /* 0x0000e400000c7ab9 */ /* 0x000fc40000000a00 */
[----:B------:R-:W-:Y:S02]  /*7d50*/  UIADD3 UR9, UR9, UR11, URZ ;  /* 0x0000000b09097290 */ /* 0x000fe4000fffe03f */
[----:B------:R-:W-:Y:S02]  /*7d60*/  UIMAD UR7, UR59, UR12, URZ ;  /* 0x0000000c3b0772a4 */ /* 0x000fe4000f8e023f */
[----:B------:R-:W-:Y:S02]  /*7d70*/  UIMAD.WIDE.U32 UR8, UR32, UR12, UR8 ;  /* 0x0000000c200872a5 */ /* 0x000fe4000f8e0008 */
[----:B------:R-:W-:-:S04]  /*7d80*/  UIMAD UR7, UR32, UR13, UR7 ;  /* 0x0000000d200772a4 */ /* 0x000fc8000f8e0207 */
[----:B------:R-:W-:Y:S02]  /*7d90*/  UIADD3 UR12, UR9, UR7, URZ ;  /* 0x00000007090c7290 */ /* 0x000fe4000fffe03f */
[----:B------:R-:W-:Y:S02]  /*7da0*/  UMOV UR11, UR8 ;  /* 0x00000008000b7c82 */ /* 0x000fe40008000000 */
.L_x_27:
[----:B------:R-:W-:Y:S01]  /*7db0*/  BAR.SYNC.DEFER_BLOCKING 0x0 ;  /* 0x0000000000007b1d */ /* 0x000fe20000010000 */
[----:B------:R-:W-:Y:S01]  /*7dc0*/  USHF.L.U32 UR7, UR19, 0x6, URZ ;  /* 0x0000000613077899 */ /* 0x000fe2000800063f */
[--C-:B-1----:R-:W-:Y:S01]  /*7dd0*/  SHF.R.S32.HI R7, RZ, 0x1f, R246.reuse ;  /* 0x0000001fff077819 */ /* 0x102fe200000114f6 */
[----:B------:R-:W-:Y:S01]  /*7de0*/  IMAD.MOV.U32 R6, RZ, RZ, R246 ;  /* 0x000000ffff067224 */ /* 0x000fe200078e00f6 */
[----:B------:R-:W-:Y:S02]  /*7df0*/  UIMAD UR6, UR19, -0x40, UR6 ;  /* 0xffffffc0130678a4 */ /* 0x000fe4000f8e0206 */
[----:B------:R-:W1:Y:S01]  /*7e00*/  S2R R64, SR_TID.X ;  /* 0x0000000000407919 */ /* 0x000e620000002100 */
[----:B------:R-:W-:Y:S01]  /*7e10*/  USHF.R.S32.HI UR10, URZ, 0x1f, UR7 ;  /* 0x0000001f3f0a7899 */ /* 0x000fe20008011407 */
[----:B------:R-:W-:Y:S01]  /*7e20*/  IMAD.U32 R13, RZ, RZ, UR7 ;  /* 0x00000007ff0d7e24 */ /* 0x000fe2000f8e00ff */
[----:B------:R-:W-:Y:S01]  /*7e30*/  ULDC.64 UR8, c[0x0][0x3a0] ;  /* 0x0000e80000087ab9 */ /* 0x000fe20000000a00 */
[----:B------:R-:W2:Y:S01]  /*7e40*/  S2R R65, SR_TID.X ;  /* 0x0000000000417919 */ /* 0x000ea20000002100 */
[----:B------:R-:W-:Y:S01]  /*7e50*/  UIMAD UR8, UR10, UR8, URZ ;  /* 0x000000080a0872a4 */ /* 0x000fe2000f8e023f */
[----:B------:R-:W-:Y:S01]  /*7e60*/  IMAD.WIDE.U32 R4, R13, c[0x0][0x3a0], R6 ;  /* 0x0000e8000d047a25 */ /* 0x000fe200078e0006 */
[----:B------:R-:W-:Y:S02]  /*7e70*/  BSSY B0, `(.L_x_28) ;  /* 0x000002b000007945 */ /* 0x000fe40003800000 */
[----:B------:R-:W-:-:S02]  /*7e80*/  UIMAD UR8, UR7, UR9, UR8 ;  /* 0x00000009070872a4 */ /* 0x000fc4000f8e0208 */
[----:B------:R-:W-:-:S04]  /*7e90*/  IADD3 R4, P0, R4, UR14, RZ ;  /* 0x0000000e04047c10 */ /* 0x000fc8000ff1e0ff */
[----:B------:R-:W-:Y:S01]  /*7ea0*/  IMAD.U32 R8, RZ, RZ, UR8 ;  /* 0x00000008ff087e24 */ /* 0x000fe2000f8e00ff */
[----:B------:R-:W-:Y:S01]  /*7eb0*/  ULDC.64 UR8, c[0x0][0x3b8] ;  /* 0x0000ee0000087ab9 */ /* 0x000fe20000000a00 */
[----:B------:R3:W4:Y:S01]  /*7ec0*/  LDS.128 R36, [R248+0xd000] ;  /* 0x00d00000f8247984 */ /* 0x0007220000000c00 */
[----:B------:R-:W-:Y:S02]  /*7ed0*/  UIMAD UR8, UR58, UR8, URZ ;  /* 0x000000083a0872a4 */ /* 0x000fe4000f8e023f */
[----:B------:R-:W-:Y:S01]  /*7ee0*/  IADD3.X R5, R5, UR16, R8, P0, !PT ;  /* 0x0000001005057c10 */ /* 0x000fe200087fe408 */
[----:B------:R-:W-:Y:S01]  /*7ef0*/  IMAD.U32 R8, RZ, RZ, UR35 ;  /* 0x00000023ff087e24 */ /* 0x000fe2000f8e00ff */
[----:B------:R3:W3:Y:S01]  /*7f00*/  LDS.128 R32, [R248+0xf000] ;  /* 0x00f00000f8207984 */ /* 0x0006e20000000c00 */
[----:B------:R-:W-:Y:S01]  /*7f10*/  UIMAD UR8, UR35, UR9, UR8 ;  /* 0x00000009230872a4 */ /* 0x000fe2000f8e0208 */
[----:B-1----:R-:W-:Y:S01]  /*7f20*/  SHF.R.S32.HI R64, RZ, 0x1f, R64 ;  /* 0x0000001fff407819 */ /* 0x002fe20000011440 */
[----:B------:R-:W-:Y:S01]  /*7f30*/  IMAD.WIDE.U32 R8, R8, c[0x0][0x3b8], R4 ;  /* 0x0000ee0008087a25 */ /* 0x000fe200078e0004 */
[----:B------:R1:W1:Y:S02]  /*7f40*/  LDS.128 R28, [R248+0x11000] ;  /* 0x01100000f81c7984 */ /* 0x0002640000000c00 */
[----:B--2---:R-:W-:-:S02]  /*7f50*/  LEA.HI R64, R64, R65, RZ, 0x3 ;  /* 0x0000004140407211 */ /* 0x004fc400078f18ff */
[----:B------:R2:W1:Y:S01]  /*7f60*/  LDS.128 R48, [R248+0x12000] ;  /* 0x01200000f8307984 */ /* 0x0004620000000c00 */
[----:B------:R-:W-:Y:S02]  /*7f70*/  IADD3 R12, R9, UR8, RZ ;  /* 0x00000008090c7c10 */ /* 0x000fe4000fffe0ff */
[----:B------:R-:W-:Y:S01]  /*7f80*/  SHF.R.S32.HI R64, RZ, 0x3, R64 ;  /* 0x00000003ff407819 */ /* 0x000fe20000011440 */
[----:B------:R2:W1:Y:S03]  /*7f90*/  LDS.128 R60, [R248+0x13000] ;  /* 0x01300000f83c7984 */ /* 0x0004660000000c00 */
[----:B------:R-:W-:Y:S01]  /*7fa0*/  ISETP.GE.AND P4, PT, R64, UR6, PT ;  /* 0x0000000640007c0c */ /* 0x000fe2000bf86270 */
[----:B------:R2:W1:Y:S01]  /*7fb0*/  LDS.128 R44, [R248+0x14000] ;  /* 0x01400000f82c7984 */ /* 0x0004620000000c00 */
[----:B------:R-:W-:-:S03]  /*7fc0*/  SHF.R.S32.HI R14, RZ, 0x1f, R64 ;  /* 0x0000001fff0e7819 */ /* 0x000fc60000011440 */
[----:B------:R2:W1:Y:S04]  /*7fd0*/  LDS.128 R56, [R248+0x15000] ;  /* 0x01500000f8387984 */ /* 0x0004680000000c00 */
[----:B------:R2:W1:Y:S04]  /*7fe0*/  LDS.128 R40, [R248+0x16000] ;  /* 0x01600000f8287984 */ /* 0x0004680000000c00 */
[----:B------:R2:W1:Y:S01]  /*7ff0*/  LDS.128 R52, [R248+0x17000] ;  /* 0x01700000f8347984 */ /* 0x0004620000000c00 */
[----:B------:R-:W-:Y:S05]  /*8000*/  @P4 BRA `(.L_x_29) ;  /* 0x0000011000004947 */ /* 0x000fea0003800000 */
[----:B------:R-:W-:Y:S01]  /*8010*/  ISETP.GE.AND P3, PT, R246, c[0x0][0x220], PT ;  /* 0x00008800f6007a0c */ /* 0x000fe20003f66270 */
[----:B------:R-:W5:Y:S01]  /*8020*/  LDS.128 R24, [R248+0xe000] ;  /* 0x00e00000f8187984 */ /* 0x000f620000000c00 */
[----:B------:R-:W-:Y:S01]  /*8030*/  MOV R5, R12 ;  /* 0x0000000c00057202 */ /* 0x000fe20000000f00 */
[----:B------:R-:W-:Y:S01]  /*8040*/  IMAD.MOV.U32 R4, RZ, RZ, R8 ;  /* 0x000000ffff047224 */ /* 0x000fe200078e0008 */
[----:B------:R-:W-:Y:S01]  /*8050*/  ISETP.GE.AND P2, PT, R249, c[0x0][0x220], PT ;  /* 0x00008800f9007a0c */ /* 0x000fe20003f46270 */
[----:B------:R-:W2:Y:S01]  /*8060*/  LDS.128 R20, [R248+0x10000] ;  /* 0x01000000f8147984 */ /* 0x000ea20000000c00 */
[----:B------:R-:W-:Y:S01]  /*8070*/  IMAD R15, R14, c[0x0][0x3a0], RZ ;  /* 0x0000e8000e0f7a24 */ /* 0x000fe200078e02ff */
[----:B------:R-:W-:Y:S01]  /*8080*/  ISETP.GE.AND P1, PT, R251, c[0x0][0x220], PT ;  /* 0x00008800fb007a0c */ /* 0x000fe20003f26270 */
[----:B------:R-:W-:-:S04]  /*8090*/  IMAD.WIDE.U32 R10, R64, c[0x0][0x3a0], R4 ;  /* 0x0000e800400a7a25 */ /* 0x000fc800078e0004 */
[----:B------:R-:W-:Y:S01]  /*80a0*/  IMAD R4, R64, c[0x0][0x3a4], R15 ;  /* 0x0000e90040047a24 */ /* 0x000fe200078e020f */
[----:B------:R-:W4:Y:S03]  /*80b0*/  @!P3 LDS.128 R16, [R248+0xc000] ;  /* 0x00c00000f810b984 */ /* 0x000f260000000c00 */
[----:B------:R-:W-:Y:S01]  /*80c0*/  IMAD.IADD R5, R11, 0x1, R4 ;  /* 0x000000010b057824 */ /* 0x000fe200078e0204 */
[----:B------:R-:W-:-:S04]  /*80d0*/  LEA R4, P0, R10, c[0x0][0x340], 0x1 ;  /* 0x0000d0000a047a11 */ /* 0x000fc800078008ff */
[----:B------:R-:W-:-:S05]  /*80e0*/  LEA.HI.X R5, R10, c[0x0][0x344], R5, 0x1, P0 ;  /* 0x0000d1000a057a11 */ /* 0x000fca00000f0c05 */
[----:B-----5:R3:W-:Y:S04]  /*80f0*/  @!P2 STG.E.128 [R4.64+0x80], R24 ;  /* 0x000080180400a986 */ /* 0x0207e8000c101d04 */
[----:B--2---:R3:W-:Y:S04]  /*8100*/  @!P1 STG.E.128 [R4.64+0x100], R20 ;  /* 0x0001001404009986 */ /* 0x0047e8000c101d04 */
[----:B----4-:R3:W-:Y:S02]  /*8110*/  @!P3 STG.E.128 [R4.64], R16 ;  /* 0x000000100400b986 */ /* 0x0107e4000c101d04 */
.L_x_29:
[----:B------:R-:W-:Y:S05]  /*8120*/  BSYNC B0 ;  /* 0x0000000000007941 */ /* 0x000fea0003800000 */
.L_x_28:
[----:B---3--:R-:W-:Y:S01]  /*8130*/  IADD3 R4, R64, 0x20, RZ ;  /* 0x0000002040047810 */ /* 0x008fe20007ffe0ff */
[----:B------:R-:W-:Y:S03]  /*8140*/  BSSY B0, `(.L_x_30) ;  /* 0x0000012000007945 */ /* 0x000fe60003800000 */
[----:B------:R-:W-:-:S13]  /*8150*/  ISETP.GE.AND P3, PT, R4, UR6, PT ;  /* 0x0000000604007c0c */ /* 0x000fda000bf66270 */
[----:B------:R-:W-:Y:S05]  /*8160*/  @P3 BRA `(.L_x_31) ;  /* 0x000000f000003947 */ /* 0x000fea0003800000 */
[----:B------:R-:W-:Y:S01]  /*8170*/  IADD3 R4, P0, R64, 0x20, RZ ;  /* 0x0000002040047810 */ /* 0x000fe20007f1e0ff */
[----:B------:R-:W-:Y:S01]  /*8180*/  IMAD.MOV.U32 R9, RZ, RZ, R12 ;  /* 0x000000ffff097224 */ /* 0x000fe200078e000c */
[----:B------:R-:W-:Y:S02]  /*8190*/  ISETP.GE.AND P2, PT, R246, c[0x0][0x220], PT ;  /* 0x00008800f6007a0c */ /* 0x000fe40003f46270 */
[----:B------:R-:W-:Y:S01]  /*81a0*/  ISETP.GE.AND P1, PT, R249, c[0x0][0x220], PT ;  /* 0x00008800f9007a0c */ /* 0x000fe20003f26270 */
[----:B------:R-:W-:Y:S01]  /*81b0*/  IMAD.X R5, RZ, RZ, R14, P0 ;  /* 0x000000ffff057224 */ /* 0x000fe200000e060e */
[----:B------:R-:W-:Y:S01]  /*81c0*/  ISETP.GE.AND P0, PT, R251, c[0x0][0x220], PT ;  /* 0x00008800fb007a0c */ /* 0x000fe20003f06270 */
[----:B------:R-:W-:-:S04]  /*81d0*/  IMAD.WIDE.U32 R8, R4, c[0x0][0x3a0], R8 ;  /* 0x0000e80004087a25 */ /* 0x000fc800078e0008 */
[----:B------:R-:W-:-:S04]  /*81e0*/  IMAD R5, R5, c[0x0][0x3a0], RZ ;  /* 0x0000e80005057a24 */ /* 0x000fc800078e02ff */
[----:B------:R-:W-:Y:S01]  /*81f0*/  IMAD R5, R4, c[0x0][0x3a4], R5 ;  /* 0x0000e90004057a24 */ /* 0x000fe200078e0205 */
[----:B------:R-:W-:-:S03]  /*8200*/  LEA R4, P5, R8, c[0x0][0x340], 0x1 ;  /* 0x0000d00008047a11 */ /* 0x000fc600078a08ff */
[----:B------:R-:W-:-:S05]  /*8210*/  IMAD.IADD R5, R9, 0x1, R5 ;  /* 0x0000000109057824 */ /* 0x000fca00078e0205 */
[----:B------:R-:W-:-:S05]  /*8220*/  LEA.HI.X R5, R8, c[0x0][0x344], R5, 0x1, P5 ;  /* 0x0000d10008057a11 */ /* 0x000fca00028f0c05 */
[----:B----4-:R3:W-:Y:S04]  /*8230*/  @!P2 STG.E.128 [R4.64], R36 ;  /* 0x000000240400a986 */ /* 0x0107e8000c101d04 */
[----:B------:R3:W-:Y:S04]  /*8240*/  @!P1 STG.E.128 [R4.64+0x80], R32 ;  /* 0x0000802004009986 */ /* 0x0007e8000c101d04 */
[----:B-1----:R3:W-:Y:S02]  /*8250*/  @!P0 STG.E.128 [R4.64+0x100], R28 ;  /* 0x0001001c04008986 */ /* 0x0027e4000c101d04 */
.L_x_31:
[----:B------:R-:W-:Y:S05]  /*8260*/  BSYNC B0 ;  /* 0x0000000000007941 */ /* 0x000fea0003800000 */
.L_x_30:
[----:B------:R-:W-:Y:S01]  /*8270*/  ULDC.64 UR8, c[0x0][0x3a8] ;  /* 0x0000ea0000087ab9 */ /* 0x000fe20000000a00 */
[----:B------:R-:W-:Y:S01]  /*8280*/  IMAD.WIDE.U32 R6, R13, c[0x0][0x3a8], R6 ;  /* 0x0000ea000d067a25 */ /* 0x000fe200078e0006 */
[----:B------:R-:W-:Y:S01]  /*8290*/  UIMAD UR6, UR10, UR8, URZ ;  /* 0x000000080a0672a4 */ /* 0x000fe2000f8e023f */
[----:B------:R-:W-:Y:S03]  /*82a0*/  BSSY B0, `(.L_x_32) ;  /* 0x000001a000007945 */ /* 0x000fe60003800000 */
[----:B------:R-:W-:Y:S01]  /*82b0*/  UIMAD UR7, UR7, UR9, UR6 ;  /* 0x00000009070772a4 */ /* 0x000fe2000f8e0206 */
[----:B------:R-:W-:-:S05]  /*82c0*/  IADD3 R6, P0, R6, UR11, RZ ;  /* 0x0000000b06067c10 */ /* 0x000fca000ff1e0ff */
[----:B---3--:R-:W-:Y:S01]  /*82d0*/  IMAD.U32 R4, RZ, RZ, UR7 ;  /* 0x00000007ff047e24 */ /* 0x008fe2000f8e00ff */
[----:B------:R-:W-:Y:S02]  /*82e0*/  ULDC.64 UR6, c[0x0][0x3c0] ;  /* 0x0000f00000067ab9 */ /* 0x000fe40000000a00 */
[----:B------:R-:W-:Y:S02]  /*82f0*/  UIMAD UR6, UR58, UR6, URZ ;  /* 0x000000063a0672a4 */ /* 0x000fe4000f8e023f */
[----:B------:R-:W-:Y:S02]  /*8300*/  IADD3.X R7, R7, UR12, R4, P0, !PT ;  /* 0x0000000c07077c10 */ /* 0x000fe400087fe404 */
[----:B------:R-:W-:Y:S01]  /*8310*/  MOV R4, UR35 ;  /* 0x0000002300047c02 */ /* 0x000fe20008000f00 */
[----:B------:R-:W-:-:S04]  /*8320*/  UIMAD UR6, UR35, UR7, UR6 ;  /* 0x00000007230672a4 */ /* 0x000fc8000f8e0206 */
[----:B------:R-:W-:-:S05]  /*8330*/  IMAD.WIDE.U32 R6, R4, c[0x0][0x3c0], R6 ;  /* 0x0000f00004067a25 */ /* 0x000fca00078e0006 */
[----:B------:R-:W-:Y:S01]  /*8340*/  IADD3 R10, R7, UR6, RZ ;  /* 0x00000006070a7c10 */ /* 0x000fe2000fffe0ff */
[----:B------:R-:W-:Y:S05]  /*8350*/  @P4 BRA `(.L_x_33) ;  /* 0x000000e000004947 */ /* 0x000fea0003800000 */
[----:B------:R-:W-:Y:S01]  /*8360*/  MOV R5, R10 ;  /* 0x0000000a00057202 */ /* 0x000fe20000000f00 */
[----:B------:R-:W-:Y:S01]  /*8370*/  IMAD.MOV.U32 R4, RZ, RZ, R6 ;  /* 0x000000ffff047224 */ /* 0x000fe200078e0006 */
[----:B------:R-:W-:Y:S01]  /*8380*/  ISETP.GE.AND P2, PT, R246, c[0x0][0x220], PT ;  /* 0x00008800f6007a0c */ /* 0x000fe20003f46270 */
[----:B------:R-:W-:Y:S01]  /*8390*/  IMAD R11, R14, c[0x0][0x3a8], RZ ;  /* 0x0000ea000e0b7a24 */ /* 0x000fe200078e02ff */
[----:B------:R-:W-:Y:S01]  /*83a0*/  ISETP.GE.AND P1, PT, R249, c[0x0][0x220], PT ;  /* 0x00008800f9007a0c */ /* 0x000fe20003f26270 */
[----:B------:R-:W-:Y:S01]  /*83b0*/  IMAD.WIDE.U32 R8, R64, c[0x0][0x3a8], R4 ;  /* 0x0000ea0040087a25 */ /* 0x000fe200078e0004 */
[----:B------:R-:W-:-:S03]  /*83c0*/  ISETP.GE.AND P0, PT, R251, c[0x0][0x220], PT ;  /* 0x00008800fb007a0c */ /* 0x000fc60003f06270 */
[----:B------:R-:W-:-:S04]  /*83d0*/  IMAD R4, R64, c[0x0][0x3ac], R11 ;  /* 0x0000eb0040047a24 */ /* 0x000fc800078e020b */
[----:B------:R-:W-:Y:S01]  /*83e0*/  IMAD.IADD R5, R9, 0x1, R4 ;  /* 0x0000000109057824 */ /* 0x000fe200078e0204 */
[----:B------:R-:W-:-:S04]  /*83f0*/  LEA R4, P4, R8, c[0x0][0x348], 0x1 ;  /* 0x0000d20008047a11 */ /* 0x000fc800078808ff */
[----:B------:R-:W-:-:S05]  /*8400*/  LEA.HI.X R5, R8, c[0x0][0x34c], R5, 0x1, P4 ;  /* 0x0000d30008057a11 */ /* 0x000fca00020f0c05 */
[----:B-1----:R1:W-:Y:S04]  /*8410*/  @!P2 STG.E.128 [R4.64], R48 ;  /* 0x000000300400a986 */ /* 0x0023e8000c101d04 */
[----:B------:R1:W-:Y:S04]  /*8420*/  @!P1 STG.E.128 [R4.64+0x80], R44 ;  /* 0x0000802c04009986 */ /* 0x0003e8000c101d04 */
[----:B------:R1:W-:Y:S02]  /*8430*/  @!P0 STG.E.128 [R4.64+0x100], R40 ;  /* 0x0001002804008986 */ /* 0x0003e4000c101d04 */
.L_x_33:
[----:B------:R-:W-:Y:S05]  /*8440*/  BSYNC B0 ;  /* 0x0000000000007941 */ /* 0x000fea0003800000 */
.L_x_32:
[----:B------:R-:W-:Y:S05]  /*8450*/  @P3 BRA `(.L_x_34) ;  /* 0x00000a5000003947 */ /* 0x000fea0003800000 */
[----:B-1----:R-:W-:Y:S01]  /*8460*/  IADD3 R4, P0, R64, 0x20, RZ ;  /* 0x0000002040047810 */ /* 0x002fe20007f1e0ff */
[----:B------:R-:W-:Y:S01]  /*8470*/  IMAD.MOV.U32 R7, RZ, RZ, R10 ;  /* 0x000000ffff077224 */ /* 0x000fe200078e000a */
[----:B------:R-:W-:-:S03]  /*8480*/  ISETP.GE.AND P1, PT, R246, c[0x0][0x220], PT ;  /* 0x00008800f6007a0c */ /* 0x000fc60003f26270 */
        /* <DEDUP_REMOVED lines=8> */
[----:B------:R1:W-:Y:S04]  /*8510*/  @!P1 STG.E.128 [R4.64], R60 ;  /* 0x0000003c04009986 */ /* 0x0003e8000c101d04 */
[----:B------:R1:W-:Y:S01]  /*8520*/  @!P0 STG.E.128 [R4.64+0x80], R56 ;  /* 0x0000803804008986 */ /* 0x0003e2000c101d04 */
[----:B------:R-:W-:-:S13]  /*8530*/  ISETP.GE.AND P0, PT, R251, c[0x0][0x220], PT ;  /* 0x00008800fb007a0c */ /* 0x000fda0003f06270 */
[----:B------:R-:W-:Y:S05]  /*8540*/  @P0 BRA `(.L_x_34) ;  /* 0x0000096000000947 */ /* 0x000fea0003800000 */
[----:B------:R3:W-:Y:S01]  /*8550*/  STG.E.128 [R4.64+0x100], R52 ;  /* 0x0001003404007986 */ /* 0x0007e2000c101d04 */
[----:B------:R-:W-:Y:S05]  /*8560*/  BRA `(.L_x_34) ;  /* 0x0000094000007947 */ /* 0x000fea0003800000 */
.L_x_6:
[----:B-1----:R-:W-:Y:S02]  /*8570*/  UISETP.NE.AND UP0, UPT, UR24, -0x1, UPT ;  /* 0xffffffff1800788c */ /* 0x002fe4000bf05270 */
[----:B------:R-:W-:-:S04]  /*8580*/  ULDC.64 UR10, c[0x0][0x3a0] ;  /* 0x0000e800000a7ab9 */ /* 0x000fc80000000a00 */
[----:B------:R-:W-:-:S05]  /*8590*/  PLOP3.LUT P0, PT, PT, PT, UP0, 0x80, 0x0 ;  /* 0x000000000000781c */ /* 0x000fca0003f0f008 */
[----:B------:R-:W-:-:S04]  /*85a0*/  @UP0 UIADD3 UR7, UR15, UR24, URZ ;  /* 0x000000180f070290 */ /* 0x000fc8000fffe03f */
        /* <DEDUP_REMOVED lines=16> */
.L_x_35:
        /* <DEDUP_REMOVED lines=18> */
.L_x_36:
[----:B------:R-:W2:Y:S04]  /*87d0*/  LDL.64 R16, [R1+0x48] ;  /* 0x0000480001107983 */ /* 0x000ea80000100a00 */
[----:B------:R1:W5:Y:S04]  /*87e0*/  LDL R15, [R1+0x68] ;  /* 0x00006800010f7983 */ /* 0x0003680000100800 */
[----:B------:R1:W5:Y:S01]  /*87f0*/  LDL R14, [R1+0x6c] ;  /* 0x00006c00010e7983 */ /* 0x0003620000100800 */
[----:B------:R-:W-:Y:S01]  /*8800*/  USHF.L.U32 UR7, UR19, 0x6, URZ ;  /* 0x0000000613077899 */ /* 0x000fe2000800063f */
[----:B------:R-:W-:Y:S01]  /*8810*/  BSSY B0, `(.L_x_37) ;  /* 0x0000027000007945 */ /* 0x000fe20003800000 */
[----:B------:R-:W-:Y:S01]  /*8820*/  ULDC.64 UR8, c[0x0][0x3a0] ;  /* 0x0000e80000087ab9 */ /* 0x000fe20000000a00 */
[----:B------:R-:W3:Y:S01]  /*8830*/  S2R R18, SR_TID.X ;  /* 0x0000000000127919 */ /* 0x000ee20000002100 */
[----:B------:R-:W-:-:S02]  /*8840*/  USHF.R.S32.HI UR10, URZ, 0x1f, UR7 ;  /* 0x0000001f3f0a7899 */ /* 0x000fc40008011407 */
[----:B------:R-:W-:Y:S01]  /*8850*/  IMAD.U32 R11, RZ, RZ, UR7 ;  /* 0x00000007ff0b7e24 */ /* 0x000fe2000f8e00ff */
[----:B------:R-:W4:Y:S01]  /*8860*/  S2R R19, SR_TID.X ;  /* 0x0000000000137919 */ /* 0x000f220000002100 */
[----:B------:R-:W-:Y:S02]  /*8870*/  UIMAD UR8, UR10, UR8, URZ ;  /* 0x000000080a0872a4 */ /* 0x000fe4000f8e023f */
[----:B------:R-:W-:Y:S02]  /*8880*/  UIMAD UR6, UR19, -0x40, UR6 ;  /* 0xffffffc0130678a4 */ /* 0x000fe4000f8e0206 */
[----:B------:R-:W-:Y:S01]  /*8890*/  UIMAD UR8, UR7, UR9, UR8 ;  /* 0x00000009070872a4 */ /* 0x000fe2000f8e0208 */
[----:B---3--:R-:W-:-:S04]  /*88a0*/  SHF.R.S32.HI R18, RZ, 0x1f, R18 ;  /* 0x0000001fff127819 */ /* 0x008fc80000011412 */
[----:B----4-:R-:W-:-:S04]  /*88b0*/  LEA.HI R18, R18, R19, RZ, 0x3 ;  /* 0x0000001312127211 */ /* 0x010fc800078f18ff */
[----:B------:R-:W-:-:S04]  /*88c0*/  SHF.R.S32.HI R18, RZ, 0x3, R18 ;  /* 0x00000003ff127819 */ /* 0x000fc80000011412 */
[----:B------:R-:W-:Y:S02]  /*88d0*/  ISETP.GE.AND P4, PT, R18, UR6, PT ;  /* 0x0000000612007c0c */ /* 0x000fe4000bf86270 */
[----:B------:R-:W-:Y:S01]  /*88e0*/  SHF.R.S32.HI R13, RZ, 0x1f, R18 ;  /* 0x0000001fff0d7819 */ /* 0x000fe20000011412 */
[----:B--2---:R-:W-:-:S05]  /*88f0*/  IMAD.WIDE.U32 R4, R11, c[0x0][0x3a0], R16 ;  /* 0x0000e8000b047a25 */ /* 0x004fca00078e0010 */
[----:B------:R-:W-:Y:S01]  /*8900*/  IADD3 R6, P0, R4, UR14, RZ ;  /* 0x0000000e04067c10 */ /* 0x000fe2000ff1e0ff */
[----:B------:R-:W-:Y:S01]  /*8910*/  IMAD.U32 R4, RZ, RZ, UR8 ;  /* 0x00000008ff047e24 */ /* 0x000fe2000f8e00ff */
[----:B------:R-:W-:Y:S02]  /*8920*/  ULDC.64 UR8, c[0x0][0x3b8] ;  /* 0x0000ee0000087ab9 */ /* 0x000fe40000000a00 */
[----:B------:R-:W-:Y:S02]  /*8930*/  UIMAD UR8, UR56, UR8, URZ ;  /* 0x00000008380872a4 */ /* 0x000fe4000f8e023f */
[----:B------:R-:W-:Y:S01]  /*8940*/  IADD3.X R7, R5, UR16, R4, P0, !PT ;  /* 0x0000001005077c10 */ /* 0x000fe200087fe404 */
[----:B------:R-:W-:Y:S01]  /*8950*/  IMAD.U32 R4, RZ, RZ, UR35 ;  /* 0x00000023ff047e24 */ /* 0x000fe2000f8e00ff */
[----:B------:R-:W-:-:S03]  /*8960*/  UIMAD UR8, UR35, UR9, UR8 ;  /* 0x00000009230872a4 */ /* 0x000fc6000f8e0208 */
[----:B------:R-:W-:-:S05]  /*8970*/  IMAD.WIDE.U32 R6, R4, c[0x0][0x3b8], R6 ;  /* 0x0000ee0004067a25 */ /* 0x000fca00078e0006 */
[----:B------:R-:W-:Y:S01]  /*8980*/  IADD3 R10, R7, UR8, RZ ;  /* 0x00000008070a7c10 */ /* 0x000fe2000fffe0ff */
[----:B------:R-:W-:Y:S05]  /*8990*/  @P4 BRA `(.L_x_38) ;  /* 0x000000e000004947 */ /* 0x000fea0003800000 */
[----:B-1----:R-:W-:Y:S01]  /*89a0*/  MOV R5, R10 ;  /* 0x0000000a00057202 */ /* 0x002fe20000000f00 */
[----:B------:R-:W-:Y:S01]  /*89b0*/  IMAD.MOV.U32 R4, RZ, RZ, R6 ;  /* 0x000000ffff047224 */ /* 0x000fe200078e0006 */
[----:B------:R-:W-:Y:S01]  /*89c0*/  ISETP.GE.AND P2, PT, R16, c[0x0][0x220], PT ;  /* 0x0000880010007a0c */ /* 0x000fe20003f46270 */
[----:B------:R-:W-:Y:S01]  /*89d0*/  IMAD R12, R13, c[0x0][0x3a0], RZ ;  /* 0x0000e8000d0c7a24 */ /* 0x000fe200078e02ff */
[----:B-----5:R-:W-:Y:S01]  /*89e0*/  ISETP.GE.AND P1, PT, R15, c[0x0][0x220], PT ;  /* 0x000088000f007a0c */ /* 0x020fe20003f26270 */
[----:B------:R-:W-:Y:S01]  /*89f0*/  IMAD.WIDE.U32 R8, R18, c[0x0][0x3a0], R4 ;  /* 0x0000e80012087a25 */ /* 0x000fe200078e0004 */
[----:B------:R-:W-:-:S03]  /*8a00*/  ISETP.GE.AND P0, PT, R14, c[0x0][0x220], PT ;  /* 0x000088000e007a0c */ /* 0x000fc60003f06270 */
[----:B------:R-:W-:-:S04]  /*8a10*/  IMAD R4, R18, c[0x0][0x3a4], R12 ;  /* 0x0000e90012047a24 */ /* 0x000fc800078e020c */
[----:B------:R-:W-:Y:S01]  /*8a20*/  IMAD.IADD R5, R4, 0x1, R9 ;  /* 0x0000000104057824 */ /* 0x000fe200078e0209 */
[----:B------:R-:W-:-:S04]  /*8a30*/  LEA R4, P3, R8, c[0x0][0x340], 0x1 ;  /* 0x0000d00008047a11 */ /* 0x000fc800078608ff */
[----:B------:R-:W-:-:S05]  /*8a40*/  LEA.HI.X R5, R8, c[0x0][0x344], R5, 0x1, P3 ;  /* 0x0000d10008057a11 */ /* 0x000fca00018f0c05 */
[----:B------:R1:W-:Y:S04]  /*8a50*/  @!P2 STG.E.128 [R4.64], RZ ;  /* 0x000000ff0400a986 */ /* 0x0003e8000c101d04 */
[----:B------:R1:W-:Y:S04]  /*8a60*/  @!P1 STG.E.128 [R4.64+0x80], RZ ;  /* 0x000080ff04009986 */ /* 0x0003e8000c101d04 */
[----:B------:R1:W-:Y:S02]  /*8a70*/  @!P0 STG.E.128 [R4.64+0x100], RZ ;  /* 0x000100ff04008986 */ /* 0x0003e4000c101d04 */
.L_x_38:
[----:B-1----:R-:W-:Y:S05]  /*8a80*/  BSYNC B0 ;  /* 0x0000000000007941 */ /* 0x002fea0003800000 */
.L_x_37:
[----:B------:R-:W-:Y:S01]  /*8a90*/  IADD3 R4, R18, 0x20, RZ ;  /* 0x0000002012047810 */ /* 0x000fe20007ffe0ff */
[----:B------:R-:W-:Y:S03]  /*8aa0*/  BSSY B0, `(.L_x_39) ;  /* 0x0000012000007945 */ /* 0x000fe60003800000 */
[----:B------:R-:W-:-:S13]  /*8ab0*/  ISETP.GE.AND P3, PT, R4, UR6, PT ;  /* 0x0000000604007c0c */ /* 0x000fda000bf66270 */
[----:B------:R-:W-:Y:S05]  /*8ac0*/  @P3 BRA `(.L_x_40) ;  /* 0x000000f000003947 */ /* 0x000fea0003800000 */
[----:B------:R-:W-:Y:S01]  /*8ad0*/  IADD3 R4, P0, R18, 0x20, RZ ;  /* 0x0000002012047810 */ /* 0x000fe20007f1e0ff */
[----:B------:R-:W-:Y:S01]  /*8ae0*/  IMAD.MOV.U32 R7, RZ, RZ, R10 ;  /* 0x000000ffff077224 */ /* 0x000fe200078e000a */
[----:B------:R-:W-:Y:S02]  /*8af0*/  ISETP.GE.AND P2, PT, R16, c[0x0][0x220], PT ;  /* 0x0000880010007a0c */ /* 0x000fe40003f46270 */
[----:B-----5:R-:W-:Y:S01]  /*8b00*/  ISETP.GE.AND P1, PT, R15, c[0x0][0x220], PT ;  /* 0x000088000f007a0c */ /* 0x020fe20003f26270 */
        /* <DEDUP_REMOVED lines=8> */
[----:B------:R1:W-:Y:S04]  /*8b90*/  @!P2 STG.E.128 [R4.64], RZ ;  /* 0x000000ff0400a986 */ /* 0x0003e8000c101d04 */
[----:B------:R1:W-:Y:S04]  /*8ba0*/  @!P1 STG.E.128 [R4.64+0x80], RZ ;  /* 0x000080ff04009986 */ /* 0x0003e8000c101d04 */
[----:B------:R1:W-:Y:S02]  /*8bb0*/  @!P0 STG.E.128 [R4.64+0x100], RZ ;  /* 0x000100ff04008986 */ /* 0x0003e4000c101d04 */
.L_x_40:
[----:B------:R-:W-:Y:S05]  /*8bc0*/  BSYNC B0 ;  /* 0x0000000000007941 */ /* 0x000fea0003800000 */
.L_x_39:
[----:B------:R-:W-:Y:S01]  /*8bd0*/  ULDC.64 UR8, c[0x0][0x3a8] ;  /* 0x0000ea0000087ab9 */ /* 0x000fe20000000a00 */
[----:B-1----:R-:W-:Y:S01]  /*8be0*/  IMAD.WIDE.U32 R4, R11, c[0x0][0x3a8], R16 ;  /* 0x0000ea000b047a25 */ /* 0x002fe200078e0010 */
[----:B------:R-:W-:Y:S01]  /*8bf0*/  UIMAD UR6, UR10, UR8, URZ ;  /* 0x000000080a0672a4 */ /* 0x000fe2000f8e023f */
[----:B------:R-:W-:Y:S03]  /*8c00*/  BSSY B0, `(.L_x_41) ;  /* 0x000001a000007945 */ /* 0x000fe60003800000 */
[----:B------:R-:W-:Y:S01]  /*8c10*/  UIMAD UR7, UR7, UR9, UR6 ;  /* 0x00000009070772a4 */ /* 0x000fe2000f8e0206 */
[----:B------:R-:W-:-:S05]  /*8c20*/  IADD3 R6, P0, R4, UR11, RZ ;  /* 0x0000000b04067c10 */ /* 0x000fca000ff1e0ff */
[----:B------:R-:W-:Y:S01]  /*8c30*/  IMAD.U32 R4, RZ, RZ, UR7 ;  /* 0x00000007ff047e24 */ /* 0x000fe2000f8e00ff */
        /* <DEDUP_REMOVED lines=22> */
.L_x_42:
[----:B------:R-:W-:Y:S05]  /*8da0*/  BSYNC B0 ;  /* 0x0000000000007941 */ /* 0x000fea0003800000 */
.L_x_41:
[----:B------:R-:W-:Y:S05]  /*8db0*/  @P3 BRA `(.L_x_34) ;  /* 0x000000f000003947 */ /* 0x000fea0003800000 */
[----:B-1----:R-:W-:Y:S01]  /*8dc0*/  IADD3 R4, P0, R18, 0x20, RZ ;  /* 0x0000002012047810 */ /* 0x002fe20007f1e0ff */
[----:B------:R-:W-:Y:S01]  /*8dd0*/  IMAD.MOV.U32 R7, RZ, RZ, R10 ;  /* 0x000000ffff077224 */ /* 0x000fe200078e000a */
[----:B------:R-:W-:-:S02]  /*8de0*/  ISETP.GE.AND P2, PT, R16, c[0x0][0x220], PT ;  /* 0x0000880010007a0c */ /* 0x000fc40003f46270 */
        /* <DEDUP_REMOVED lines=12> */
.L_x_34:
[----:B------:R-:W-:Y:S05]  /*8eb0*/  BSYNC B1 ;  /* 0x0000000000017941 */ /* 0x000fea0003800000 */
.L_x_1:
[----:B------:R-:W-:Y:S02]  /*8ec0*/  ULDC UR7, c[0x0][0x218] ;  /* 0x0000860000077ab9 */ /* 0x000fe40000000800 */
[----:B------:R-:W-:-:S04]  /*8ed0*/  UIADD3 UR7, UR7, 0x3f, URZ ;  /* 0x0000003f07077890 */ /* 0x000fc8000fffe03f */
[----:B------:R-:W-:-:S04]  /*8ee0*/  USHF.R.S32.HI UR6, URZ, 0x1f, UR7 ;  /* 0x0000001f3f067899 */ /* 0x000fc80008011407 */
[----:B------:R-:W-:-:S03]  /*8ef0*/  ULEA.HI UR6, UR6, UR7, URZ, 0x6 ;  /* 0x0000000706067291 */ /* 0x000fc6000f8f303f */
[----:B------:R-:W-:Y:S02]  /*8f00*/  ULDC UR7, c[0x0][0xc] ;  /* 0x0000030000077ab9 */ /* 0x000fe40000000800 */
[----:B------:R-:W-:Y:S02]  /*8f10*/  UIADD3 UR19, UR19, UR7, URZ ;  /* 0x0000000713137290 */ /* 0x000fe4000fffe03f */
[----:B------:R-:W-:-:S04]  /*8f20*/  USHF.R.S32.HI UR6, URZ, 0x6, UR6 ;  /* 0x000000063f067899 */ /* 0x000fc80008011406 */
[----:B------:R-:W-:-:S06]  /*8f30*/  UISETP.GE.AND UP0, UPT, UR19, UR6, UPT ;  /* 0x000000061300728c */ /* 0x000fcc000bf06270 */
[----:B------:R-:W-:-:S13]  /*8f40*/  PLOP3.LUT P0, PT, PT, PT, UP0, 0x80, 0x0 ;  /* 0x000000000000781c */ /* 0x000fda0003f0f008 */
[----:B------:R-:W-:Y:S01]  /*8f50*/  @P0 CALL.REL.NOINC `(.L_x_43) ;  /* 0x0000001000000944 */ /* 0x000fe20003c00000 */
[----:B------:R-:W-:Y:S05]  /*8f60*/  BRA `(.L_x_44) ;  /* 0xffff7d9000007947 */ /* 0x000fea000383ffff */
.L_x_43:
[----:B------:R-:W-:Y:S05]  /*8f70*/  EXIT ;  /* 0x000000000000794d */ /* 0x000fea0003800000 */
.L_x_45:
[----:B------:R-:W-:-:S00]  /*8f80*/  BRA `(.L_x_45) ;  /* 0xfffffff000007947 */ /* 0x000fc0000383ffff */
[----:B------:R-:W-:-:S00]  /*8f90*/  NOP ;  /* 0x0000000000007918 */ /* 0x000fc00000000000 */
        /* <DEDUP_REMOVED lines=14> */
.L_x_1578:


//--------------------- .text._ZN5flash44flash_bwd_dq_dk_dv_loop_seqk_parallel_kernelI23Flash_bwd_kernel_traitsILi192ELi64ELi64ELi8ELi4ELi2ELi2ELb1ELb1EN7cutlass6half_tE19Flash_kernel_traitsILi192ELi64ELi64ELi8ES3_EELb0ELb0ELb1ELb0ELb0ELb0ELb0EEEvNS_16Flash_bwd_paramsE --------------------------
	.section	.text._ZN5flash44flash_bwd_dq_dk_dv_loop_seqk_parallel_kernelI23Flash_bwd_kernel_traitsILi192ELi64ELi64ELi8ELi4ELi2ELi2ELb1ELb1EN7cutlass6half_tE19Flash_kernel_traitsILi192ELi64ELi64ELi8ES3_EELb0ELb0ELb1ELb0ELb0ELb0ELb0EEEvNS_16Flash_bwd_paramsE,"ax",@progbits
	.sectioninfo	@"SHI_REGISTERS=255"
	.align	128
        .global         _ZN5flash44flash_bwd_dq_dk_dv_loop_seqk_parallel_kernelI23Flash_bwd_kernel_traitsILi192ELi64ELi64ELi8ELi4ELi2ELi2ELb1ELb1EN7cutlass6half_tE19Flash_kernel_traitsILi192ELi64ELi64ELi8ES3_EELb0ELb0ELb1ELb0ELb0ELb0ELb0EEEvNS_16Flash_bwd_paramsE
        .type           _ZN5flash44flash_bwd_dq_dk_dv_loop_seqk_parallel_kernelI23Flash_bwd_kernel_traitsILi192ELi64ELi64ELi8ELi4ELi2ELi2ELb1ELb1EN7cutlass6half_tE19Flash_kernel_traitsILi192ELi64ELi64ELi8ES3_EELb0ELb0ELb1ELb0ELb0ELb0ELb0EEEvNS_16Flash_bwd_paramsE,@function
        .size           _ZN5flash44flash_bwd_dq_dk_dv_loop_seqk_parallel_kernelI23Flash_bwd_kernel_traitsILi192ELi64ELi64ELi8ELi4ELi2ELi2ELb1ELb1EN7cutlass6half_tE19Flash_kernel_traitsILi192ELi64ELi64ELi8ES3_EELb0ELb0ELb1ELb0ELb0ELb0ELb0EEEvNS_16Flash_bwd_paramsE,(.L_x_1579 - _ZN5flash44flash_bwd_dq_dk_dv_loop_seqk_parallel_kernelI23Flash_bwd_kernel_traitsILi192ELi64ELi64ELi8ELi4ELi2ELi2ELb1ELb1EN7cutlass6half_tE19Flash_kernel_traitsILi192ELi64ELi64ELi8ES3_EELb0ELb0ELb1ELb0ELb0ELb0ELb0EEEvNS_16Flash_bwd_paramsE)
        .other          _ZN5flash44flash_bwd_dq_dk_dv_loop_seqk_parallel_kernelI23Flash_bwd_kernel_traitsILi192ELi64ELi64ELi8ELi4ELi2ELi2ELb1ELb1EN7cutlass6half_tE19Flash_kernel_traitsILi192ELi64ELi64ELi8ES3_EELb0ELb0ELb1ELb0ELb0ELb0ELb0EEEvNS_16Flash_bwd_paramsE,@"STO_CUDA_ENTRY STV_DEFAULT"
_ZN5flash44flash_bwd_dq_dk_dv_loop_seqk_parallel_kernelI23Flash_bwd_kernel_traitsILi192ELi64ELi64ELi8ELi4ELi2ELi2ELb1ELb1EN7cutlass6half_tE19Flash_kernel_traitsILi192ELi64ELi64ELi8ES3_EELb0ELb0ELb1ELb0ELb0ELb0ELb0EEEvNS_16Flash_bwd_paramsE:
.text._ZN5flash44flash_bwd_dq_dk_dv_loop_seqk_parallel_kernelI23Flash_bwd_kernel_traitsILi192ELi64ELi64ELi8ELi4ELi2ELi2ELb1ELb1EN7cutlass6half_tE19Flash_kernel_traitsILi192ELi64ELi64ELi8ES3_EELb0ELb0ELb1ELb0ELb0ELb0ELb0EEEvNS_16Flash_bwd_paramsE:
        /* <DEDUP_REMOVED lines=15> */
[----:B------:R-:W-:Y:S02]  /*00f0*/  UMOV UR8, 0x80 ;  /* 0x0000008000087882 */ /* 0x000fe40000000000 */
[----:B------:R-:W-:Y:S01]  /*0100*/  ULDC UR6, c[0x0][0x210] ;  /* 0x0000840000067ab9 */ /* 0x000fe20000000800 */
[----:B------:R-:W3:Y:S01]  /*0110*/  S2UR UR40, SR_CTAID.Z ;  /* 0x00000000002879c3 */ /* 0x000ee20000002700 */
[----:B------:R-:W-:-:S02]  /*0120*/  ULDC UR58, c[0x0][0x234] ;  /* 0x00008d00003a7ab9 */ /* 0x000fc40000000800 */
[----:B------:R-:W-:Y:S02]  /*0130*/  UIMAD UR58, UR8, UR6, UR58 ;  /* 0x00000006083a72a4 */ /* 0x000fe4000f8e023a */
[----:B------:R-:W-:Y:S02]  /*0140*/  ULDC.U8 UR9, c[0x0][0x328] ;  /* 0x0000ca0000097ab9 */ /* 0x000fe40000000000 */
[----:B------:R-:W-:Y:S02]  /*0150*/  UISETP.NE.AND UP5, UPT, UR9, URZ, UPT ;  /* 0x0000003f0900728c */ /* 0x000fe4000bfa5270 */
[----:B------:R-:W-:Y:S02]  /*0160*/  ULDC UR49, c[0x0][0x22c] ;  /* 0x00008b0000317ab9 */ /* 0x000fe40000000800 */
[----:B------:R-:W-:Y:S02]  /*0170*/  ULDC UR38, c[0x0][0x1c0] ;  /* 0x0000700000267ab9 */ /* 0x000fe40000000800 */
[----:B------:R-:W-:Y:S01]  /*0180*/  ULDC UR12, c[0x0][0x1c0] ;  /* 0x00007000000c7ab9 */ /* 0x000fe20000000800 */
[----:B-1----:R-:W-:Y:S01]  /*0190*/  SHF.R.S32.HI R11, RZ, 0x1f, R16 ;  /* 0x0000001fff0b7819 */ /* 0x002fe20000011410 */
[----:B--2---:R-:W-:-:S02]  /*01a0*/  UIMAD.WIDE.U32 UR46, UR36, UR14, URZ ;  /* 0x0000000e242e72a5 */ /* 0x004fc4000f8e003f */
[----:B------:R-:W-:Y:S01]  /*01b0*/  USHF.L.U32 UR14, UR36, 0x7, URZ ;  /* 0x00000007240e7899 */ /* 0x000fe2000800063f */
[CC--:B------:R-:W-:Y:S01]  /*01c0*/  LEA.HI R5, R11.reuse, R16.reuse, RZ, 0x5 ;  /* 0x000000100b057211 */ /* 0x0c0fe200078f28ff */
[----:B------:R-:W-:Y:S01]  /*01d0*/  USHF.R.S32.HI UR8, URZ, 0x1f, UR36 ;  /* 0x0000001f3f087899 */ /* 0x000fe20008011424 */
[----:B------:R-:W-:Y:S01]  /*01e0*/  LEA.HI R7, R11, R16, RZ, 0x4 ;  /* 0x000000100b077211 */ /* 0x000fe200078f20ff */
[----:B------:R-:W-:Y:S01]  /*01f0*/  UIMAD.WIDE UR38, UR49, UR38, URZ ;  /* 0x00000026312672a5 */ /* 0x000fe2000f8e023f */
[--C-:B------:R-:W-:Y:S01]  /*0200*/  SHF.R.S32.HI R4, RZ, 0x5, R5.reuse ;  /* 0x00000005ff047819 */ /* 0x100fe20000011405 */
[----:B---3--:R-:W-:Y:S01]  /*0210*/  UIMAD UR50, UR40, UR49, URZ ;  /* 0x00000031283272a4 */ /* 0x008fe2000f8e023f */
[----:B------:R-:W-:Y:S01]  /*0220*/  SHF.R.S32.HI R0, RZ, 0x1f, R5 ;  /* 0x0000001fff007819 */ /* 0x000fe20000011405 */
[----:B------:R-:W-:Y:S01]  /*0230*/  UIMAD UR49, UR49, UR12, URZ ;  /* 0x0000000c313172a4 */ /* 0x000fe2000f8e023f */
[-C--:B------:R-:W-:Y:S01]  /*0240*/  LEA.HI R3, R5, R4.reuse, RZ, 0x1 ;  /* 0x0000000405037211 */ /* 0x080fe200078f08ff */
[----:B------:R-:W-:Y:S01]  /*0250*/  ULDC UR13, c[0x0][0x1c0] ;  /* 0x00007000000d7ab9 */ /* 0x000fe20000000800 */
[----:B------:R-:W-:Y:S01]  /*0260*/  LEA.HI R0, R0, R4, RZ, 0x2 ;  /* 0x0000000400007211 */ /* 0x000fe200078f10ff */
[----:B------:R-:W-:Y:S01]  /*0270*/  ULDC UR11, c[0x0][0x1c0] ;  /* 0x00007000000b7ab9 */ /* 0x000fe20000000800 */
[----:B------:R-:W-:Y:S01]  /*0280*/  SHF.R.S32.HI R6, RZ, 0x4, R7 ;  /* 0x00000004ff067819 */ /* 0x000fe20000011407 */
[----:B------:R-:W-:Y:S01]  /*0290*/  UIMAD UR55, UR7, UR36, URZ ;  /* 0x00000024073772a4 */ /* 0x000fe2000f8e023f */
[----:B------:R-:W-:Y:S01]  /*02a0*/  LOP3.LUT R2, R0, 0xfffffffc, RZ, 0xc0, !PT ;  /* 0xfffffffc00027812 */ /* 0x000fe200078ec0ff */
[----:B------:R-:W-:Y:S01]  /*02b0*/  UIMAD UR6, UR36, UR11, UR40 ;  /* 0x0000000b240672a4 */ /* 0x000fe2000f8e0228 */
[----:B------:R-:W-:Y:S01]  /*02c0*/  LOP3.LUT R0, R3, 0xfffffffe, RZ, 0xc0, !PT ;  /* 0xfffffffe03007812 */ /* 0x000fe200078ec0ff */
[----:B------:R-:W-:Y:S01]  /*02d0*/  @!UP5 UIMAD UR7, UR36, UR13, UR40 ;  /* 0x0000000d2407d2a4 */ /* 0x000fe2000f8e0228 */
[----:B------:R-:W-:Y:S01]  /*02e0*/  LEA.HI R17, R11, R16, RZ, 0x2 ;  /* 0x000000100b117211 */ /* 0x000fe200078f10ff */
[C---:B------:R-:W-:Y:S01]  /*02f0*/  IMAD.IADD R15, R4.reuse, 0x1, -R2 ;  /* 0x00000001040f7824 */ /* 0x040fe200078e0a02 */
[----:B------:R-:W-:Y:S01]  /*0300*/  USHF.L.U32 UR48, UR49, 0x6, URZ ;  /* 0x0000000631307899 */ /* 0x000fe2000800063f */
[----:B------:R-:W-:Y:S01]  /*0310*/  IMAD.IADD R14, R4, 0x1, -R0 ;  /* 0x00000001040e7824 */ /* 0x000fe200078e0a00 */
[----:B------:R-:W-:Y:S01]  /*0320*/  LEA.HI R0, R7, R6, RZ, 0x1 ;  /* 0x0000000607007211 */ /* 0x000fe200078f08ff */
[----:B------:R-:W-:Y:S01]  /*0330*/  ULDC UR52, c[0x0][0x214] ;  /* 0x0000850000347ab9 */ /* 0x000fe20000000800 */
[--C-:B------:R-:W-:Y:S01]  /*0340*/  SHF.R.S32.HI R4, RZ, 0x2, R17.reuse ;  /* 0x00000002ff047819 */ /* 0x100fe20000011411 */
[----:B------:R-:W-:Y:S01]  /*0350*/  ULDC UR59, c[0x0][0x1c8] ;  /* 0x00007200003b7ab9 */ /* 0x000fe20000000800 */
[----:B------:R-:W-:Y:S01]  /*0360*/  SHF.R.S32.HI R3, RZ, 0x1f, R17 ;  /* 0x0000001fff037819 */ /* 0x000fe20000011411 */
[----:B------:R-:W-:Y:S01]  /*0370*/  ULDC.U8 UR10, c[0x0][0x3d0] ;  /* 0x0000f400000a7ab9 */ /* 0x000fe20000000000 */
[----:B------:R-:W-:Y:S01]  /*0380*/  LOP3.LUT R2, R0, 0xfffffffe, RZ, 0xc0, !PT ;  /* 0xfffffffe00027812 */ /* 0x000fe200078ec0ff */
[----:B------:R-:W-:Y:S01]  /*0390*/  ULDC UR53, c[0x0][0x224] ;  /* 0x0000890000357ab9 */ /* 0x000fe20000000800 */
[----:B------:R-:W-:Y:S01]  /*03a0*/  LEA.HI R0, R3, R4, RZ, 0x3 ;  /* 0x0000000403007211 */ /* 0x000fe200078f18ff */
[----:B------:R-:W-:-:S02]  /*03b0*/  @UP5 UIMAD UR57, UR36, UR52, URZ ;  /* 0x00000034243952a4 */ /* 0x000fc4000f8e023f */
[----:B------:R-:W-:Y:S01]  /*03c0*/  IMAD.IADD R12, R6, 0x1, -R2 ;  /* 0x00000001060c7824 */ /* 0x000fe200078e0a02 */
[----:B------:R-:W-:Y:S01]  /*03d0*/  LOP3.LUT R0, R0, 0xfffffff8, RZ, 0xc0, !PT ;  /* 0xfffffff800007812 */ /* 0x000fe200078ec0ff */
[----:B------:R-:W-:Y:S01]  /*03e0*/  ULDC.64 UR4, c[0x0][0x118] ;  /* 0x0000460000047ab9 */ /* 0x000fe20000000a00 */
[----:B------:R-:W-:Y:S01]  /*03f0*/  LOP3.LUT R2, R5, 0xffffffe0, RZ, 0xc0, !PT ;  /* 0xffffffe005027812 */ /* 0x000fe200078ec0ff */
[----:B------:R-:W-:Y:S01]  /*0400*/  ULOP3.LUT UR59, UR40, UR59, URZ, 0x3c, !UPT ;  /* 0x0000003b283b7292 */ /* 0x000fe2000f8e3c3f */
[----:B------:R-:W-:Y:S01]  /*0410*/  LEA.HI R6, R11, R16, RZ, 0x3 ;  /* 0x000000100b067211 */ /* 0x000fe200078f18ff */
[----:B------:R-:W-:Y:S01]  /*0420*/  IMAD.IADD R8, R4, 0x1, -R0 ;  /* 0x0000000104087824 */ /* 0x000fe200078e0a00 */
[----:B------:R-:W-:Y:S01]  /*0430*/  USHF.R.S32.HI UR60, URZ, 0x1f, UR40 ;  /* 0x0000001f3f3c7899 */ /* 0x000fe20008011428 */
[----:B------:R-:W-:Y:S01]  /*0440*/  IMAD.IADD R0, R16, 0x1, -R2 ;  /* 0x0000000110007824 */ /* 0x000fe200078e0a02 */
[----:B------:R-:W-:Y:S01]  /*0450*/  SHF.R.S32.HI R9, RZ, 0x3, R6 ;  /* 0x00000003ff097819 */ /* 0x000fe20000011406 */
[----:B------:R-:W-:-:S02]  /*0460*/  UISETP.NE.AND UP6, UPT, UR10, URZ, UPT ;  /* 0x0000003f0a00728c */ /* 0x000fc4000bfc5270 */
[----:B------:R-:W-:Y:S01]  /*0470*/  USHF.R.S32.HI UR61, URZ, 0x1f, UR40 ;  /* 0x0000001f3f3d7899 */ /* 0x000fe20008011428 */
[----:B------:R-:W-:Y:S01]  /*0480*/  SHF.R.S32.HI R2, RZ, 0x1f, R0 ;  /* 0x0000001fff027819 */ /* 0x000fe20000011400 */
[----:B------:R-:W-:Y:S01]  /*0490*/  IMAD.SHL.U32 R3, R9, 0x40, RZ ;  /* 0x0000004009037824 */ /* 0x000fe200078e00ff */
[----:B------:R-:W-:Y:S02]  /*04a0*/  UIMAD.WIDE.U32 UR44, UR38, UR46, URZ ;  /* 0x0000002e262c72a5 */ /* 0x000fe4000f8e003f */
[----:B------:R-:W-:Y:S01]  /*04b0*/  LEA.HI R19, R2, R0, RZ, 0x2 ;  /* 0x0000000002137211 */ /* 0x000fe200078f10ff */
[----:B------:R-:W-:Y:S01]  /*04c0*/  UIMAD UR54, UR39, UR46, URZ ;  /* 0x0000002e273672a4 */ /* 0x000fe2000f8e023f */
[----:B------:R-:W-:Y:S01]  /*04d0*/  LOP3.LUT R2, R7, 0xfffffff0, RZ, 0xc0, !PT ;  /* 0xfffffff007027812 */ /* 0x000fe200078ec0ff */
[----:B------:R-:W-:Y:S01]  /*04e0*/  USHF.R.S32.HI UR56, URZ, 0x1f, UR50 ;  /* 0x0000001f3f387899 */ /* 0x000fe20008011432 */
[----:B------:R-:W-:Y:S01]  /*04f0*/  LOP3.LUT R0, R6, 0xfffffff8, RZ, 0xc0, !PT ;  /* 0xfffffff806007812 */ /* 0x000fe200078ec0ff */
[----:B------:R-:W-:Y:S01]  /*0500*/  UIMAD UR53, UR6, UR53, URZ ;  /* 0x00000035063572a4 */ /* 0x000fe2000f8e023f */
[----:B------:R-:W-:Y:S01]  /*0510*/  LOP3.LUT R3, R3, 0x1c0, RZ, 0xc0, !PT ;  /* 0x000001c003037812 */ /* 0x000fe200078ec0ff */
[C---:B------:R-:W-:Y:S01]  /*0520*/  IMAD.IADD R2, R16.reuse, 0x1, -R2 ;  /* 0x0000000110027824 */ /* 0x040fe200078e0a02 */
[----:B------:R-:W-:Y:S01]  /*0530*/  LEA.HI R7, R11, R16, RZ, 0x7 ;  /* 0x000000100b077211 */ /* 0x000fe200078f38ff */
[----:B------:R-:W-:Y:S01]  /*0540*/  IMAD.IADD R0, R16, 0x1, -R0 ;  /* 0x0000000110007824 */ /* 0x000fe200078e0a00 */
[----:B------:R-:W-:-:S02]  /*0550*/  @!UP5 UIMAD UR52, UR7, UR52, URZ ;  /* 0x000000340734d2a4 */ /* 0x000fc4000f8e023f */
[----:B------:R-:W-:Y:S01]  /*0560*/  SHF.R.S32.HI R4, RZ, 0x1f, R2 ;  /* 0x0000001fff047819 */ /* 0x000fe20000011402 */
[C---:B------:R-:W-:Y:S01]  /*0570*/  IMAD.SHL.U32 R20, R0.reuse, 0x8, RZ ;  /* 0x0000000800147824 */ /* 0x040fe200078e00ff */
[----:B------:R-:W-:Y:S01]  /*0580*/  LOP3.LUT P4, RZ, R0, 0x4, RZ, 0xc0, !PT ;  /* 0x0000000400ff7812 */ /* 0x000fe2000788c0ff */
[----:B------:R-:W-:Y:S01]  /*0590*/  USHF.R.S32.HI UR51, URZ, 0x1f, UR48 ;  /* 0x0000001f3f337899 */ /* 0x000fe20008011430 */
[----:B------:R-:W-:Y:S01]  /*05a0*/  LEA.HI R13, R4, R2, RZ, 0x3 ;  /* 0x00000002040d7211 */ /* 0x000fe200078f18ff */
[----:B------:R-:W-:Y:S01]  /*05b0*/  ULDC UR43, c[0x0][0x2e8] ;  /* 0x0000ba00002b7ab9 */ /* 0x000fe20000000800 */
[----:B------:R-:W-:Y:S01]  /*05c0*/  LOP3.LUT R5, R3, 0x38, R20, 0xf8, !PT ;  /* 0x0000003803057812 */ /* 0x000fe200078ef814 */
[----:B------:R-:W-:Y:S01]  /*05d0*/  STL [R1+0x48], R20 ;  /* 0x0000481401007387 */ /* 0x000fe20000100800 */
[----:B------:R-:W-:Y:S02]  /*05e0*/  SHF.R.U32.HI R4, RZ, 0x3, R3 ;  /* 0x00000003ff047819 */ /* 0x000fe40000011603 */
[----:B------:R-:W-:-:S02]  /*05f0*/  LOP3.LUT R3, R13, 0xfffffff8, RZ, 0xc0, !PT ;  /* 0xfffffff80d037812 */ /* 0x000fc400078ec0ff */
[C---:B------:R-:W-:Y:S01]  /*0600*/  LOP3.LUT P3, RZ, R0.reuse, 0x2, RZ, 0xc0, !PT ;  /* 0x0000000200ff7812 */ /* 0x040fe2000786c0ff */
[----:B------:R-:W-:Y:S01]  /*0610*/  IMAD.SHL.U32 R0, R0, 0x40, RZ ;  /* 0x0000004000007824 */ /* 0x000fe200078e00ff */
[----:B------:R-:W-:Y:S01]  /*0620*/  LOP3.LUT R9, R5, R4, RZ, 0x3c, !PT ;  /* 0x0000000405097212 */ /* 0x000fe200078e3cff */
[----:B------:R-:W-:Y:S01]  /*0630*/  IMAD.IADD R10, R2, 0x1, -R3 ;  /* 0x00000001020a7824 */ /* 0x000fe200078e0a03 */
[----:B------:R-:W-:Y:S01]  /*0640*/  LOP3.LUT R3, R8, 0x1, RZ, 0xc0, !PT ;  /* 0x0000000108037812 */ /* 0x000fe200078ec0ff */
[----:B------:R-:W-:Y:S01]  /*0650*/  IMAD.SHL.U32 R2, R14, 0x10, RZ ;  /* 0x000000100e027824 */ /* 0x000fe200078e00ff */
[----:B------:R-:W-:Y:S02]  /*0660*/  LOP3.LUT R0, R0, 0x1c0, RZ, 0xc0, !PT ;  /* 0x000001c000007812 */ /* 0x000fe400078ec0ff */
[----:B------:R-:W-:Y:S01]  /*0670*/  ISETP.NE.U32.AND P0, PT, R3, 0x1, PT ;  /* 0x000000010300780c */ /* 0x000fe20003f05070 */
[----:B------:R-:W-:Y:S01]  /*0680*/  IMAD.SHL.U32 R3, R12, 0x200, RZ ;  /* 0x000002000c037824 */ /* 0x000fe200078e00ff */
[----:B------:R-:W-:-:S02]  /*0690*/  SHF.R.S32.HI R7, RZ, 0x7, R7 ;  /* 0x00000007ff077819 */ /* 0x000fc40000011407 */
[C---:B------:R-:W-:Y:S02]  /*06a0*/  LOP3.LUT R2, R0.reuse, 0x10, R2, 0xf8, !PT ;  /* 0x0000001000027812 */ /* 0x040fe400078ef802 */
[----:B------:R-:W-:Y:S02]  /*06b0*/  LOP3.LUT R5, R0, 0x8, R6, 0xf8, !PT ;  /* 0x0000000800057812 */ /* 0x000fe400078ef806 */
[----:B------:R-:W-:Y:S02]  /*06c0*/  SHF.R.U32.HI R4, RZ, 0x3, R0 ;  /* 0x00000003ff047819 */ /* 0x000fe40000011600 */
[----:B------:R-:W-:Y:S01]  /*06d0*/  LOP3.LUT R6, R2, 0x8, R6, 0xf8, !PT ;  /* 0x0000000802067812 */ /* 0x000fe200078ef806 */
[----:B------:R-:W-:Y:S01]  /*06e0*/  IMAD R2, R7, 0x800, R3 ;  /* 0x0000080007027824 */ /* 0x000fe200078e0203 */
[----:B------:R-:W-:Y:S02]  /*06f0*/  LOP3.LUT R0, R5, R4, RZ, 0x3c, !PT ;  /* 0x0000000405007212 */ /* 0x000fe400078e3cff */
[----:B------:R-:W-:Y:S01]  /*0700*/  LEA.HI R5, R11, R16, RZ, 0x6 ;  /* 0x000000100b057211 */ /* 0x000fe200078f30ff */
[----:B------:R-:W-:Y:S01]  /*0710*/  IMAD.U32 R11, RZ, RZ, UR14 ;  /* 0x0000000eff0b7e24 */ /* 0x000fe2000f8e00ff */
        /* <DEDUP_REMOVED lines=11> */
[----:B------:R-:W-:-:S02]  /*07d0*/  IMAD.SHL.U32 R2, R8, 0x40, RZ ;  /* 0x0000004008027824 */ /* 0x000fc400078e00ff */
[----:B------:R-:W-:Y:S01]  /*07e0*/  IMAD.IADD R9, R16, 0x1, -R3 ;  /* 0x0000000110097824 */ /* 0x000fe200078e0a03 */
        /* <DEDUP_REMOVED lines=8> */
[----:B------:R-:W-:Y:S02]  /*0870*/  SHF.R.U32.HI R6, RZ, 0x3, R2 ;  /* 0x00000003ff067819 */ /* 0x000fe40000011602 */
[----:B------:R-:W-:Y:S01]  /*0880*/  LOP3.LUT R5, R2, 0x20, R5, 0xf8, !PT ;  /* 0x0000002002057812 */ /* 0x000fe200078ef805 */
[----:B------:R1:W-:Y:S01]  /*0890*/  STL [R1+0x84], R8 ;  /* 0x0000840801007387 */ /* 0x0003e20000100800 */
[----:B------:R-:W-:-:S02]  /*08a0*/  SEL R10, R10, 0x10, !P0 ;  /* 0x000000100a0a7807 */ /* 0x000fc40004000000 */
[----:B-1----:R-:W-:Y:S01]  /*08b0*/  LOP3.LUT R8, R6, R2, R3, 0x1e, !PT ;  /* 0x0000000206087212 */ /* 0x002fe200078e1e03 */
[----:B------:R-:W-:Y:S01]  /*08c0*/  IMAD.SHL.U32 R2, R9, 0x2, RZ ;  /* 0x0000000209027824 */ /* 0x000fe200078e00ff */
[----:B------:R-:W-:Y:S01]  /*08d0*/  LOP3.LUT R6, R5, R6, RZ, 0x3c, !PT ;  /* 0x0000000605067212 */ /* 0x000fe200078e3cff */
[----:B------:R-:W-:Y:S02]  /*08e0*/  IMAD.U32 R3, RZ, RZ, UR8 ;  /* 0x00000008ff037e24 */ /* 0x000fe4000f8e00ff */
[--C-:B------:R-:W-:Y:S02]  /*08f0*/  IMAD R5, R15, 0x400, R2.reuse ;  /* 0x000004000f057824 */ /* 0x100fe400078e0202 */
[----:B------:R-:W-:Y:S01]  /*0900*/  IMAD R3, R14, 0x400, R2 ;  /* 0x000004000e037824 */ /* 0x000fe200078e0202 */
[----:B------:R-:W-:Y:S01]  /*0910*/  LOP3.LUT R2, R7, 0x1c0, RZ, 0xc0, !PT ;  /* 0x000001c007027812 */ /* 0x000fe200078ec0ff */
[----:B------:R-:W-:Y:S02]  /*0920*/  IMAD.IADD R17, R5, 0x1, R6 ;  /* 0x0000000105117824 */ /* 0x000fe400078e0206 */
[----:B------:R-:W-:Y:S01]  /*0930*/  IMAD.IADD R16, R3, 0x1, R8 ;  /* 0x0000000103107824 */ /* 0x000fe200078e0208 */
[--C-:B------:R-:W-:Y:S01]  /*0940*/  SHF.R.U32.HI R3, RZ, 0x3, R2.reuse ;  /* 0x00000003ff037819 */ /* 0x100fe20000011602 */
[----:B------:R-:W-:Y:S01]  /*0950*/  IMAD.SHL.U32 R5, R12, 0x8, RZ ;  /* 0x000000080c057824 */ /* 0x000fe200078e00ff */
[----:B------:R-:W-:Y:S01]  /*0960*/  IADD3 R12, R20, 0x80, RZ ;  /* 0x00000080140c7810 */ /* 0x000fe20007ffe0ff */
[----:B------:R-:W-:Y:S01]  /*0970*/  IMAD.SHL.U32 R8, R13, 0x40, RZ ;  /* 0x000000400d087824 */ /* 0x000fe200078e00ff */
[----:B------:R-:W-:Y:S01]  /*0980*/  LOP3.LUT R6, R3, R11, R2, 0x1e, !PT ;  /* 0x0000000b03067212 */ /* 0x000fe200078e1e02 */
[----:B------:R-:W-:Y:S01]  /*0990*/  IMAD.SHL.U32 R11, R18, 0x2, RZ ;  /* 0x00000002120b7824 */ /* 0x000fe200078e00ff */
[----:B------:R-:W-:-:S02]  /*09a0*/  LOP3.LUT R5, R2, 0x8, R5, 0xf8, !PT ;  /* 0x0000000802057812 */ /* 0x000fc400078ef805 */
[----:B------:R-:W-:Y:S02]  /*09b0*/  LOP3.LUT R8, R8, 0xfffffe00, RZ, 0xc0, !PT ;  /* 0xfffffe0008087812 */ /* 0x000fe400078ec0ff */
[----:B------:R-:W-:Y:S02]  /*09c0*/  SHF.R.S32.HI R2, RZ, 0x2, R19 ;  /* 0x00000002ff027819 */ /* 0x000fe40000011413 */
[----:B------:R-:W-:Y:S01]  /*09d0*/  LOP3.LUT R3, R5, R3, RZ, 0x3c, !PT ;  /* 0x0000000305037212 */ /* 0x000fe200078e3cff */
[C-C-:B------:R-:W-:Y:S01]  /*09e0*/  IMAD R7, R15.reuse, 0x400, R8.reuse ;  /* 0x000004000f077824 */ /* 0x140fe200078e0208 */
[----:B------:R-:W-:Y:S01]  /*09f0*/  IADD3 R13, R20, 0x40, RZ ;  /* 0x00000040140d7810 */ /* 0x000fe20007ffe0ff */
[----:B------:R-:W-:Y:S01]  /*0a00*/  IMAD R9, R14, 0x400, R8 ;  /* 0x000004000e097824 */ /* 0x000fe200078e0208 */
[----:B------:R-:W-:Y:S01]  /*0a10*/  LOP3.LUT R8, R6, R8, RZ, 0xfc, !PT ;  /* 0x0000000806087212 */ /* 0x000fe200078efcff */
[----:B------:R-:W-:Y:S02]  /*0a20*/  IMAD R2, R15, 0x10, R2 ;  /* 0x000000100f027824 */ /* 0x000fe400078e0202 */
[----:B------:R-:W-:-:S02]  /*0a30*/  IMAD.MOV.U32 R6, RZ, RZ, 0x20 ;  /* 0x00000020ff067424 */ /* 0x000fc400078e00ff */
[----:B------:R-:W-:Y:S01]  /*0a40*/  IMAD.MOV.U32 R5, RZ, RZ, 0x40 ;  /* 0x00000040ff057424 */ /* 0x000fe200078e00ff */
[----:B------:R1:W-:Y:S01]  /*0a50*/  STL [R1+0x80], R2 ;  /* 0x0000800201007387 */ /* 0x0003e20000100800 */
[----:B------:R-:W-:Y:S02]  /*0a60*/  IMAD.IADD R7, R7, 0x1, R3 ;  /* 0x0000000107077824 */ /* 0x000fe400078e0203 */
[----:B------:R-:W-:Y:S01]  /*0a70*/  IMAD.IADD R9, R3, 0x1, R9 ;  /* 0x0000000103097824 */ /* 0x000fe200078e0209 */
[C---:B------:R-:W-:Y:S01]  /*0a80*/  SEL R3, R5.reuse, 0xffffffc0, !P4 ;  /* 0xffffffc005037807 */ /* 0x040fe20006000000 */
[----:B------:R2:W-:Y:S01]  /*0a90*/  STL [R1+0x68], R13 ;  /* 0x0000680d01007387 */ /* 0x0005e20000100800 */
[----:B------:R-:W-:Y:S02]  /*0aa0*/  SEL R5, R5, 0xffffffc0, !P6 ;  /* 0xffffffc005057807 */ /* 0x000fe40007000000 */
[----:B------:R-:W-:Y:S01]  /*0ab0*/  LEA R9, R9, 0x12000, 0x1 ;  /* 0x0001200009097811 */ /* 0x000fe200078e08ff */
[----:B------:R-:W-:Y:S01]  /*0ac0*/  STL [R1+0x6c], R12 ;  /* 0x00006c0c01007387 */ /* 0x000fe20000100800 */
[----:B------:R-:W-:-:S03]  /*0ad0*/  IMAD.IADD R252, R0, 0x1, R3 ;  /* 0x0000000100fc7824 */ /* 0x000fc600078e0203 */
[----:B------:R3:W-:Y:S04]  /*0ae0*/  STL [R1+0x2c], R11 ;  /* 0x00002c0b01007387 */ /* 0x0007e80000100800 */
[----:B------:R4:W-:Y:S01]  /*0af0*/  STL [R1], R0 ;  /* 0x0000000001007387 */ /* 0x0009e20000100800 */
[C---:B-1----:R-:W-:Y:S02]  /*0b00*/  SEL R2, R6.reuse, 0xffffffe0, !P3 ;  /* 0xffffffe006027807 */ /* 0x042fe40005800000 */
[----:B------:R-:W-:Y:S02]  /*0b10*/  SEL R6, R6, 0xffffffe0, !P5 ;  /* 0xffffffe006067807 */ /* 0x000fe40006800000 */
[----:B--2---:R-:W-:Y:S01]  /*0b20*/  LEA R13, R16, 0xc000, 0x1 ;  /* 0x0000c000100d7811 */ /* 0x004fe200078e08ff */
[--C-:B---3--:R-:W-:Y:S01]  /*0b30*/  IMAD.IADD R11, R0, 0x1, R2.reuse ;  /* 0x00000001000b7824 */ /* 0x108fe200078e0202 */
[----:B------:R-:W-:Y:S01]  /*0b40*/  IADD3 R2, R3, R0, R2 ;  /* 0x0000000003027210 */ /* 0x000fe20007ffe002 */
[----:B----4-:R-:W-:-:S03]  /*0b50*/  IMAD.SHL.U32 R0, R17, 0x2, RZ ;  /* 0x0000000211007824 */ /* 0x010fc600078e00ff */
        /* <DEDUP_REMOVED lines=31> */
[----:B------:R2:W-:Y:S02]  /*0d50*/  STL [R1+0x24], R4 ;  /* 0x0000240401007387 */ /* 0x0005e40000100800 */
.L_x_92:
        /* <DEDUP_REMOVED lines=53> */
.L_x_46:
        /* <DEDUP_REMOVED lines=21> */
[----:B------:R-:W-:Y:S02]  /*1200*/  UIADD3 UR7, UR12, 0x40, UR23 ;  /* 0x000000400c077890 */ /* 0x000fe4000fffe017 */
[----:B------:R-:W-:Y:S02]  /*1210*/  ULDC UR8, c[0x0][0x2e4] ;  /* 0x0000b90000087ab9 */ /* 0x000fe40000000800 */
[----:B------:R-:W-:Y:S02]  /*1220*/  UIADD3 UR7, UR7, UR8, -UR6 ;  /* 0x0000000807077290 */ /* 0x000fe4000fffe806 */
[----:B------:R-:W-:Y:S02]  /*1230*/  UIADD3 UR10, UR12, 0x3f, URZ ;  /* 0x0000003f0c0a7890 */ /* 0x000fe4000fffe03f */
[----:B------:R-:W-:Y:S02]  /*1240*/  UIADD3 UR7, UR7, 0x3f, URZ ;  /* 0x0000003f07077890 */ /* 0x000fe4000fffe03f */
[----:B------:R-:W-:-:S02]  /*1250*/  USHF.R.S32.HI UR13, URZ, 0x1f, UR10 ;  /* 0x0000001f3f0d7899 */ /* 0x000fc4000801140a */
[----:B------:R-:W-:Y:S02]  /*1260*/  USHF.R.S32.HI UR11, URZ, 0x1f, UR7 ;  /* 0x0000001f3f0b7899 */ /* 0x000fe40008011407 */
[----:B------:R-:W-:Y:S02]  /*1270*/  ULEA.HI UR10, UR13, UR10, URZ, 0x6 ;  /* 0x0000000a0d0a7291 */ /* 0x000fe4000f8f303f */
[----:B------:R-:W-:Y:S02]  /*1280*/  ULEA.HI UR7, UR11, UR7, URZ, 0x6 ;  /* 0x000000070b077291 */ /* 0x000fe4000f8f303f */
[----:B------:R-:W-:Y:S02]  /*1290*/  ULDC.64 UR14, c[0x0][0x178] ;  /* 0x00005e00000e7ab9 */ /* 0x000fe40000000a00 */
[----:B-1----:R-:W-:Y:S02]  /*12a0*/  UISETP.NE.AND UP0, UPT, UR25, -0x1, UPT ;  /* 0xffffffff1900788c */ /* 0x002fe4000bf05270 */
[----:B------:R-:W-:-:S02]  /*12b0*/  UIMAD.WIDE.U32 UR8, UR36, UR14, URZ ;  /* 0x0000000e240872a5 */ /* 0x000fc4000f8e003f */
[----:B------:R-:W-:Y:S02]  /*12c0*/  UIMAD UR14, UR42, UR14, URZ ;  /* 0x0000000e2a0e72a4 */ /* 0x000fe4000f8e023f */
[----:B------:R-:W-:Y:S01]  /*12d0*/  USHF.R.S32.HI UR10, URZ, 0x6, UR10 ;  /* 0x000000063f0a7899 */ /* 0x000fe2000801140a */
[----:B------:R-:W-:Y:S01]  /*12e0*/  PLOP3.LUT P1, PT, PT, PT, UP0, 0x80, 0x0 ;  /* 0x000000000000781c */ /* 0x000fe20003f2f008 */
[----:B------:R-:W-:Y:S02]  /*12f0*/  USHF.R.S32.HI UR7, URZ, 0x6, UR7 ;  /* 0x000000063f077899 */ /* 0x000fe40008011407 */
[----:B------:R-:W-:Y:S02]  /*1300*/  UIMAD UR13, UR36, UR15, UR14 ;  /* 0x0000000f240d72a4 */ /* 0x000fe4000f8e020e */
[----:B------:R-:W-:Y:S02]  /*1310*/  UISETP.LT.AND UP2, UPT, UR10, UR7, UPT ;  /* 0x000000070a00728c */ /* 0x000fe4000bf41270 */
[----:B------:R-:W-:-:S02]  /*1320*/  ULDC.64 UR14, c[0x0][0x190] ;  /* 0x00006400000e7ab9 */ /* 0x000fc40000000a00 */
[----:B------:R-:W-:Y:S02]  /*1330*/  USEL UR34, UR10, UR7, UP2 ;  /* 0x000000070a227287 */ /* 0x000fe40009000000 */
[----:B------:R-:W-:Y:S02]  /*1340*/  UISETP.NE.AND UP3, UPT, UR16, -0x1, UPT ;  /* 0xffffffff1000788c */ /* 0x000fe4000bf65270 */
[----:B------:R-:W-:Y:S02]  /*1350*/  UIMAD.WIDE.U32 UR10, UR16, UR14, URZ ;  /* 0x0000000e100a72a5 */ /* 0x000fe4000f8e003f */
[----:B------:R-:W-:Y:S02]  /*1360*/  @UP0 UIADD3 UR7, UR21, UR25, URZ ;  /* 0x0000001915070290 */ /* 0x000fe4000fffe03f */
[----:B------:R-:W-:Y:S02]  /*1370*/  ULDC.64 UR18, c[0x0][0x198] ;  /* 0x0000660000127ab9 */ /* 0x000fe40000000a00 */
[----:B------:R-:W-:-:S02]  /*1380*/  UIADD3 UR37, UR9, UR13, URZ ;  /* 0x0000000d09257290 */ /* 0x000fc4000fffe03f */
[----:B------:R-:W-:Y:S02]  /*1390*/  USEL UR41, UR8, UR10, !UP3 ;  /* 0x0000000a08297287 */ /* 0x000fe4000d800000 */
[----:B------:R-:W-:Y:S02]  /*13a0*/  @UP0 UIMAD.WIDE.U32 UR8, UR7, UR18, URZ ;  /* 0x00000012070802a5 */ /* 0x000fe4000f8e003f */
[----:B------:R-:W-:Y:S02]  /*13b0*/  UIMAD UR10, UR16, UR15, URZ ;  /* 0x0000000f100a72a4 */ /* 0x000fe4000f8e023f */
[----:B------:R-:W-:Y:S02]  /*13c0*/  ULEA UR18, UR34, 0xffffffc0, 0x6 ;  /* 0xffffffc022127891 */ /* 0x000fe4000f8e303f */
[----:B------:R-:W-:Y:S02]  /*13d0*/  @UP0 UIMAD UR30, UR7, UR19, UR9 ;  /* 0x00000013071e02a4 */ /* 0x000fe4000f8e0209 */
[----:B------:R-:W-:-:S02]  /*13e0*/  @UP3 UIADD3 UR37, UR11, UR10, URZ ;  /* 0x0000000a0b253290 */ /* 0x000fc4000fffe03f */
[----:B------:R-:W-:Y:S02]  /*13f0*/  USHF.R.S32.HI UR32, URZ, 0x1f, UR18 ;  /* 0x0000001f3f207899 */ /* 0x000fe40008011412 */
        /* <DEDUP_REMOVED lines=14> */
.L_x_48:
        /* <DEDUP_REMOVED lines=9> */
[----:B------:R-:W-:Y:S02]  /*1570*/  ULDC.64 UR10, c[0x0][0x188] ;  /* 0x00006200000a7ab9 */ /* 0x000fe40000000a00 */
[----:B------:R-:W-:Y:S02]  /*1580*/  UIMAD UR13, UR21, UR9, UR7 ;  /* 0x00000009150d72a4 */ /* 0x000fe4000f8e0207 */
[----:B------:R-:W-:-:S02]  /*1590*/  UIMAD.WIDE.U32 UR8, UR21, UR8, URZ ;  /* 0x00000008150872a5 */ /* 0x000fc4000f8e003f */
[----:B------:R-:W-:Y:S02]  /*15a0*/  UIMAD UR7, UR42, UR10, URZ ;  /* 0x0000000a2a0772a4 */ /* 0x000fe4000f8e023f */
[----:B------:R-:W-:Y:S02]  /*15b0*/  UIADD3 UR9, UR9, UR13, URZ ;  /* 0x0000000d09097290 */ /* 0x000fe4000fffe03f */
[----:B------:R-:W-:Y:S02]  /*15c0*/  UIMAD UR7, UR36, UR11, UR7 ;  /* 0x0000000b240772a4 */ /* 0x000fe4000f8e0207 */
[----:B------:R-:W-:-:S04]  /*15d0*/  UIMAD.WIDE.U32 UR8, UR36, UR10, UR8 ;  /* 0x0000000a240872a5 */ /* 0x000fc8000f8e0008 */
[----:B------:R-:W-:-:S03]  /*15e0*/  UIADD3 UR35, UR9, UR7, URZ ;  /* 0x0000000709237290 */ /* 0x000fc6000fffe03f */
[----:B------:R-:W-:Y:S02]  /*15f0*/  UMOV UR33, UR8 ;  /* 0x0000000800217c82 */ /* 0x000fe40008000000 */
.L_x_49:
        /* <DEDUP_REMOVED lines=8> */
[----:B------:R-:W-:Y:S02]  /*1680*/  USHF.R.S32.HI UR19, URZ, 0x1f, UR23 ;  /* 0x0000001f3f137899 */ /* 0x000fe40008011417 */
[----:B------:R-:W-:-:S02]  /*1690*/  @UP3 UMOV UR28, UR8 ;  /* 0x00000008001c3c82 */ /* 0x000fc40008000000 */
[----:B------:R-:W-:Y:S02]  /*16a0*/  ULDC.64 UR8, c[0x0][0x368] ;  /* 0x0000da0000087ab9 */ /* 0x000fe40000000a00 */
[----:B------:R-:W-:Y:S02]  /*16b0*/  @!UP3 UIMAD UR7, UR42, UR8, URZ ;  /* 0x000000082a07b2a4 */ /* 0x000fe4000f8e023f */
[----:B------:R-:W-:Y:S02]  /*16c0*/  ULDC.64 UR10, c[0x0][0x3d8] ;  /* 0x0000f600000a7ab9 */ /* 0x000fe40000000a00 */
[----:B------:R-:W-:Y:S01]  /*16d0*/  @!UP3 UIMAD UR7, UR36, UR9, UR7 ;  /* 0x000000092407b2a4 */ /* 0x000fe2000f8e0207 */
[----:B-1----:R-:W1:Y:S01]  /*16e0*/  MUFU.RCP R4, R4 ;  /* 0x0000000400047308 */ /* 0x002e620000001000 */
[----:B------:R-:W-:-:S04]  /*16f0*/  @!UP3 UIMAD.WIDE.U32 UR8, UR36, UR8, URZ ;  /* 0x000000082408b2a5 */ /* 0x000fc8000f8e003f */
[----:B------:R-:W-:Y:S02]  /*1700*/  @!UP3 UIADD3 UR31, UR9, UR7, URZ ;  /* 0x00000007091fb290 */ /* 0x000fe4000fffe03f */
[----:B------:R-:W-:Y:S01]  /*1710*/  UIMAD UR7, UR42, UR13, UR55 ;  /* 0x0000000d2a0772a4 */ /* 0x000fe2000f8e0237 */
[----:B------:R-:W2:Y:S01]  /*1720*/  S2UR UR13, SR_CTAID.X ;  /* 0x00000000000d79c3 */ /* 0x000ea20000002500 */
        /* <DEDUP_REMOVED lines=8> */
[----:B------:R-:W-:-:S04]  /*17b0*/  UIMAD UR7, UR39, UR16, URZ ;  /* 0x00000010270772a4 */ /* 0x000fc8000f8e023f */
[----:B------:R-:W-:Y:S02]  /*17c0*/  @UP3 UIADD3 UR14, UR9, UR7, URZ ;  /* 0x00000007090e3290 */ /* 0x000fe4000fffe03f */
[----:B------:R-:W-:-:S04]  /*17d0*/  USHF.L.U64.HI UR7, UR36, 0x7, UR42 ;  /* 0x0000000724077899 */ /* 0x000fc8000801022a */
[----:B------:R-:W-:Y:S02]  /*17e0*/  USEL UR7, UR7, URZ, UP1 ;  /* 0x0000003f07077287 */ /* 0x000fe40008800000 */
[----:B--2---:R-:W-:Y:S01]  /*17f0*/  UIMAD.WIDE.U32 UR8, UR13, UR10, URZ ;  /* 0x0000000a0d0872a5 */ /* 0x004fe2000f8e003f */
[----:B-1----:R-:W-:-:S03]  /*1800*/  IMAD.MOV R4, RZ, RZ, -R5 ;  /* 0x000000ffff047224 */ /* 0x002fc600078e0a05 */
[----:B------:R-:W-:Y:S02]  /*1810*/  UIMAD UR11, UR13, UR11, UR9 ;  /* 0x0000000b0d0b72a4 */ /* 0x000fe4000f8e0209 */
[----:B------:R-:W-:Y:S01]  /*1820*/  USHF.L.U32 UR13, UR36, 0x7, URZ ;  /* 0x00000007240d7899 */ /* 0x000fe2000800063f */
[----:B------:R-:W-:Y:S01]  /*1830*/  IMAD R6, R4, R8, RZ ;  /* 0x0000000804067224 */ /* 0x000fe200078e02ff */
[----:B------:R-:W-:Y:S01]  /*1840*/  USEL UR15, UR8, URZ, UP6 ;  /* 0x0000003f080f7287 */ /* 0x000fe2000b000000 */
[----:B------:R-:W-:Y:S01]  /*1850*/  IMAD.MOV.U32 R4, RZ, RZ, RZ ;  /* 0x000000ffff047224 */ /* 0x000fe200078e00ff */
[----:B------:R-:W-:-:S03]  /*1860*/  USEL UR8, UR13, URZ, UP1 ;  /* 0x0000003f0d087287 */ /* 0x000fc60008800000 */
[----:B------:R-:W-:Y:S01]  /*1870*/  IMAD.HI.U32 R4, R5, R6, R4 ;  /* 0x0000000605047227 */ /* 0x000fe200078e0004 */
[----:B------:R-:W-:Y:S02]  /*1880*/  UIADD3 UR8, UP1, UR18, UR8, URZ ;  /* 0x0000000812087290 */ /* 0x000fe4000ff3e03f */
[----:B------:R-:W-:Y:S01]  /*1890*/  ULDC UR13, c[0x0][0x234] ;  /* 0x00008d00000d7ab9 */ /* 0x000fe20000000800 */
[----:B------:R-:W-:Y:S01]  /*18a0*/  IMAD.MOV.U32 R5, RZ, RZ, R7 ;  /* 0x000000ffff057224 */ /* 0x000fe200078e0007 */
[----:B------:R-:W-:Y:S02]  /*18b0*/  UIADD3.X UR9, UR32, UR7, URZ, UP1, !UPT ;  /* 0x0000000720097290 */ /* 0x000fe40008ffe43f */
[----:B------:R-:W-:Y:S01]  /*18c0*/  UIMAD UR7, UR39, UR8, URZ ;  /* 0x00000008270772a4 */ /* 0x000fe2000f8e023f */
[----:B------:R-:W-:-:S03]  /*18d0*/  IMAD.HI.U32 R4, R4, R5, RZ ;  /* 0x0000000504047227 */ /* 0x000fc600078e00ff */
[----:B------:R-:W-:Y:S01]  /*18e0*/  UIMAD UR10, UR38, UR9, UR7 ;  /* 0x00000009260a72a4 */ /* 0x000fe2000f8e0207 */
[----:B------:R-:W-:Y:S01]  /*18f0*/  IMAD.MOV R6, RZ, RZ, -R4 ;  /* 0x000000ffff067224 */ /* 0x000fe200078e0a04 */
[----:B------:R-:W-:Y:S02]  /*1900*/  @UP5 USEL UR7, UR57, UR16, !UP3 ;  /* 0x0000001039075287 */ /* 0x000fe4000d800000 */
[----:B------:R-:W-:Y:S01]  /*1910*/  UIMAD.WIDE.U32 UR8, UR38, UR8, URZ ;  /* 0x00000008260872a5 */ /* 0x000fe2000f8e003f */
[C---:B------:R-:W-:Y:S01]  /*1920*/  IMAD R5, R8.reuse, R6, R5 ;  /* 0x0000000608057224 */ /* 0x040fe200078e0205 */
[----:B------:R-:W-:Y:S02]  /*1930*/  @UP5 UIMAD UR17, UR40, UR13, UR7 ;  /* 0x0000000d281152a4 */ /* 0x000fe4000f8e0207 */
[----:B------:R-:W-:Y:S02]  /*1940*/  USEL UR13, UR11, URZ, UP6 ;  /* 0x0000003f0b0d7287 */ /* 0x000fe4000b000000 */
[----:B------:R-:W-:Y:S01]  /*1950*/  ISETP.GT.U32.AND P0, PT, R8, R5, PT ;  /* 0x000000050800720c */ /* 0x000fe20003f04070 */
[----:B------:R-:W-:-:S02]  /*1960*/  UIADD3 UR10, UR9, UR10, URZ ;  /* 0x0000000a090a7290 */ /* 0x000fc4000fffe03f */
[----:B------:R-:W-:-:S10]  /*1970*/  @!UP5 UMOV UR17, UR52 ;  /* 0x000000340011dc82 */ /* 0x000fd40008000000 */
        /* <DEDUP_REMOVED lines=16> */
.L_x_50:
[----:B------:R-:W-:Y:S02]  /*1a80*/  UMOV UR11, UR53 ;  /* 0x00000035000b7c82 */ /* 0x000fe40008000000 */
.L_x_51:
[----:B------:R-:W2:Y:S04]  /*1a90*/  LDL.64 R4, [R1+0x48] ;  /* 0x0000480001047983 */ /* 0x000ea80000100a00 */
[----:B------:R1:W2:Y:S01]  /*1aa0*/  LDL.64 R26, [R1+0x48] ;  /* 0x00004800011a7983 */ /* 0x0002a20000100a00 */
[----:B------:R-:W-:Y:S01]  /*1ab0*/  UIADD3 UR8, UP4, UP3, UR8, UR48, UR50 ;  /* 0x0000003008087290 */ /* 0x000fe2000fb9e032 */
[----:B------:R-:W-:Y:S01]  /*1ac0*/  IMAD.U32 R12, RZ, RZ, UR5 ;  /* 0x00000005ff0c7e24 */ /* 0x000fe2000f8e00ff */
[----:B------:R-:W-:Y:S01]  /*1ad0*/  BSSY B1, `(.L_x_47) ;  /* 0x000075f000017945 */ /* 0x000fe20003800000 */
[----:B------:R-:W3:Y:S01]  /*1ae0*/  S2R R28, SR_TID.X ;  /* 0x00000000001c7919 */ /* 0x000ee20000002100 */
[----:B------:R-:W-:Y:S01]  /*1af0*/  UIADD3 UR27, UP2, UP1, UR15, UR8, UR20 ;  /* 0x000000080f1b7290 */ /* 0x000fe2000f95e014 */
[----:B------:R-:W-:Y:S01]  /*1b00*/  IMAD.U32 R10, RZ, RZ, UR4 ;  /* 0x00000004ff0a7e24 */ /* 0x000fe2000f8e00ff */
[----:B------:R-:W-:Y:S01]  /*1b10*/  UIADD3.X UR7, UR10, UR51, UR56, UP4, UP3 ;  /* 0x000000330a077290 */ /* 0x000fe2000a7e6438 */
[----:B------:R-:W4:Y:S01]  /*1b20*/  S2R R29, SR_TID.X ;  /* 0x00000000001d7919 */ /* 0x000f220000002100 */
[----:B------:R-:W-:Y:S01]  /*1b30*/  ULDC.64 UR8, c[0x0][0x1a8] ;  /* 0x00006a0000087ab9 */ /* 0x000fe20000000a00 */
[----:B------:R-:W-:Y:S01]  /*1b40*/  IMAD.U32 R11, RZ, RZ, UR18 ;  /* 0x00000012ff0b7e24 */ /* 0x000fe2000f8e00ff */
[----:B------:R-:W-:Y:S01]  /*1b50*/  UIADD3.X UR26, UR13, UR7, UR14, UP2, UP1 ;  /* 0x000000070d1a7290 */ /* 0x000fe200097e240e */
[----:B------:R-:W5:Y:S01]  /*1b60*/  S2R R23, SR_TID.X ;  /* 0x0000000000177919 */ /* 0x000f620000002100 */
[----:B------:R-:W-:-:S02]  /*1b70*/  UIMAD UR7, UR60, UR8, URZ ;  /* 0x000000083c0772a4 */ /* 0x000fc4000f8e023f */
[----:B------:R-:W-:Y:S02]  /*1b80*/  UMOV UR14, 0x4 ;  /* 0x00000004000e7882 */ /* 0x000fe40000000000 */
[----:B------:R-:W-:Y:S02]  /*1b90*/  UIMAD UR24, UR40, UR9, UR7 ;  /* 0x00000009281872a4 */ /* 0x000fe4000f8e0207 */
[----:B------:R-:W-:Y:S02]  /*1ba0*/  ULDC.64 UR4, c[0x0][0x3c8] ;  /* 0x0000f20000047ab9 */ /* 0x000fe40000000a00 */
        /* <DEDUP_REMOVED lines=11> */
[----:B------:R-:W-:Y:S01]  /*1c60*/  UIMAD.WIDE UR8, UR8, UR14, UR4 ;  /* 0x0000000e080872a5 */ /* 0x000fe2000f8e0204 */
[----:B------:R-:W-:Y:S01]  /*1c70*/  SHF.R.S32.HI R22, RZ, 0x1f, R28 ;  /* 0x0000001fff167819 */ /* 0x000fe2000001141c */
[----:B------:R-:W-:Y:S01]  /*1c80*/  UIADD3 UR7, -UR6, UR12, UR23 ;  /* 0x0000000c06077290 */ /* 0x000fe2000fffe117 */
[----:B------:R-:W-:Y:S01]  /*1c90*/  IADD3 R6, P0, R28, UR18, RZ ;  /* 0x000000121c067c10 */ /* 0x000fe2000ff1e0ff */
[----:B------:R-:W-:-:S03]  /*1ca0*/  ULDC.64 UR4, c[0x0][0x200] ;  /* 0x0000800000047ab9 */ /* 0x000fc60000000a00 */
[----:B------:R-:W-:Y:S01]  /*1cb0*/  IADD3.X R7, R22, UR32, RZ, P0, !PT ;  /* 0x0000002016077c10 */ /* 0x000fe200087fe4ff */
[----:B------:R-:W-:Y:S02]  /*1cc0*/  UMOV UR16, UR8 ;  /* 0x0000000800107c82 */ /* 0x000fe40008000000 */
[----:B------:R-:W-:Y:S02]  /*1cd0*/  UIADD3 UR8, UR18, UR17, URZ ;  /* 0x0000001112087290 */ /* 0x000fe4000fffe03f */
[----:B------:R-:W-:Y:S01]  /*1ce0*/  IMAD R7, R7, c[0x0][0x190], RZ ;  /* 0x0000640007077a24 */ /* 0x000fe200078e02ff */
[----:B------:R-:W-:Y:S02]  /*1cf0*/  UMOV UR15, UR9 ;  /* 0x00000009000f7c82 */ /* 0x000fe40008000000 */
[----:B------:R-:W-:Y:S01]  /*1d00*/  UIMAD.WIDE UR8, UR8, UR14, UR4 ;  /* 0x0000000e080872a5 */ /* 0x000fe2000f8e0204 */
[----:B------:R3:W4:Y:S01]  /*1d10*/  R2UR UR4, R10 ;  /* 0x000000000a0473c2 */ /* 0x00072200000e0000 */
[----:B------:R-:W-:-:S02]  /*1d20*/  ULDC UR32, c[0x0][0x2e8] ;  /* 0x0000ba0000207ab9 */ /* 0x000fc40000000800 */
[----:B------:R-:W-:-:S03]  /*1d30*/  UIADD3 UR7, UR7, -UR32, URZ ;  /* 0x8000002007077290 */ /* 0x000fc6000fffe03f */
[----:B------:R-:W-:Y:S02]  /*1d40*/  UMOV UR14, UR8 ;  /* 0x00000008000e7c82 */ /* 0x000fe40008000000 */
[----:B------:R-:W-:Y:S01]  /*1d50*/  USHF.R.S32.HI UR17, URZ, 0x1f, UR7 ;  /* 0x0000001f3f117899 */ /* 0x000fe20008011407 */
[----:B------:R1:W1:Y:S01]  /*1d60*/  R2UR UR5, R12 ;  /* 0x000000000c0573c2 */ /* 0x00026200000e0000 */
[----:B------:R-:W-:Y:S02]  /*1d70*/  UMOV UR13, UR9 ;  /* 0x00000009000d7c82 */ /* 0x000fe40008000000 */
[----:B------:R-:W-:Y:S02]  /*1d80*/  ULEA.HI UR17, UR17, UR7, URZ, 0x6 ;  /* 0x0000000711117291 */ /* 0x000fe4000f8f303f */
[----:B------:R-:W-:Y:S02]  /*1d90*/  UIADD3 UR7, UR34, -0x1, URZ ;  /* 0xffffffff22077890 */ /* 0x000fe4000fffe03f */
[----:B------:R-:W-:-:S04]  /*1da0*/  USHF.R.S32.HI UR17, URZ, 0x6, UR17 ;  /* 0x000000063f117899 */ /* 0x000fc80008011411 */
[----:B------:R-:W-:-:S04]  /*1db0*/  UISETP.LT.AND UP1, UPT, URZ, UR17, UPT ;  /* 0x000000113f00728c */ /* 0x000fc8000bf21270 */
[----:B------:R-:W-:-:S04]  /*1dc0*/  USEL UR17, URZ, UR17, !UP1 ;  /* 0x000000113f117287 */ /* 0x000fc8000c800000 */
[----:B------:R-:W-:Y:S01]  /*1dd0*/  UISETP.GT.AND UP1, UPT, UR34, UR17, UPT ;  /* 0x000000112200728c */ /* 0x000fe2000bf24270 */
[----:B--2---:R-:W-:-:S05]  /*1de0*/  IMAD.MOV.U32 R26, RZ, RZ, R4 ;  /* 0x000000ffff1a7224 */ /* 0x004fca00078e0004 */
[----:B------:R-:W-:-:S05]  /*1df0*/  SHF.R.S32.HI R27, RZ, 0x1f, R26 ;  /* 0x0000001fff1b7819 */ /* 0x000fca000001141a */
[C---:B------:R-:W-:Y:S01]  /*1e00*/  IMAD.WIDE.U32 R4, R6.reuse, c[0x0][0x190], R26 ;  /* 0x0000640006047a25 */ /* 0x040fe200078e001a */
[----:B------:R2:W-:Y:S03]  /*1e10*/  STL [R1+0x4c], R27 ;  /* 0x00004c1b01007387 */ /* 0x0005e60000100800 */
[----:B------:R-:W-:Y:S01]  /*1e20*/  IMAD R6, R6, c[0x0][0x194], R7 ;  /* 0x0000650006067a24 */ /* 0x000fe200078e0207 */
[----:B------:R-:W-:Y:S02]  /*1e30*/  IADD3 R8, P0, R4, UR41, RZ ;  /* 0x0000002904087c10 */ /* 0x000fe4000ff1e0ff */
[----:B------:R-:W-:Y:S02]  /*1e40*/  LEA.HI R7, R24, R23, RZ, 0x5 ;  /* 0x0000001718077211 */ /* 0x000fe400078f28ff */
[----:B------:R-:W-:Y:S02]  /*1e50*/  IADD3.X R9, R5, UR37, R6, P0, !PT ;  /* 0x0000002505097c10 */ /* 0x000fe400087fe406 */
[----:B------:R-:W-:-:S02]  /*1e60*/  LOP3.LUT R6, R7, 0xffffffe0, RZ, 0xc0, !PT ;  /* 0xffffffe007067812 */ /* 0x000fc400078ec0ff */
[----:B------:R-:W-:Y:S02]  /*1e70*/  IADD3 R4, P0, R26, UR28, RZ ;  /* 0x0000001c1a047c10 */ /* 0x000fe4000ff1e0ff */
[----:B------:R-:W-:Y:S01]  /*1e80*/  SHF.R.S32.HI R7, RZ, 0x5, R7 ;  /* 0x00000005ff077819 */ /* 0x000fe20000011407 */
[----:B------:R-:W-:Y:S01]  /*1e90*/  IMAD.IADD R6, R23, 0x1, -R6 ;  /* 0x0000000117067824 */ /* 0x000fe200078e0a06 */
[----:B------:R-:W-:-:S03]  /*1ea0*/  IADD3.X R5, R27, UR31, RZ, P0, !PT ;  /* 0x0000001f1b057c10 */ /* 0x000fc600087fe4ff */
[----:B------:R-:W-:Y:S02]  /*1eb0*/  IMAD R6, R7, UR49, R6 ;  /* 0x0000003107067c24 */ /* 0x000fe4000f8e0206 */
[----:B------:R-:W-:-:S03]  /*1ec0*/  IMAD.WIDE.U32 R4, R11, c[0x0][0x370], R4 ;  /* 0x0000dc000b047a25 */ /* 0x000fc600078e0004 */
[C---:B---3--:R-:W-:Y:S02]  /*1ed0*/  IADD3 R10, P0, R6.reuse, UR27, RZ ;  /* 0x0000001b060a7c10 */ /* 0x048fe4000ff1e0ff */
[----:B------:R-:W-:Y:S02]  /*1ee0*/  IADD3 R5, R5, UR10, RZ ;  /* 0x0000000a05057c10 */ /* 0x000fe4000fffe0ff */
[----:B------:R-:W-:Y:S01]  /*1ef0*/  LEA.HI.X.SX32 R11, R6, UR26, 0x1, P0 ;  /* 0x0000001a060b7c11 */ /* 0x000fe200080f0eff */
[----:B------:R-:W-:Y:S01]  /*1f00*/  IMAD.U32 R6, RZ, RZ, UR40 ;  /* 0x00000028ff067e24 */ /* 0x000fe2000f8e00ff */
[----:B------:R-:W-:-:S03]  /*1f10*/  LEA R14, P0, R10, c[0x0][0x350], 0x2 ;  /* 0x0000d4000a0e7a11 */ /* 0x000fc600078010ff */
[----:B------:R-:W-:Y:S01]  /*1f20*/  IMAD.WIDE.U32 R4, R6, c[0x0][0x378], R4 ;  /* 0x0000de0006047a25 */ /* 0x000fe200078e0004 */
[----:B------:R-:W-:Y:S02]  /*1f30*/  LEA.HI.X R15, R10, c[0x0][0x354], R11, 0x2, P0 ;  /* 0x0000d5000a0f7a11 */ /* 0x000fe400000f140b */
[----:B------:R-:W-:Y:S01]  /*1f40*/  PLOP3.LUT P0, PT, PT, PT, UP1, 0x80, 0x0 ;  /* 0x000000000000781c */ /* 0x000fe20003f0f018 */
[----:B------:R-:W-:Y:S01]  /*1f50*/  IMAD.MOV.U32 R6, RZ, RZ, R4 ;  /* 0x000000ffff067224 */ /* 0x000fe200078e0004 */
[----:B------:R-:W-:Y:S01]  /*1f60*/  IADD3 R7, R5, UR20, RZ ;  /* 0x0000001405077c10 */ /* 0x000fe2000fffe0ff */
[----:B------:R-:W-:Y:S01]  /*1f70*/  IMAD.U32 R5, RZ, RZ, UR40 ;  /* 0x00000028ff057e24 */ /* 0x000fe2000f8e00ff */
[----:B------:R2:W-:Y:S03]  /*1f80*/  STL.64 [R1+0x30], R14 ;  /* 0x0000300e01007387 */ /* 0x0005e60000100a00 */
[----:B------:R-:W-:-:S04]  /*1f90*/  IMAD.WIDE.U32 R8, R5, c[0x0][0x1a8], R8 ;  /* 0x00006a0005087a25 */ /* 0x000fc800078e0008 */
[----:B------:R-:W-:Y:S01]  /*1fa0*/  IMAD R5, R22, c[0x0][0x370], RZ ;  /* 0x0000dc0016057a24 */ /* 0x000fe200078e02ff */
[----:B------:R-:W-:Y:S01]  /*1fb0*/  IADD3 R20, R9, UR24, RZ ;  /* 0x0000001809147c10 */ /* 0x000fe2000fffe0ff */
[----:B------:R-:W-:Y:S01]  /*1fc0*/  IMAD.WIDE.U32 R6, R28, c[0x0][0x370], R6 ;  /* 0x0000dc001c067a25 */ /* 0x000fe200078e0006 */
[----:B------:R-:W-:-:S03]  /*1fd0*/  LEA R30, P3, R8, c[0x0][0x160], 0x1 ;  /* 0x00005800081e7a11 */ /* 0x000fc600078608ff */
[----:B------:R-:W-:Y:S01]  /*1fe0*/  IMAD R5, R28, c[0x0][0x374], R5 ;  /* 0x0000dd001c057a24 */ /* 0x000fe200078e0205 */
[----:B------:R-:W-:Y:S02]  /*1ff0*/  LEA R32, P2, R6, c[0x0][0x330], 0x1 ;  /* 0x0000cc0006207a11 */ /* 0x000fe400078408ff */
[----:B------:R-:W-:Y:S01]  /*2000*/  LEA.HI.X R31, R8, c[0x0][0x164], R20, 0x1, P3 ;  /* 0x00005900081f7a11 */ /* 0x000fe200018f0c14 */
[----:B------:R-:W-:-:S04]  /*2010*/  IMAD.IADD R19, R7, 0x1, R5 ;  /* 0x0000000107137824 */ /* 0x000fc800078e0205 */
[----:B------:R2:W-:Y:S01]  /*2020*/  STL.64 [R1+0x40], R30 ;  /* 0x0000401e01007387 */ /* 0x0005e20000100a00 */
[----:B------:R-:W-:-:S05]  /*2030*/  LEA.HI.X R33, R6, c[0x0][0x334], R19, 0x1, P2 ;  /* 0x0000cd0006217a11 */ /* 0x000fca00010f0c13 */
[----:B------:R2:W-:Y:S01]  /*2040*/  STL.64 [R1+0x38], R32 ;  /* 0x0000382001007387 */ /* 0x0005e20000100a00 */
[----:B-1--4-:R-:W-:Y:S05]  /*2050*/  @P0 BRA `(.L_x_52) ;  /* 0x000008c000000947 */ /* 0x012fea0003800000 */
        /* <DEDUP_REMOVED lines=18> */
.L_x_53:
        /* <DEDUP_REMOVED lines=18> */
.L_x_54:
[----:B------:R1:W5:Y:S01]  /*22a0*/  LDL R13, [R1+0x68] ;  /* 0x00006800010d7983 */ /* 0x0003620000100800 */
[----:B------:R-:W-:-:S03]  /*22b0*/  ULDC.64 UR8, c[0x0][0x3a0] ;  /* 0x0000e80000087ab9 */ /* 0x000fc60000000a00 */
[----:B------:R1:W5:Y:S01]  /*22c0*/  LDL R12, [R1+0x6c] ;  /* 0x00006c00010c7983 */ /* 0x0003620000100800 */
[----:B------:R-:W-:Y:S01]  /*22d0*/  IMAD.U32 R4, RZ, RZ, UR23 ;  /* 0x00000017ff047e24 */ /* 0x000fe2000f8e00ff */
[----:B------:R-:W-:Y:S01]  /*22e0*/  UIMAD UR7, UR19, UR8, URZ ;  /* 0x00000008130772a4 */ /* 0x000fe2000f8e023f */
[----:B------:R-:W-:Y:S01]  /*22f0*/  BSSY B0, `(.L_x_55) ;  /* 0x000001d000007945 */ /* 0x000fe20003800000 */
[----:B------:R-:W-:Y:S01]  /*2300*/  UIMAD UR6, UR22, -0x40, UR6 ;  /* 0xffffffc0160678a4 */ /* 0x000fe2000f8e0206 */
[----:B------:R-:W-:Y:S01]  /*2310*/  IMAD.WIDE.U32 R4, R4, c[0x0][0x3a0], R26 ;  /* 0x0000e80004047a25 */ /* 0x000fe200078e001a */
[----:B------:R-:W-:-:S03]  /*2320*/  UIMAD UR7, UR23, UR9, UR7 ;  /* 0x00000009170772a4 */ /* 0x000fc6000f8e0207 */
[----:B------:R-:W-:Y:S01]  /*2330*/  ULDC.64 UR8, c[0x0][0x3b8] ;  /* 0x0000ee0000087ab9 */ /* 0x000fe20000000a00 */
[----:B------:R-:W-:Y:S02]  /*2340*/  IADD3 R6, P0, R4, UR14, RZ ;  /* 0x0000000e04067c10 */ /* 0x000fe4000ff1e0ff */
[----:B------:R-:W-:Y:S01]  /*2350*/  MOV R4, UR7 ;  /* 0x0000000700047c02 */ /* 0x000fe20008000f00 */
[----:B------:R-:W-:Y:S01]  /*2360*/  UIMAD UR7, UR60, UR8, URZ ;  /* 0x000000083c0772a4 */ /* 0x000fe2000f8e023f */
[----:B------:R-:W-:Y:S02]  /*2370*/  ISETP.GE.AND P4, PT, R28, UR6, PT ;  /* 0x000000061c007c0c */ /* 0x000fe4000bf86270 */
        /* <DEDUP_REMOVED lines=20> */
.L_x_56:
[----:B-1----:R-:W-:Y:S05]  /*24c0*/  BSYNC B0 ;  /* 0x0000000000007941 */ /* 0x002fea0003800000 */
.L_x_55:
        /* <DEDUP_REMOVED lines=19> */
.L_x_58:
[----:B------:R-:W-:Y:S05]  /*2600*/  BSYNC B0 ;  /* 0x0000000000007941 */ /* 0x000fea0003800000 */
.L_x_57:
[----:B------:R-:W-:Y:S01]  /*2610*/  ULDC.64 UR6, c[0x0][0x3a8] ;  /* 0x0000ea0000067ab9 */ /* 0x000fe20000000a00 */
[----:B-1----:R-:W-:Y:S01]  /*2620*/  IMAD.U32 R4, RZ, RZ, UR23 ;  /* 0x00000017ff047e24 */ /* 0x002fe2000f8e00ff */
[----:B------:R-:W-:Y:S01]  /*2630*/  UIMAD UR6, UR19, UR6, URZ ;  /* 0x00000006130672a4 */ /* 0x000fe2000f8e023f */
[----:B------:R-:W-:Y:S02]  /*2640*/  BSSY B0, `(.L_x_59) ;  /* 0x000001b000007945 */ /* 0x000fe40003800000 */
[----:B------:R-:W-:Y:S01]  /*2650*/  IMAD.WIDE.U32 R4, R4, c[0x0][0x3a8], R26 ;  /* 0x0000ea0004047a25 */ /* 0x000fe200078e001a */
[----:B------:R-:W-:-:S04]  /*2660*/  UIMAD UR6, UR23, UR7, UR6 ;  /* 0x00000007170672a4 */ /* 0x000fc8000f8e0206 */
[----:B------:R-:W-:Y:S02]  /*2670*/  IADD3 R6, P0, R4, UR10, RZ ;  /* 0x0000000a04067c10 */ /* 0x000fe4000ff1e0ff */
[----:B------:R-:W-:Y:S01]  /*2680*/  MOV R4, UR6 ;  /* 0x0000000600047c02 */ /* 0x000fe20008000f00 */
[----:B------:R-:W-:Y:S02]  /*2690*/  ULDC.64 UR6, c[0x0][0x3c0] ;  /* 0x0000f00000067ab9 */ /* 0x000fe40000000a00 */
[----:B------:R-:W-:Y:S01]  /*26a0*/  UIMAD UR6, UR60, UR6, URZ ;  /* 0x000000063c0672a4 */ /* 0x000fe2000f8e023f */
[----:B------:R-:W-:Y:S01]  /*26b0*/  IADD3.X R7, R5, UR11, R4, P0, !PT ;  /* 0x0000000b05077c10 */ /* 0x000fe200087fe404 */
[----:B------:R-:W-:Y:S02]  /*26c0*/  IMAD.U32 R4, RZ, RZ, UR40 ;  /* 0x00000028ff047e24 */ /* 0x000fe4000f8e00ff */
[----:B------:R-:W-:Y:S02]  /*26d0*/  UIMAD UR6, UR40, UR7, UR6 ;  /* 0x00000007280672a4 */ /* 0x000fe4000f8e0206 */
        /* <DEDUP_REMOVED lines=17> */
.L_x_60:
[----:B------:R-:W-:Y:S05]  /*27f0*/  BSYNC B0 ;  /* 0x0000000000007941 */ /* 0x000fea0003800000 */
.L_x_59:
[----:B------:R-:W-:Y:S05]  /*2800*/  @P3 BRA `(.L_x_61) ;  /* 0x000068b000003947 */ /* 0x000fea0003800000 */
[----:B-1----:R-:W-:Y:S01]  /*2810*/  IADD3 R4, P0, R28, 0x20, RZ ;  /* 0x000000201c047810 */ /* 0x002fe20007f1e0ff */
[----:B------:R-:W-:Y:S01]  /*2820*/  IMAD.MOV.U32 R7, RZ, RZ, R10 ;  /* 0x000000ffff077224 */ /* 0x000fe200078e000a */
[----:B------:R-:W-:-:S03]  /*2830*/  ISETP.GE.AND P1, PT, R26, c[0x0][0x220], PT ;  /* 0x000088001a007a0c */ /* 0x000fc60003f26270 */
[----:B------:R-:W-:Y:S01]  /*2840*/  IMAD.X R5, RZ, RZ, R22, P0 ;  /* 0x000000ffff057224 */ /* 0x000fe200000e0616 */
[----:B-----5:R-:W-:Y:S01]  /*2850*/  ISETP.GE.AND P0, PT, R13, c[0x0][0x220], PT ;  /* 0x000088000d007a0c */ /* 0x020fe20003f06270 */
[----:B------:R-:W-:-:S04]  /*2860*/  IMAD.WIDE.U32 R6, R4, c[0x0][0x3a8], R6 ;  /* 0x0000ea0004067a25 */ /* 0x000fc800078e0006 */
[----:B------:R-:W-:-:S04]  /*2870*/  IMAD R5, R5, c[0x0][0x3a8], RZ ;  /* 0x0000ea0005057a24 */ /* 0x000fc800078e02ff */
[----:B------:R-:W-:Y:S01]  /*2880*/  IMAD R5, R4, c[0x0][0x3ac], R5 ;  /* 0x0000eb0004057a24 */ /* 0x000fe200078e0205 */
[----:B------:R-:W-:-:S03]  /*2890*/  LEA R4, P2, R6, c[0x0][0x348], 0x1 ;  /* 0x0000d20006047a11 */ /* 0x000fc600078408ff */
[----:B------:R-:W-:-:S05]  /*28a0*/  IMAD.IADD R5, R7, 0x1, R5 ;  /* 0x0000000107057824 */ /* 0x000fca00078e0205 */
[----:B------:R-:W-:-:S05]  /*28b0*/  LEA.HI.X R5, R6, c[0x0][0x34c], R5, 0x1, P2 ;  /* 0x0000d30006057a11 */ /* 0x000fca00010f0c05 */
[----:B------:R1:W-:Y:S04]  /*28c0*/  @!P1 STG.E.128 [R4.64], RZ ;  /* 0x000000ff04009986 */ /* 0x0003e8000c101d04 */
[----:B------:R1:W-:Y:S01]  /*28d0*/  @!P0 STG.E.128 [R4.64+0x80], RZ ;  /* 0x000080ff04008986 */ /* 0x0003e2000c101d04 */
[----:B------:R-:W-:-:S13]  /*28e0*/  ISETP.GE.AND P0, PT, R12, c[0x0][0x220], PT ;  /* 0x000088000c007a0c */ /* 0x000fda0003f06270 */
[----:B------:R-:W-:Y:S05]  /*28f0*/  @P0 BRA `(.L_x_61) ;  /* 0x000067c000000947 */ /* 0x000fea0003800000 */
[----:B------:R3:W-:Y:S01]  /*2900*/  STG.E.128 [R4.64+0x100], RZ ;  /* 0x000100ff04007986 */ /* 0x0007e2000c101d04 */
[----:B------:R-:W-:Y:S05]  /*2910*/  BRA `(.L_x_61) ;  /* 0x000067a000007947 */ /* 0x000fea0003800000 */
.L_x_52:
[----:B------:R-:W3:Y:S01]  /*2920*/  LDL R25, [R1+0x2c] ;  /* 0x00002c0001197983 */ /* 0x000ee20000100800 */
[----:B------:R-:W-:Y:S01]  /*2930*/  PLOP3.LUT P0, PT, PT, PT, UP6, 0x80, 0x0 ;  /* 0x000000000000781c */ /* 0x000fe20003f0f068 */
[----:B------:R-:W-:Y:S01]  /*2940*/  ULDC.64 UR8, c[0x0][0x1a0] ;  /* 0x0000680000087ab9 */ /* 0x000fe20000000a00 */
[----:B------:R-:W-:Y:S01]  /*2950*/  MOV R4, UR23 ;  /* 0x0000001700047c02 */ /* 0x000fe20008000f00 */
[----:B------:R-:W-:Y:S01]  /*2960*/  UIMAD UR8, UR19, UR8, URZ ;  /* 0x00000008130872a4 */ /* 0x000fe2000f8e023f */
[----:B------:R-:W-:Y:S03]  /*2970*/  BSSY B0, `(.L_x_62) ;  /* 0x0000032000007945 */ /* 0x000fe60003800000 */
[----:B------:R-:W-:Y:S01]  /*2980*/  UIMAD UR8, UR23, UR9, UR8 ;  /* 0x00000009170872a4 */ /* 0x000fe2000f8e0208 */
[----:B------:R-:W-:-:S05]  /*2990*/  IMAD.WIDE.U32 R4, R4, c[0x0][0x1a0], R26 ;  /* 0x0000680004047a25 */ /* 0x000fca00078e001a */
[----:B------:R-:W-:Y:S01]  /*29a0*/  @P0 BAR.SYNC.DEFER_BLOCKING 0x0 ;  /* 0x0000000000000b1d */ /* 0x000fe20000010000 */
[----:B------:R-:W-:Y:S01]  /*29b0*/  MOV R11, UR8 ;  /* 0x00000008000b7c02 */ /* 0x000fe20008000f00 */
[----:B------:R-:W-:Y:S01]  /*29c0*/  UIMAD UR8, UR22, -0x40, UR6 ;  /* 0xffffffc0160878a4 */ /* 0x000fe2000f8e0206 */
[----:B------:R-:W-:Y:S01]  /*29d0*/  IADD3 R10, P0, R4, UR33, RZ ;  /* 0x00000021040a7c10 */ /* 0x000fe2000ff1e0ff */
[----:B------:R-:W-:-:S03]  /*29e0*/  IMAD R4, R21, c[0x0][0x1b8], RZ ;  /* 0x00006e0015047a24 */ /* 0x000fc600078e02ff */
[----:B------:R-:W-:Y:S01]  /*29f0*/  IADD3.X R11, R5, UR35, R11, P0, !PT ;  /* 0x00000023050b7c10 */ /* 0x000fe200087fe40b */
[----:B------:R-:W-:Y:S01]  /*2a00*/  IMAD R4, R17, c[0x0][0x1bc], R4 ;  /* 0x00006f0011047a24 */ /* 0x000fe200078e0204 */
[----:B------:R-:W-:-:S03]  /*2a10*/  ISETP.GE.AND P6, PT, R28, UR8, PT ;  /* 0x000000081c007c0c */ /* 0x000fc6000bfc6270 */
[----:B------:R-:W-:-:S05]  /*2a20*/  IMAD.WIDE.U32 R10, R17, c[0x0][0x1b8], R10 ;  /* 0x00006e00110a7a25 */ /* 0x000fca00078e000a */
[----:B------:R-:W-:-:S05]  /*2a30*/  IADD3 R18, R11, R4, RZ ;  /* 0x000000040b127210 */ /* 0x000fca0007ffe0ff */
[----:B---3--:R1:W-:Y:S04]  /*2a40*/  @P6 STS.128 [R25+0x12000], RZ ;  /* 0x012000ff19006388 */ /* 0x0083e80000000c00 */
[----:B------:R1:W-:Y:S04]  /*2a50*/  @P6 STS.128 [R25+0x14000], RZ ;  /* 0x014000ff19006388 */ /* 0x0003e80000000c00 */
[----:B------:R1:W-:Y:S01]  /*2a60*/  @P6 STS.128 [R25+0x16000], RZ ;  /* 0x016000ff19006388 */ /* 0x0003e20000000c00 */
[----:B------:R-:W-:Y:S05]  /*2a70*/  @P6 BRA `(.L_x_63) ;  /* 0x0000021000006947 */ /* 0x000fea0003800000 */
[----:B------:R-:W3:Y:S04]  /*2a80*/  LDL R13, [R1+0x68] ;  /* 0x00006800010d7983 */ /* 0x000ee80000100800 */
        /* <DEDUP_REMOVED lines=8> */
[C---:B--2---:R-:W-:Y:S01]  /*2b10*/  @!P4 LEA R14, P1, R4.reuse, c[0x0][0x170], 0x1 ;  /* 0x00005c00040eca11 */ /* 0x044fe200078208ff */
[----:B------:R2:W-:Y:S03]  /*2b20*/  @P4 STS.128 [R25+0x12000], RZ ;  /* 0x012000ff19004388 */ /* 0x0005e60000000c00 */
[----:B------:R-:W-:-:S05]  /*2b30*/  @!P4 LEA.HI.X R15, R4, c[0x0][0x174], R16, 0x1, P1 ;  /* 0x00005d00040fca11 */ /* 0x000fca00008f0c10 */
[----:B------:R-:W-:Y:S01]  /*2b40*/  @!PT LDS RZ, [RZ] ;  /* 0x00000000fffff984 */ /* 0x000fe20000000800 */
[----:B------:R-:W-:Y:S01]  /*2b50*/  @!PT LDS RZ, [RZ] ;  /* 0x00000000fffff984 */ /* 0x000fe20000000800 */
[----:B------:R-:W-:Y:S01]  /*2b60*/  @!PT LDS RZ, [RZ] ;  /* 0x00000000fffff984 */ /* 0x000fe20000000800 */
[----:B------:R2:W-:Y:S01]  /*2b70*/  @!P4 LDGSTS.E.BYPASS.LTC128B.128 [R25+0x12000], [R14.64] ;  /* 0x120000000e19cfae */ /* 0x0005e2000b901d44 */
[----:B---3--:R-:W-:Y:S02]  /*2b80*/  ISETP.GE.AND P3, PT, R13, c[0x0][0x220], PT ;  /* 0x000088000d007a0c */ /* 0x008fe40003f66270 */
        /* <DEDUP_REMOVED lines=10> */
[----:B--2---:R-:W-:-:S04]  /*2c30*/  LEA R12, P0, R4, c[0x0][0x170], 0x1 ;  /* 0x00005c00040c7a11 */ /* 0x004fc800078008ff */
[----:B------:R-:W-:-:S05]  /*2c40*/  LEA.HI.X R13, R4, c[0x0][0x174], R16, 0x1, P0 ;  /* 0x00005d00040d7a11 */ /* 0x000fca00000f0c10 */
[----:B------:R-:W-:Y:S01]  /*2c50*/  @!PT LDS RZ, [RZ] ;  /* 0x00000000fffff984 */ /* 0x000fe20000000800 */
[----:B------:R-:W-:Y:S01]  /*2c60*/  @!PT LDS RZ, [RZ] ;  /* 0x00000000fffff984 */ /* 0x000fe20000000800 */
[----:B------:R-:W-:Y:S01]  /*2c70*/  @!PT LDS RZ, [RZ] ;  /* 0x00000000fffff984 */ /* 0x000fe20000000800 */
[----:B------:R2:W-:Y:S04]  /*2c80*/  LDGSTS.E.BYPASS.LTC128B.128 [R25+0x16000], [R12.64+0x100] ;  /* 0x160001000c197fae */ /* 0x0005e8000b901d44 */
.L_x_63:
[----:B------:R-:W-:Y:S05]  /*2c90*/  BSYNC B0 ;  /* 0x0000000000007941 */ /* 0x000fea0003800000 */
.L_x_62:
[----:B------:R-:W-:Y:S01]  /*2ca0*/  IADD3 R16, R28, 0x20, RZ ;  /* 0x000000201c107810 */ /* 0x000fe20007ffe0ff */
[----:B------:R-:W-:Y:S03]  /*2cb0*/  BSSY B0, `(.L_x_64) ;  /* 0x0000029000007945 */ /* 0x000fe60003800000 */
[----:B------:R-:W-:-:S13]  /*2cc0*/  ISETP.GE.AND P5, PT, R16, UR8, PT ;  /* 0x0000000810007c0c */ /* 0x000fda000bfa6270 */
[----:B------:R3:W-:Y:S04]  /*2cd0*/  @P5 STS.128 [R25+0x13000], RZ ;  /* 0x013000ff19005388 */ /* 0x0007e80000000c00 */
[----:B------:R3:W-:Y:S04]  /*2ce0*/  @P5 STS.128 [R25+0x15000], RZ ;  /* 0x015000ff19005388 */ /* 0x0007e80000000c00 */
[----:B------:R3:W-:Y:S01]  /*2cf0*/  @P5 STS.128 [R25+0x17000], RZ ;  /* 0x017000ff19005388 */ /* 0x0007e20000000c00 */
[----:B------:R-:W-:Y:S05]  /*2d00*/  @P5 BRA `(.L_x_65) ;  /* 0x0000023000005947 */ /* 0x000fea0003800000 */
[----:B--2---:R-:W2:Y:S04]  /*2d10*/  LDL R13, [R1+0x68] ;  /* 0x00006800010d7983 */ /* 0x004ea80000100800 */
[----:B------:R-:W4:Y:S01]  /*2d20*/  LDL R12, [R1+0x6c] ;  /* 0x00006c00010c7983 */ /* 0x000f220000100800 */
        /* <DEDUP_REMOVED lines=10> */
[----:B--2---:R-:W-:Y:S02]  /*2dd0*/  ISETP.GE.AND P2, PT, R13, c[0x0][0x220], PT ;  /* 0x000088000d007a0c */ /* 0x004fe40003f46270 */
[----:B----4-:R-:W-:Y:S02]  /*2de0*/  ISETP.GE.AND P0, PT, R12, c[0x0][0x220], PT ;  /* 0x000088000c007a0c */ /* 0x010fe40003f06270 */
        /* <DEDUP_REMOVED lines=21> */
.L_x_65:
[----:B------:R-:W-:Y:S05]  /*2f40*/  BSYNC B0 ;  /* 0x0000000000007941 */ /* 0x000fea0003800000 */
.L_x_64:
        /* <DEDUP_REMOVED lines=29> */
.L_x_67:
[----:B------:R-:W-:Y:S05]  /*3120*/  BSYNC B0 ;  /* 0x0000000000007941 */ /* 0x000fea0003800000 */
.L_x_66:
[----:B------:R-:W-:Y:S01]  /*3130*/  ISETP.GE.AND P3, PT, R16, UR8, PT ;  /* 0x0000000810007c0c */ /* 0x000fe2000bf66270 */
[----:B------:R-:W-:Y:S01]  /*3140*/  BSSY B0, `(.L_x_68) ;  /* 0x0000027000007945 */ /* 0x000fe20003800000 */
[----:B-12---:R-:W-:-:S11]  /*3150*/  MOV R12, 0x20 ;  /* 0x00000020000c7802 */ /* 0x006fd60000000f00 */
[----:B------:R1:W-:Y:S04]  /*3160*/  @P3 STS.128 [R25+0x7000], RZ ;  /* 0x007000ff19003388 */ /* 0x0003e80000000c00 */
[----:B------:R1:W-:Y:S04]  /*3170*/  @P3 STS.128 [R25+0x9000], RZ ;  /* 0x009000ff19003388 */ /* 0x0003e80000000c00 */
[----:B------:R1:W-:Y:S01]  /*3180*/  @P3 STS.128 [R25+0xb000], RZ ;  /* 0x00b000ff19003388 */ /* 0x0003e20000000c00 */
[----:B------:R-:W-:Y:S05]  /*3190*/  @P3 BRA `(.L_x_69) ;  /* 0x0000021000003947 */ /* 0x000fea0003800000 */
[----:B------:R-:W2:Y:S04]  /*31a0*/  LDL R10, [R1+0x68] ;  /* 0x00006800010a7983 */ /* 0x000ea80000100800 */
[----:B------:R-:W5:Y:S01]  /*31b0*/  LDL R13, [R1+0x6c] ;  /* 0x00006c00010d7983 */ /* 0x000f620000100800 */
        /* <DEDUP_REMOVED lines=8> */
[----:B--2---:R-:W-:Y:S02]  /*3240*/  ISETP.GE.AND P1, PT, R10, c[0x0][0x220], PT ;  /* 0x000088000a007a0c */ /* 0x004fe40003f26270 */
        /* <DEDUP_REMOVED lines=9> */
[----:B-----5:R-:W-:-:S03]  /*32e0*/  ISETP.GE.AND P0, PT, R13, c[0x0][0x220], PT ;  /* 0x000088000d007a0c */ /* 0x020fc60003f06270 */
        /* <DEDUP_REMOVED lines=12> */
.L_x_69:
[----:B------:R-:W-:Y:S05]  /*33b0*/  BSYNC B0 ;  /* 0x0000000000007941 */ /* 0x000fea0003800000 */
.L_x_68:
        /* <DEDUP_REMOVED lines=26> */
.L_x_71:
[----:B------:R-:W-:Y:S05]  /*3560*/  BSYNC B0 ;  /* 0x0000000000007941 */ /* 0x000fea0003800000 */
.L_x_70:
        /* <DEDUP_REMOVED lines=10> */
[----:B------:R-:W-:Y:S01]  /*3610*/  @!P2 IMAD.MOV.U32 R9, RZ, RZ, c[0x0][0x194] ;  /* 0x00006500ff09a624 */ /* 0x000fe200078e00ff */
[----:B-----5:R-:W-:Y:S01]  /*3620*/  ISETP.GE.AND P1, PT, R4, c[0x0][0x220], PT ;  /* 0x0000880004007a0c */ /* 0x020fe20003f26270 */
[----:B------:R-:W-:-:S04]  /*3630*/  IMAD.WIDE.U32 R4, R12, c[0x0][0x190], RZ ;  /* 0x000064000c047a25 */ /* 0x000fc800078e00ff */
[----:B------:R-:W-:Y:S01]  /*3640*/  IMAD R12, R12, c[0x0][0x194], RZ ;  /* 0x000065000c0c7a24 */ /* 0x000fe200078e02ff */
[----:B------:R-:W-:Y:S02]  /*3650*/  IADD3 R4, P0, R8, R4, RZ ;  /* 0x0000000408047210 */ /* 0x000fe40007f1e0ff */
[C---:B------:R-:W-:Y:S02]  /*3660*/  @!P2 LEA R8, P4, R7.reuse, R30, 0x6 ;  /* 0x0000001e0708a211 */ /* 0x040fe400078830ff */
[----:B------:R-:W-:Y:S02]  /*3670*/  IADD3.X R5, R20, R5, R12, P0, !PT ;  /* 0x0000000514057210 */ /* 0x000fe400007fe40c */
[----:B--2---:R-:W-:Y:S02]  /*3680*/  ISETP.GE.AND P0, PT, R6, c[0x0][0x220], PT ;  /* 0x0000880006007a0c */ /* 0x004fe40003f06270 */
[----:B------:R-:W-:Y:S02]  /*3690*/  @!P1 LEA R6, P3, R4, c[0x0][0x160], 0x1 ;  /* 0x0000580004069a11 */ /* 0x000fe400078608ff */
[----:B------:R-:W-:-:S02]  /*36a0*/  @!P2 LEA.HI.X R9, R7, R31, R9, 0x6, P4 ;  /* 0x0000001f0709a211 */ /* 0x000fc400020f3409 */
        /* <DEDUP_REMOVED lines=18> */
.L_x_73:
[----:B------:R-:W-:Y:S05]  /*37d0*/  BSYNC B0 ;  /* 0x0000000000007941 */ /* 0x000fea0003800000 */
.L_x_72:
[----:B-1----:R-:W5:Y:S02]  /*37e0*/  LDL R6, [R1+0x80] ;  /* 0x0000800001067983 */ /* 0x002f640000100800 */
[C---:B-----5:R-:W-:Y:S01]  /*37f0*/  IADD3 R5, R6.reuse, 0x8, RZ ;  /* 0x0000000806057810 */ /* 0x060fe20007ffe0ff */
[C---:B------:R-:W-:Y:S01]  /*3800*/  IMAD.SHL.U32 R7, R6.reuse, 0x4, RZ ;  /* 0x0000000406077824 */ /* 0x040fe200078e00ff */
[----:B------:R-:W-:Y:S02]  /*3810*/  SHF.R.S32.HI R4, RZ, 0x1f, R6 ;  /* 0x0000001fff047819 */ /* 0x000fe40000011406 */
[C---:B------:R-:W-:Y:S02]  /*3820*/  ISETP.GE.AND P2, PT, R6.reuse, UR8, PT ;  /* 0x0000000806007c0c */ /* 0x040fe4000bf46270 */
[----:B------:R-:W-:Y:S01]  /*3830*/  ISETP.GE.AND P1, PT, R5, UR8, PT ;  /* 0x0000000805007c0c */ /* 0x000fe2000bf26270 */
[----:B------:R1:W-:Y:S01]  /*3840*/  STL [R1+0x74], R7 ;  /* 0x0000740701007387 */ /* 0x0003e20000100800 */
[----:B------:R-:W-:Y:S01]  /*3850*/  SHF.L.U64.HI R6, R6, 0x2, R4 ;  /* 0x0000000206067819 */ /* 0x000fe20000010204 */
[----:B------:R-:W-:Y:S01]  /*3860*/  ULDC.64 UR8, c[0x0][0x198] ;  /* 0x0000660000087ab9 */ /* 0x000fe20000000a00 */
[----:B------:R-:W-:-:S03]  /*3870*/  IADD3 R4, P0, R7, UR14, RZ ;  /* 0x0000000e07047c10 */ /* 0x000fc6000ff1e0ff */
[----:B------:R5:W-:Y:S01]  /*3880*/  STL [R1+0x70], R6 ;  /* 0x0000700601007387 */ /* 0x000be20000100800 */
[----:B------:R-:W-:Y:S01]  /*3890*/  IADD3.X R5, R6, UR13, RZ, P0, !PT ;  /* 0x0000000d06057c10 */ /* 0x000fe200087fe4ff */
[----:B-1----:R-:W-:Y:S02]  /*38a0*/  IMAD.MOV.U32 R7, RZ, RZ, 0x7f800000 ;  /* 0x7f800000ff077424 */ /* 0x002fe400078e00ff */
[----:B-----5:R-:W-:-:S04]  /*38b0*/  IMAD.MOV.U32 R6, RZ, RZ, 0x7f800000 ;  /* 0x7f800000ff067424 */ /* 0x020fc800078e00ff */
[----:B------:R1:W5:Y:S04]  /*38c0*/  @!P2 LDG.E R7, [R4.64] ;  /* 0x000000040407a981 */ /* 0x000368000c1e1900 */
[----:B--2---:R1:W2:Y:S01]  /*38d0*/  @!P1 LDG.E R6, [R4.64+0x20] ;  /* 0x0000200404069981 */ /* 0x0042a2000c1e1900 */
[----:B------:R-:W-:Y:S01]  /*38e0*/  UIMAD UR8, UR19, UR8, URZ ;  /* 0x00000008130872a4 */ /* 0x000fe2000f8e023f */
[----:B------:R-:W-:Y:S02]  /*38f0*/  BSSY B0, `(.L_x_74) ;  /* 0x0000032000007945 */ /* 0x000fe40003800000 */
[----:B------:R-:W-:Y:S01]  /*3900*/  @P6 STS.128 [R25+0xc000], RZ ;  /* 0x00c000ff19006388 */ /* 0x000fe20000000c00 */
[----:B------:R-:W-:-:S03]  /*3910*/  UIMAD UR8, UR23, UR9, UR8 ;  /* 0x00000009170872a4 */ /* 0x000fc6000f8e0208 */
[----:B------:R-:W-:Y:S04]  /*3920*/  @P6 STS.128 [R25+0xe000], RZ ;  /* 0x00e000ff19006388 */ /* 0x000fe80000000c00 */
[----:B------:R-:W-:Y:S01]  /*3930*/  @P6 STS.128 [R25+0x10000], RZ ;  /* 0x010000ff19006388 */ /* 0x000fe20000000c00 */
[----:B-1----:R-:W-:-:S05]  /*3940*/  MOV R4, UR23 ;  /* 0x0000001700047c02 */ /* 0x002fca0008000f00 */
[----:B------:R-:W-:Y:S01]  /*3950*/  IMAD.WIDE.U32 R4, R4, c[0x0][0x198], R26 ;  /* 0x0000660004047a25 */ /* 0x000fe200078e001a */
[----:B--2---:R1:W-:Y:S04]  /*3960*/  STL [R1+0x64], R6 ;  /* 0x0000640601007387 */ /* 0x0043e80000100800 */
[----:B-----5:R2:W-:Y:S01]  /*3970*/  STL [R1+0x60], R7 ;  /* 0x0000600701007387 */ /* 0x0205e20000100800 */
[----:B-1----:R-:W-:Y:S01]  /*3980*/  IADD3 R6, P0, R4, UR29, RZ ;  /* 0x0000001d04067c10 */ /* 0x002fe2000ff1e0ff */
[----:B------:R-:W-:-:S05]  /*3990*/  IMAD.U32 R4, RZ, RZ, UR8 ;  /* 0x00000008ff047e24 */ /* 0x000fca000f8e00ff */
[----:B--2---:R-:W-:Y:S01]  /*39a0*/  IADD3.X R7, R5, UR30, R4, P0, !PT ;  /* 0x0000001e05077c10 */ /* 0x004fe200087fe404 */
[----:B------:R-:W-:-:S04]  /*39b0*/  IMAD R4, R21, c[0x0][0x1b0], RZ ;  /* 0x00006c0015047a24 */ /* 0x000fc800078e02ff */
[C---:B------:R-:W-:Y:S02]  /*39c0*/  IMAD R4, R17.reuse, c[0x0][0x1b4], R4 ;  /* 0x00006d0011047a24 */ /* 0x040fe400078e0204 */
[----:B------:R-:W-:-:S05]  /*39d0*/  IMAD.WIDE.U32 R6, R17, c[0x0][0x1b0], R6 ;  /* 0x00006c0011067a25 */ /* 0x000fca00078e0006 */
[----:B------:R-:W-:Y:S01]  /*39e0*/  IADD3 R9, R7, R4, RZ ;  /* 0x0000000407097210 */ /* 0x000fe20007ffe0ff */
[----:B------:R-:W-:Y:S05]  /*39f0*/  @P6 BRA `(.L_x_75) ;  /* 0x0000021000006947 */ /* 0x000fea0003800000 */
[----:B------:R-:W2:Y:S04]  /*3a00*/  LDL R8, [R1+0x68] ;  /* 0x0000680001087983 */ /* 0x000ea80000100800 */
[----:B------:R-:W5:Y:S01]  /*3a10*/  LDL R10, [R1+0x6c] ;  /* 0x00006c00010a7983 */ /* 0x000f620000100800 */
        /* <DEDUP_REMOVED lines=8> */
[----:B-----5:R-:W-:-:S03]  /*3aa0*/  ISETP.GE.AND P0, PT, R10, c[0x0][0x220], PT ;  /* 0x000088000a007a0c */ /* 0x020fc60003f06270 */
        /* <DEDUP_REMOVED lines=22> */
.L_x_75:
[----:B------:R-:W-:Y:S05]  /*3c10*/  BSYNC B0 ;  /* 0x0000000000007941 */ /* 0x000fea0003800000 */
.L_x_74:
[----:B------:R2:W-:Y:S01]  /*3c20*/  @P5 STS.128 [R25+0xd000], RZ ;  /* 0x00d000ff19005388 */ /* 0x0005e20000000c00 */
[----:B------:R-:W-:Y:S03]  /*3c30*/  BSSY B0, `(.L_x_76) ;  /* 0x0000026000007945 */ /* 0x000fe60003800000 */
[----:B------:R2:W-:Y:S04]  /*3c40*/  @P5 STS.128 [R25+0xf000], RZ ;  /* 0x00f000ff19005388 */ /* 0x0005e80000000c00 */
[----:B------:R2:W-:Y:S01]  /*3c50*/  @P5 STS.128 [R25+0x11000], RZ ;  /* 0x011000ff19005388 */ /* 0x0005e20000000c00 */
[----:B------:R-:W-:Y:S05]  /*3c60*/  @P5 BRA `(.L_x_77) ;  /* 0x0000022000005947 */ /* 0x000fea0003800000 */
[----:B-1----:R-:W5:Y:S04]  /*3c70*/  LDL R10, [R1+0x68] ;  /* 0x00006800010a7983 */ /* 0x002f680000100800 */
[----:B--2---:R-:W2:Y:S01]  /*3c80*/  LDL R8, [R1+0x6c] ;  /* 0x00006c0001087983 */ /* 0x004ea20000100800 */
[----:B------:R-:W-:Y:S01]  /*3c90*/  IADD3 R4, P0, R28, 0x20, RZ ;  /* 0x000000201c047810 */ /* 0x000fe20007f1e0ff */
[----:B------:R-:W-:Y:S01]  /*3ca0*/  IMAD.MOV.U32 R7, RZ, RZ, R9 ;  /* 0x000000ffff077224 */ /* 0x000fe200078e0009 */
[----:B------:R-:W-:-:S03]  /*3cb0*/  ISETP.GE.AND P3, PT, R26, c[0x0][0x220], PT ;  /* 0x000088001a007a0c */ /* 0x000fc60003f66270 */
[----:B------:R-:W-:-:S04]  /*3cc0*/  IMAD.X R5, RZ, RZ, R22, P0 ;  /* 0x000000ffff057224 */ /* 0x000fc800000e0616 */
[----:B------:R-:W-:-:S06]  /*3cd0*/  IMAD R5, R5, c[0x0][0x198], RZ ;  /* 0x0000660005057a24 */ /* 0x000fcc00078e02ff */
[----:B------:R1:W-:Y:S01]  /*3ce0*/  @P3 STS.128 [R25+0xd000], RZ ;  /* 0x00d000ff19003388 */ /* 0x0003e20000000c00 */
[----:B-----5:R-:W-:Y:S01]  /*3cf0*/  ISETP.GE.AND P2, PT, R10, c[0x0][0x220], PT ;  /* 0x000088000a007a0c */ /* 0x020fe20003f46270 */
[----:B------:R-:W-:Y:S01]  /*3d00*/  IMAD.WIDE.U32 R10, R4, c[0x0][0x198], R6 ;  /* 0x00006600040a7a25 */ /* 0x000fe200078e0006 */
[----:B--2---:R-:W-:-:S03]  /*3d10*/  ISETP.GE.AND P0, PT, R8, c[0x0][0x220], PT ;  /* 0x0000880008007a0c */ /* 0x004fc60003f06270 */
        /* <DEDUP_REMOVED lines=23> */
.L_x_77:
[----:B------:R-:W-:Y:S05]  /*3e90*/  BSYNC B0 ;  /* 0x0000000000007941 */ /* 0x000fea0003800000 */
.L_x_76:
[----:B-1----:R-:W5:Y:S04]  /*3ea0*/  LDL R6, [R1] ;  /* 0x0000000001067983 */ /* 0x002f680000100800 */
[----:B--2---:R-:W2:Y:S01]  /*3eb0*/  LDL R5, [R1+0x4] ;  /* 0x0000040001057983 */ /* 0x004ea20000100800 */
[----:B------:R-:W-:Y:S01]  /*3ec0*/  LEA.HI R4, R24, R23, RZ, 0x3 ;  /* 0x0000001718047211 */ /* 0x000fe200078f18ff */
[----:B------:R-:W-:Y:S01]  /*3ed0*/  IMAD.MOV.U32 R240, RZ, RZ, 0x20 ;  /* 0x00000020fff07424 */ /* 0x000fe200078e00ff */
[----:B------:R-:W-:Y:S01]  /*3ee0*/  UIADD3 UR18, UR23, UR12, URZ ;  /* 0x0000000c17127290 */ /* 0x000fe2000fffe03f */
[----:B------:R-:W0:Y:S01]  /*3ef0*/  LDGDEPBAR ;  /* 0x00000000000079af */ /* 0x000e220000000000 */
[----:B------:R-:W-:Y:S01]  /*3f00*/  LOP3.LUT R4, R4, 0xfffffff8, RZ, 0xc0, !PT ;  /* 0xfffffff804047812 */ /* 0x000fe200078ec0ff */
[----:B------:R-:W-:Y:S01]  /*3f10*/  CS2R R142, SRZ ;  /* 0x00000000008e7805 */ /* 0x000fe2000001ff00 */
[----:B------:R-:W-:Y:S01]  /*3f20*/  UIADD3 UR19, -UR6, 0x40, UR18 ;  /* 0x0000004006137890 */ /* 0x000fe2000fffe112 */
        /* <DEDUP_REMOVED lines=45> */
[----:B------:R1:W3:Y:S01]  /*4200*/  LDSM.16.M88.4 R172, [R240+0x12000] ;  /* 0x01200000f0ac783b */ /* 0x0002e20000000200 */
[----:B------:R-:W-:Y:S01]  /*4210*/  CS2R R30, SRZ ;  /* 0x00000000001e7805 */ /* 0x000fe2000001ff00 */
[----:B------:R-:W-:Y:S01]  /*4220*/  CS2R R28, SRZ ;  /* 0x00000000001c7805 */ /* 0x000fe2000001ff00 */
[----:B------:R-:W-:Y:S01]  /*4230*/  CS2R R34, SRZ ;  /* 0x0000000000227805 */ /* 0x000fe2000001ff00 */
[----:B------:R1:W4:Y:S01]  /*4240*/  LDSM.16.M88.4 R176, [R240+0x12800] ;  /* 0x01280000f0b0783b */ /* 0x0003220000000200 */
[----:B------:R-:W-:Y:S01]  /*4250*/  CS2R R32, SRZ ;  /* 0x0000000000207805 */ /* 0x000fe2000001ff00 */
[----:B------:R-:W-:Y:S01]  /*4260*/  CS2R R26, SRZ ;  /* 0x00000000001a7805 */ /* 0x000fe2000001ff00 */
[----:B---34-:R-:W-:Y:S01]  /*4270*/  CS2R R24, SRZ ;  /* 0x0000000000187805 */ /* 0x018fe2000001ff00 */
[----:B------:R1:W3:Y:S01]  /*4280*/  LDSM.16.M88.4 R204, [R240+0x14000] ;  /* 0x01400000f0cc783b */ /* 0x0002e20000000200 */
[----:B------:R-:W-:Y:S01]  /*4290*/  CS2R R22, SRZ ;  /* 0x0000000000167805 */ /* 0x000fe2000001ff00 */
[----:B------:R-:W-:Y:S01]  /*42a0*/  CS2R R20, SRZ ;  /* 0x0000000000147805 */ /* 0x000fe2000001ff00 */
[----:B------:R-:W-:Y:S01]  /*42b0*/  ULDC UR8, c[0x0][0x2e8] ;  /* 0x0000ba0000087ab9 */ /* 0x000fe20000000800 */
[----:B------:R1:W4:Y:S01]  /*42c0*/  LDSM.16.M88.4 R208, [R240+0x14800] ;  /* 0x01480000f0d0783b */ /* 0x0003220000000200 */
[----:B------:R-:W-:-:S02]  /*42d0*/  UIADD3 UR20, UR23, 0x40, URZ ;  /* 0x0000004017147890 */ /* 0x000fc4000fffe03f */
[----:B------:R-:W-:Y:S01]  /*42e0*/  UIADD3 UR19, UR19, -UR8, URZ ;  /* 0x8000000813137290 */ /* 0x000fe2000fffe03f */
[----:B------:R1:W1:Y:S01]  /*42f0*/  LDSM.16.M88.4 R236, [R240+0x16000] ;  /* 0x01600000f0ec783b */ /* 0x0002620000000200 */
[----:B------:R-:W-:-:S03]  /*4300*/  ULDC UR10, c[0x0][0x2e4] ;  /* 0x0000b900000a7ab9 */ /* 0x000fc60000000800 */
[----:B------:R1:W1:Y:S04]  /*4310*/  LDSM.16.M88.4 R164, [R252+0x12000] ;  /* 0x01200000fca4783b */ /* 0x0002680000000200 */
[----:B------:R1:W1:Y:S04]  /*4320*/  LDSM.16.M88.4 R168, [R252+0x12800] ;  /* 0x01280000fca8783b */ /* 0x0002680000000200 */
[----:B------:R1:W1:Y:S04]  /*4330*/  LDSM.16.M88.4 R196, [R252+0x14000] ;  /* 0x01400000fcc4783b */ /* 0x0002680000000200 */
[----:B------:R1:W1:Y:S04]  /*4340*/  LDSM.16.M88.4 R200, [R252+0x14800] ;  /* 0x01480000fcc8783b */ /* 0x0002680000000200 */
[----:B------:R1:W1:Y:S04]  /*4350*/  LDSM.16.M88.4 R228, [R252+0x16000] ;  /* 0x01600000fce4783b */ /* 0x0002680000000200 */
[----:B------:R1:W1:Y:S04]  /*4360*/  LDSM.16.M88.4 R232, [R252+0x16800] ;  /* 0x01680000fce8783b */ /* 0x0002680000000200 */
[----:B------:R-:W1:Y:S04]  /*4370*/  LDSM.16.M88.4 R240, [R240+0x16800] ;  /* 0x01680000f0f0783b */ /* 0x000e680000000200 */
[----:B-----5:R1:W1:Y:S04]  /*4380*/  LDSM.16.M88.4 R148, [R6+0x12000] ;  /* 0x012000000694783b */ /* 0x0202680000000200 */
[----:B------:R1:W1:Y:S04]  /*4390*/  LDSM.16.M88.4 R152, [R6+0x12800] ;  /* 0x012800000698783b */ /* 0x0002680000000200 */
[----:B--2---:R2:W1:Y:S04]  /*43a0*/  LDSM.16.M88.4 R156, [R5+0x12000] ;  /* 0x01200000059c783b */ /* 0x0044680000000200 */
        /* <DEDUP_REMOVED lines=8> */
[----:B---34-:R2:W1:Y:S02]  /*4430*/  LDSM.16.M88.4 R224, [R5+0x16800] ;  /* 0x0168000005e0783b */ /* 0x0184640000000200 */
.L_x_82:
[----:B------:R-:W3:Y:S01]  /*4440*/  LDL R80, [R1] ;  /* 0x0000000001507983 */ /* 0x000ee20000100800 */
[----:B------:R-:W-:Y:S02]  /*4450*/  USHF.L.U32 UR9, UR7, 0x6, URZ ;  /* 0x0000000607097899 */ /* 0x000fe4000800063f */
[----:B------:R-:W-:Y:S01]  /*4460*/  ULDC UR8, c[0x0][0x2e4] ;  /* 0x0000b90000087ab9 */ /* 0x000fe20000000800 */
[----:B------:R-:W4:Y:S01]  /*4470*/  LDL R97, [R1+0x8] ;  /* 0x0000080001617983 */ /* 0x000f220000100800 */
[----:B------:R-:W-:Y:S03]  /*4480*/  UISETP.GE.AND UP0, UPT, UR9, UR19, UPT ;  /* 0x000000130900728c */ /* 0x000fe6000bf06270 */
[----:B--2---:R-:W2:Y:S04]  /*4490*/  LDL R79, [R1+0x4] ;  /* 0x00000400014f7983 */ /* 0x004ea80000100800 */
[----:B------:R-:W2:Y:S04]  /*44a0*/  LDL R96, [R1+0xc] ;  /* 0x00000c0001607983 */ /* 0x000ea80000100800 */
[----:B------:R-:W2:Y:S04]  /*44b0*/  LDL R95, [R1+0x18] ;  /* 0x00001800015f7983 */ /* 0x000ea80000100800 */
[----:B------:R-:W0:Y:S04]  /*44c0*/  LDGDEPBAR ;  /* 0x00000000000079af */ /* 0x000e280000000000 */
[----:B------:R-:W2:Y:S04]  /*44d0*/  LDL R94, [R1+0x14] ;  /* 0x00001400015e7983 */ /* 0x000ea80000100800 */
[----:B------:R-:W2:Y:S04]  /*44e0*/  LDL R78, [R1+0x10] ;  /* 0x00001000014e7983 */ /* 0x000ea80000100800 */
[----:B------:R-:W2:Y:S04]  /*44f0*/  LDL R77, [R1+0x74] ;  /* 0x00007400014d7983 */ /* 0x000ea80000100800 */
[----:B------:R-:W2:Y:S01]  /*4500*/  LDL R76, [R1+0x70] ;  /* 0x00007000014c7983 */ /* 0x000ea20000100800 */
[----:B------:R-:W-:Y:S04]  /*4510*/  DEPBAR.LE SB0, 0x0 ;  /* 0x000080000000791a */ /* 0x000fe80000000000 */
[----:B------:R-:W-:Y:S06]  /*4520*/  BAR.SYNC.DEFER_BLOCKING 0x0 ;  /* 0x0000000000007b1d */ /* 0x000fec0000010000 */
[----:B-1-3--:R-:W-:Y:S04]  /*4530*/  LDSM.16.M88.4 R8, [R80+0xc000] ;  /* 0x00c000005008783b */ /* 0x00afe80000000200 */
[----:B----4-:R-:W3:Y:S04]  /*4540*/  LDSM.16.M88.4 R16, [R97] ;  /* 0x000000006110783b */ /* 0x010ee80000000200 */
[----:B------:R-:W4:Y:S04]  /*4550*/  LDSM.16.M88.4 R68, [R80+0xc800] ;  /* 0x00c800005044783b */ /* 0x000f280000000200 */
[----:B--2---:R-:W-:Y:S01]  /*4560*/  LDSM.16.M88.4 R72, [R96] ;  /* 0x000000006048783b */ /* 0x004fe20000000200 */
[C---:B-1-3--:R-:W-:Y:S08]  /*4570*/  HMMA.16816.F32 R4, R16.reuse, R8, RZ ;  /* 0x000000081004723c */ /* 0x04aff000000018ff */
[C---:B------:R-:W-:Y:S08]  /*4580*/  HMMA.16816.F32 R8, R16.reuse, R10, RZ ;  /* 0x0000000a1008723c */ /* 0x040ff000000018ff */
[C---:B----4-:R-:W-:Y:S08]  /*4590*/  HMMA.16816.F32 R12, R16.reuse, R68, RZ ;  /* 0x00000044100c723c */ /* 0x050ff000000018ff */
[----:B------:R-:W-:Y:S01]  /*45a0*/  HMMA.16816.F32 R16, R16, R70, RZ ;  /* 0x000000461010723c */ /* 0x000fe200000018ff */
[----:B------:R-:W1:Y:S07]  /*45b0*/  LDSM.16.M88.4 R68, [R79+0xc000] ;  /* 0x00c000004f44783b */ /* 0x000e6e0000000200 */
[C---:B-1----:R-:W-:Y:S08]  /*45c0*/  HMMA.16816.F32 R4, R72.reuse, R68, R4 ;  /* 0x000000444804723c */ /* 0x042ff00000001804 */
[C---:B------:R-:W-:Y:S01]  /*45d0*/  HMMA.16816.F32 R8, R72.reuse, R70, R8 ;  /* 0x000000464808723c */ /* 0x040fe20000001808 */
[----:B------:R-:W1:Y:S07]  /*45e0*/  LDSM.16.M88.4 R68, [R79+0xc800] ;  /* 0x00c800004f44783b */ /* 0x000e6e0000000200 */
[C---:B-1----:R-:W-:Y:S08]  /*45f0*/  HMMA.16816.F32 R12, R72.reuse, R68, R12 ;  /* 0x00000044480c723c */ /* 0x042ff0000000180c */
[----:B------:R-:W-:Y:S01]  /*4600*/  HMMA.16816.F32 R16, R72, R70, R16 ;  /* 0x000000464810723c */ /* 0x000fe20000001810 */
[----:B------:R-:W-:Y:S04]  /*4610*/  LDSM.16.M88.4 R68, [R95] ;  /* 0x000000005f44783b */ /* 0x000fe80000000200 */
[----:B------:R-:W1:Y:S03]  /*4620*/  LDSM.16.M88.4 R72, [R252+0xc000] ;  /* 0x00c00000fc48783b */ /* 0x000e660000000200 */
        /* <DEDUP_REMOVED lines=12> */
[----:B------:R-:W-:Y:S04]  /*46f0*/  LDSM.16.M88.4 R68, [R97+0x2000] ;  /* 0x002000006144783b */ /* 0x000fe80000000200 */
        /* <DEDUP_REMOVED lines=53> */
[C---:B-1----:R-:W-:Y:S07]  /*4a50*/  HMMA.16816.F32 R12, R68.reuse, R72, R12 ;  /* 0x00000048440c723c */ /* 0x042fee000000180c */
[----:B------:R-:W-:Y:S01]  /*4a60*/  IADD3 R72, P0, R77, UR16, RZ ;  /* 0x000000104d487c10 */ /* 0x000fe2000ff1e0ff */
[----:B------:R-:W-:Y:S04]  /*4a70*/  HMMA.16816.F32 R16, R68, R74, R16 ;  /* 0x0000004a4410723c */ /* 0x000fe80000001810 */
[----:B------:R-:W-:Y:S02]  /*4a80*/  IADD3.X R73, R76, UR15, RZ, P0, !PT ;  /* 0x0000000f4c497c10 */ /* 0x000fe400087fe4ff */
[----:B------:R-:W-:Y:S03]  /*4a90*/  PLOP3.LUT P0, PT, PT, PT, UP0, 0x80, 0x0 ;  /* 0x000000000000781c */ /* 0x000fe60003f0f008 */
[----:B-----5:R1:W5:Y:S04]  /*4aa0*/  LDG.E R79, [R72.64] ;  /* 0x00000004484f7981 */ /* 0x020368000c1e1900 */
[----:B------:R1:W5:Y:S06]  /*4ab0*/  LDG.E R78, [R72.64+0x20] ;  /* 0x00002004484e7981 */ /* 0x00036c000c1e1900 */
[----:B------:R-:W-:-:S05]  /*4ac0*/  @!P0 BRA `(.L_x_78) ;  /* 0x0000009000008947 */ /* 0x000fca0003800000 */
[----:B------:R-:W-:Y:S01]  /*4ad0*/  UIADD3 UR11, UR10, UR18, -UR6 ;  /* 0x000000120a0b7290 */ /* 0x000fe2000fffe806 */
[----:B------:R-:W-:Y:S01]  /*4ae0*/  IMAD.U32 R68, RZ, RZ, UR20 ;  /* 0x00000014ff447e24 */ /* 0x000fe2000f8e00ff */
[----:B------:R-:W-:Y:S04]  /*4af0*/  UIADD3 UR8, UR9, 0x40, URZ ;  /* 0x0000004009087890 */ /* 0x000fe8000fffe03f */
[----:B------:R-:W-:Y:S01]  /*4b00*/  UISETP.GE.AND UP0, UPT, UR8, UR11, UPT ;  /* 0x0000000b0800728c */ /* 0x000fe2000bf06270 */
[----:B------:R-:W-:Y:S02]  /*4b10*/  ISETP.LT.AND P0, PT, R68, UR6, PT ;  /* 0x0000000644007c0c */ /* 0x000fe4000bf01270 */
[----:B------:R-:W-:Y:S03]  /*4b20*/  UMOV UR8, UR10 ;  /* 0x0000000a00087c82 */ /* 0x000fe60008000000 */
[----:B------:R-:W-:Y:S11]  /*4b30*/  PLOP3.LUT P1, PT, PT, PT, UP0, 0x80, 0x0 ;  /* 0x000000000000781c */ /* 0x000ff60003f2f008 */
[----:B------:R-:W-:Y:S02]  /*4b40*/  @!UPT UIADD3 URZ, URZ, URZ, URZ ;  /* 0x0000003f3f3ff290 */ /* 0x000fe4000fffe03f */
[----:B------:R-:W-:-:S05]  /*4b50*/  @!P1 BRA P0, `(.L_x_79) ;  /* 0x0000049000009947 */ /* 0x000fca0000000000 */
.L_x_78:
[----:B------:R-:W2:Y:S01]  /*4b60*/  LDL R68, [R1+0x80] ;  /* 0x0000800001447983 */ /* 0x000ea20000100800 */
[----:B------:R-:W-:Y:S03]  /*4b70*/  UIADD3 UR10, -UR8, UR6, -UR12 ;  /* 0x00000006080a7290 */ /* 0x000fe6000fffe90c */
[----:B------:R-:W3:Y:S01]  /*4b80*/  LDL R69, [R1+0x84] ;  /* 0x0000840001457983 */ /* 0x000ee20000100800 */
[----:B--2---:R-:W-:Y:S01]  /*4b90*/  IADD3 R80, R68, UR9, RZ ;  /* 0x0000000944507c10 */ /* 0x004fe2000fffe0ff */
[----:B------:R-:W-:Y:S01]  /*4ba0*/  UIADD3 UR9, UR6, 0x1, -UR12 ;  /* 0x0000000106097890 */ /* 0x000fe2000fffe80c */
[----:B------:R-:W-:Y:S02]  /*4bb0*/  IMAD.U32 R68, RZ, RZ, UR22 ;  /* 0x00000016ff447e24 */ /* 0x000fe4000f8e00ff */
[----:B------:R-:W-:Y:S01]  /*4bc0*/  IADD3 R70, R80, UR10, RZ ;  /* 0x0000000a50467c10 */ /* 0x000fe2000fffe0ff */
[----:B------:R-:W-:Y:S01]  /*4bd0*/  UIADD3 UR9, UR9, UR43, URZ ;  /* 0x0000002b09097290 */ /* 0x000fe2000fffe03f */
[----:B---3--:R-:W-:Y:S02]  /*4be0*/  IMAD R68, R68, 0x40, R69 ;  /* 0x0000004044447824 */ /* 0x008fe400078e0245 */
[----:B------:R-:W-:Y:S03]  /*4bf0*/  IMNMX R70, RZ, R70, !PT ;  /* 0x00000046ff467217 */ /* 0x000fe60007800200 */
[----:B------:R-:W-:Y:S02]  /*4c00*/  IADD3 R69, R80, UR9, RZ ;  /* 0x0000000950457c10 */ /* 0x000fe4000fffe0ff */
[CC--:B------:R-:W-:Y:S02]  /*4c10*/  ISETP.GE.AND P1, PT, R68.reuse, R70.reuse, PT ;  /* 0x000000464400720c */ /* 0x0c0fe40003f26270 */
[----:B------:R-:W-:Y:S02]  /*4c20*/  IMNMX R69, R69, UR6, PT ;  /* 0x0000000645457c17 */ /* 0x000fe4000b800200 */
[C---:B------:R-:W-:Y:S02]  /*4c30*/  IADD3 R77, R68.reuse, 0x1, RZ ;  /* 0x00000001444d7810 */ /* 0x040fe40007ffe0ff */
[C---:B------:R-:W-:Y:S02]  /*4c40*/  IADD3 R76, R68.reuse, 0x8, RZ ;  /* 0x00000008444c7810 */ /* 0x040fe40007ffe0ff */
[C---:B------:R-:W-:Y:S02]  /*4c50*/  IADD3 R75, R68.reuse, 0x9, RZ ;  /* 0x00000009444b7810 */ /* 0x040fe40007ffe0ff */
[C---:B------:R-:W-:Y:S02]  /*4c60*/  IADD3 R74, R68.reuse, 0x10, RZ ;  /* 0x00000010444a7810 */ /* 0x040fe40007ffe0ff */
[C---:B-1----:R-:W-:Y:S02]  /*4c70*/  IADD3 R73, R68.reuse, 0x11, RZ ;  /* 0x0000001144497810 */ /* 0x042fe40007ffe0ff */
[C---:B------:R-:W-:Y:S02]  /*4c80*/  IADD3 R72, R68.reuse, 0x18, RZ ;  /* 0x0000001844487810 */ /* 0x040fe40007ffe0ff */
[C---:B------:R-:W-:Y:S02]  /*4c90*/  IADD3 R71, R68.reuse, 0x19, RZ ;  /* 0x0000001944477810 */ /* 0x040fe40007ffe0ff */
[-C--:B------:R-:W-:Y:S02]  /*4ca0*/  ISETP.GE.OR P1, PT, R68, R69.reuse, !P1 ;  /* 0x000000454400720c */ /* 0x080fe40004f26670 */
[----:B------:R-:W-:Y:S02]  /*4cb0*/  IADD3 R80, R80, 0x8, RZ ;  /* 0x0000000850507810 */ /* 0x000fe40007ffe0ff */
[-C--:B------:R-:W-:Y:S02]  /*4cc0*/  ISETP.GE.AND P0, PT, R77, R70.reuse, PT ;  /* 0x000000464d00720c */ /* 0x080fe40003f06270 */
[-C--:B------:R-:W-:Y:S02]  /*4cd0*/  ISETP.GE.AND P6, PT, R76, R70.reuse, PT ;  /* 0x000000464c00720c */ /* 0x080fe40003fc6270 */
[-C--:B------:R-:W-:Y:S02]  /*4ce0*/  ISETP.GE.AND P5, PT, R75, R70.reuse, PT ;  /* 0x000000464b00720c */ /* 0x080fe40003fa6270 */
[-C--:B------:R-:W-:Y:S02]  /*4cf0*/  ISETP.GE.AND P4, PT, R74, R70.reuse, PT ;  /* 0x000000464a00720c */ /* 0x080fe40003f86270 */
[-C--:B------:R-:W-:Y:S02]  /*4d00*/  ISETP.GE.AND P3, PT, R73, R70.reuse, PT ;  /* 0x000000464900720c */ /* 0x080fe40003f66270 */
[-C--:B------:R-:W-:Y:S02]  /*4d10*/  ISETP.GE.AND P2, PT, R72, R70.reuse, PT ;  /* 0x000000464800720c */ /* 0x080fe40003f46270 */
[----:B------:R-:W-:Y:S02]  /*4d20*/  FSEL R4, R4, -INF , !P1 ;  /* 0xff80000004047808 */ /* 0x000fe40004800000 */
[----:B------:R-:W-:Y:S02]  /*4d30*/  ISETP.GE.AND P1, PT, R71, R70, PT ;  /* 0x000000464700720c */ /* 0x000fe40003f26270 */
[----:B------:R-:W-:Y:S01]  /*4d40*/  IADD3 R70, R80, UR10, RZ ;  /* 0x0000000a50467c10 */ /* 0x000fe2000fffe0ff */
[----:B------:R-:W-:Y:S01]  /*4d50*/  UMOV UR10, UR8 ;  /* 0x00000008000a7c82 */ /* 0x000fe20008000000 */
[-C--:B------:R-:W-:Y:S02]  /*4d60*/  ISETP.GE.OR P0, PT, R77, R69.reuse, !P0 ;  /* 0x000000454d00720c */ /* 0x080fe40004706670 */
[-C--:B------:R-:W-:Y:S02]  /*4d70*/  ISETP.GE.OR P6, PT, R76, R69.reuse, !P6 ;  /* 0x000000454c00720c */ /* 0x080fe400077c6670 */
[-C--:B------:R-:W-:Y:S02]  /*4d80*/  ISETP.GE.OR P5, PT, R75, R69.reuse, !P5 ;  /* 0x000000454b00720c */ /* 0x080fe40006fa6670 */
[-C--:B------:R-:W-:Y:S02]  /*4d90*/  ISETP.GE.OR P4, PT, R74, R69.reuse, !P4 ;  /* 0x000000454a00720c */ /* 0x080fe40006786670 */
[-C--:B------:R-:W-:Y:S02]  /*4da0*/  ISETP.GE.OR P3, PT, R73, R69.reuse, !P3 ;  /* 0x000000454900720c */ /* 0x080fe40005f66670 */
[-C--:B------:R-:W-:Y:S02]  /*4db0*/  ISETP.GE.OR P2, PT, R72, R69.reuse, !P2 ;  /* 0x000000454800720c */ /* 0x080fe40005746670 */
[----:B------:R-:W-:Y:S02]  /*4dc0*/  ISETP.GE.OR P1, PT, R71, R69, !P1 ;  /* 0x000000454700720c */ /* 0x000fe40004f26670 */
[----:B------:R-:W-:Y:S02]  /*4dd0*/  IADD3 R69, R80, UR9, RZ ;  /* 0x0000000950457c10 */ /* 0x000fe4000fffe0ff */
[----:B------:R-:W-:Y:S02]  /*4de0*/  IMNMX R70, RZ, R70, !PT ;  /* 0x00000046ff467217 */ /* 0x000fe40007800200 */
[----:B------:R-:W-:Y:S02]  /*4df0*/  IMNMX R69, R69, UR6, PT ;  /* 0x0000000645457c17 */ /* 0x000fe4000b800200 */
[----:B------:R-:W-:Y:S02]  /*4e00*/  FSEL R5, R5, -INF , !P0 ;  /* 0xff80000005057808 */ /* 0x000fe40004000000 */
[-C--:B------:R-:W-:Y:S02]  /*4e10*/  ISETP.GE.AND P0, PT, R68, R70.reuse, PT ;  /* 0x000000464400720c */ /* 0x080fe40003f06270 */
[----:B------:R-:W-:Y:S02]  /*4e20*/  FSEL R8, R8, -INF , !P6 ;  /* 0xff80000008087808 */ /* 0x000fe40007000000 */
[-C--:B------:R-:W-:Y:S02]  /*4e30*/  ISETP.GE.OR P0, PT, R68, R69.reuse, !P0 ;  /* 0x000000454400720c */ /* 0x080fe40004706670 */
[-C--:B------:R-:W-:Y:S02]  /*4e40*/  ISETP.GE.AND P6, PT, R77, R70.reuse, PT ;  /* 0x000000464d00720c */ /* 0x080fe40003fc6270 */
[----:B------:R-:W-:Y:S02]  /*4e50*/  FSEL R9, R9, -INF , !P5 ;  /* 0xff80000009097808 */ /* 0x000fe40006800000 */
        /* <DEDUP_REMOVED lines=10> */
[----:B------:R-:W-:Y:S02]  /*4f00*/  ISETP.GE.AND P0, PT, R71, R70, PT ;  /* 0x000000464700720c */ /* 0x000fe40003f06270 */
[-C--:B------:R-:W-:Y:S02]  /*4f10*/  ISETP.GE.OR P6, PT, R77, R69.reuse, !P6 ;  /* 0x000000454d00720c */ /* 0x080fe400077c6670 */
[-C--:B------:R-:W-:Y:S02]  /*4f20*/  ISETP.GE.OR P5, PT, R76, R69.reuse, !P5 ;  /* 0x000000454c00720c */ /* 0x080fe40006fa6670 */
[-C--:B------:R-:W-:Y:S02]  /*4f30*/  ISETP.GE.OR P4, PT, R75, R69.reuse, !P4 ;  /* 0x000000454b00720c */ /* 0x080fe40006786670 */
[-C--:B------:R-:W-:Y:S02]  /*4f40*/  ISETP.GE.OR P3, PT, R74, R69.reuse, !P3 ;  /* 0x000000454a00720c */ /* 0x080fe40005f66670 */
[-C--:B------:R-:W-:Y:S02]  /*4f50*/  ISETP.GE.OR P2, PT, R73, R69.reuse, !P2 ;  /* 0x000000454900720c */ /* 0x080fe40005746670 */
[-C--:B------:R-:W-:Y:S02]  /*4f60*/  ISETP.GE.OR P1, PT, R72, R69.reuse, !P1 ;  /* 0x000000454800720c */ /* 0x080fe40004f26670 */
[----:B------:R-:W-:Y:S02]  /*4f70*/  ISETP.GE.OR P0, PT, R71, R69, !P0 ;  /* 0x000000454700720c */ /* 0x000fe40004706670 */
[----:B------:R-:W-:Y:S02]  /*4f80*/  FSEL R7, R7, -INF , !P6 ;  /* 0xff80000007077808 */ /* 0x000fe40007000000 */
[----:B------:R-:W-:Y:S02]  /*4f90*/  FSEL R10, R10, -INF , !P5 ;  /* 0xff8000000a0a7808 */ /* 0x000fe40006800000 */
[----:B------:R-:W-:Y:S02]  /*4fa0*/  FSEL R11, R11, -INF , !P4 ;  /* 0xff8000000b0b7808 */ /* 0x000fe40006000000 */
[----:B------:R-:W-:Y:S02]  /*4fb0*/  FSEL R14, R14, -INF , !P3 ;  /* 0xff8000000e0e7808 */ /* 0x000fe40005800000 */
[----:B------:R-:W-:Y:S02]  /*4fc0*/  FSEL R15, R15, -INF , !P2 ;  /* 0xff8000000f0f7808 */ /* 0x000fe40005000000 */
[----:B------:R-:W-:Y:S02]  /*4fd0*/  FSEL R18, R18, -INF , !P1 ;  /* 0xff80000012127808 */ /* 0x000fe40004800000 */
[----:B------:R-:W-:Y:S02]  /*4fe0*/  FSEL R19, R19, -INF , !P0 ;  /* 0xff80000013137808 */ /* 0x000fe40004000000 */
.L_x_79:
[----:B------:R-:W2:Y:S01]  /*4ff0*/  LDL R70, [R1+0x60] ;  /* 0x0000600001467983 */ /* 0x000ea20000100800 */
[----:B------:R-:W-:Y:S03]  /*5000*/  UISETP.GT.AND UP2, UPT, UR7, UR17, UPT ;  /* 0x000000110700728c */ /* 0x000fe6000bf44270 */
[----:B------:R-:W3:Y:S04]  /*5010*/  LDL R69, [R1+0x64] ;  /* 0x0000640001457983 */ /* 0x000ee80000100800 */
[----:B------:R-:W4:Y:S04]  /*5020*/  LDL R93, [R1+0x50] ;  /* 0x00005000015d7983 */ /* 0x000f280000100800 */
[----:B------:R-:W4:Y:S04]  /*5030*/  LDL R92, [R1+0x5c] ;  /* 0x00005c00015c7983 */ /* 0x000f280000100800 */
[----:B------:R-:W4:Y:S04]  /*5040*/  LDL R91, [R1+0x54] ;  /* 0x00005400015b7983 */ /* 0x000f280000100800 */
[----:B------:R-:W4:Y:S01]  /*5050*/  LDL R90, [R1+0x58] ;  /* 0x00005800015a7983 */ /* 0x000f220000100800 */
[C---:B--2---:R-:W-:Y:S01]  /*5060*/  FMUL.FTZ R68, R70.reuse, 1.4426950216293334961 ;  /* 0x3fb8aa3b46447820 */ /* 0x044fe20000410000 */
[----:B------:R-:W-:Y:S04]  /*5070*/  FSETP.NEU.FTZ.AND P0, PT, R70, -INF , PT ;  /* 0xff8000004600780b */ /* 0x000fe80003f1d000 */
[----:B------:R-:W-:Y:S02]  /*5080*/  FSEL R68, R68, RZ, P0 ;  /* 0x000000ff44447208 */ /* 0x000fe40000000000 */
[----:B---3--:R-:W-:Y:S03]  /*5090*/  FSETP.NEU.FTZ.AND P0, PT, R69, -INF , PT ;  /* 0xff8000004500780b */ /* 0x008fe60003f1d000 */
[--C-:B------:R-:W-:Y:S02]  /*50a0*/  FFMA.FTZ R4, R4, c[0x0][0x23c], -R68.reuse ;  /* 0x00008f0004047a23 */ /* 0x100fe40000010844 */
[--C-:B------:R-:W-:Y:S02]  /*50b0*/  FFMA.FTZ R5, R5, c[0x0][0x23c], -R68.reuse ;  /* 0x00008f0005057a23 */ /* 0x100fe40000010844 */
[----:B------:R2:W-:Y:S01]  /*50c0*/  MUFU.EX2 R83, R4 ;  /* 0x0000000400537308 */ /* 0x0005e20000000800 */
[--C-:B------:R-:W-:Y:S02]  /*50d0*/  FFMA.FTZ R8, R8, c[0x0][0x23c], -R68.reuse ;  /* 0x00008f0008087a23 */ /* 0x100fe40000010844 */
[--C-:B------:R-:W-:Y:S02]  /*50e0*/  FFMA.FTZ R9, R9, c[0x0][0x23c], -R68.reuse ;  /* 0x00008f0009097a23 */ /* 0x100fe40000010844 */
[--C-:B------:R-:W-:Y:S02]  /*50f0*/  FFMA.FTZ R12, R12, c[0x0][0x23c], -R68.reuse ;  /* 0x00008f000c0c7a23 */ /* 0x100fe40000010844 */
[--C-:B------:R-:W-:Y:S02]  /*5100*/  FFMA.FTZ R13, R13, c[0x0][0x23c], -R68.reuse ;  /* 0x00008f000d0d7a23 */ /* 0x100fe40000010844 */
[--C-:B------:R-:W-:Y:S01]  /*5110*/  FFMA.FTZ R16, R16, c[0x0][0x23c], -R68.reuse ;  /* 0x00008f0010107a23 */ /* 0x100fe20000010844 */
[----:B------:R-:W3:Y:S01]  /*5120*/  MUFU.EX2 R81, R5 ;  /* 0x0000000500517308 */ /* 0x000ee20000000800 */
[----:B------:R-:W-:Y:S09]  /*5130*/  FFMA.FTZ R68, R17, c[0x0][0x23c], -R68 ;  /* 0x00008f0011447a23 */ /* 0x000ff20000010844 */
[----:B------:R-:W-:Y:S01]  /*5140*/  MUFU.EX2 R80, R8 ;  /* 0x0000000800507308 */ /* 0x000fe20000000800 */
[----:B--2---:R-:W-:Y:S05]  /*5150*/  FMUL.FTZ R4, R69, 1.4426950216293334961 ;  /* 0x3fb8aa3b45047820 */ /* 0x004fea0000410000 */
[----:B------:R-:W-:Y:S04]  /*5160*/  FSEL R4, R4, RZ, P0 ;  /* 0x000000ff04047208 */ /* 0x000fe80000000000 */
[----:B------:R-:W-:Y:S01]  /*5170*/  MUFU.EX2 R77, R9 ;  /* 0x00000009004d7308 */ /* 0x000fe20000000800 */
[----:B------:R-:W-:Y:S01]  /*5180*/  PLOP3.LUT P0, PT, PT, PT, UP2, 0x80, 0x0 ;  /* 0x000000000000781c */ /* 0x000fe20003f0f028 */
[--C-:B------:R-:W-:Y:S02]  /*5190*/  FFMA.FTZ R6, R6, c[0x0][0x23c], -R4.reuse ;  /* 0x00008f0006067a23 */ /* 0x100fe40000010804 */
[--C-:B------:R-:W-:Y:S02]  /*51a0*/  FFMA.FTZ R7, R7, c[0x0][0x23c], -R4.reuse ;  /* 0x00008f0007077a23 */ /* 0x100fe40000010804 */
[--C-:B------:R-:W-:Y:S04]  /*51b0*/  FFMA.FTZ R18, R18, c[0x0][0x23c], -R4.reuse ;  /* 0x00008f0012127a23 */ /* 0x100fe80000010804 */
[----:B------:R3:W-:Y:S01]  /*51c0*/  MUFU.EX2 R75, R6 ;  /* 0x00000006004b7308 */ /* 0x0007e20000000800 */
[--C-:B------:R-:W-:Y:S02]  /*51d0*/  FFMA.FTZ R10, R10, c[0x0][0x23c], -R4.reuse ;  /* 0x00008f000a0a7a23 */ /* 0x100fe40000010804 */
[--C-:B------:R-:W-:Y:S02]  /*51e0*/  FFMA.FTZ R11, R11, c[0x0][0x23c], -R4.reuse ;  /* 0x00008f000b0b7a23 */ /* 0x100fe40000010804 */
[--C-:B------:R-:W-:Y:S02]  /*51f0*/  FFMA.FTZ R14, R14, c[0x0][0x23c], -R4.reuse ;  /* 0x00008f000e0e7a23 */ /* 0x100fe40000010804 */
[--C-:B------:R-:W-:Y:S02]  /*5200*/  FFMA.FTZ R15, R15, c[0x0][0x23c], -R4.reuse ;  /* 0x00008f000f0f7a23 */ /* 0x100fe40000010804 */
[----:B------:R-:W-:Y:S01]  /*5210*/  FFMA.FTZ R4, R19, c[0x0][0x23c], -R4 ;  /* 0x00008f0013047a23 */ /* 0x000fe20000010804 */
[----:B-1----:R-:W1:Y:S10]  /*5220*/  MUFU.EX2 R73, R7 ;  /* 0x0000000700497308 */ /* 0x002e740000000800 */
[----:B------:R2:W-:Y:S01]  /*5230*/  MUFU.EX2 R76, R4 ;  /* 0x00000004004c7308 */ /* 0x0005e20000000800 */
[----:B---3--:R-:W-:Y:S05]  /*5240*/  F2FP.PACK_AB R6, R81, R83 ;  /* 0x000000535106723e */ /* 0x008fea00000000ff */
[----:B----4-:R3:W-:Y:S04]  /*5250*/  STS [R93+0x14000], R6 ;  /* 0x014000065d007388 */ /* 0x0107e80000000800 */
[----:B------:R-:W-:Y:S01]  /*5260*/  MUFU.EX2 R74, R10 ;  /* 0x0000000a004a7308 */ /* 0x000fe20000000800 */
[----:B-1----:R-:W-:Y:S05]  /*5270*/  F2FP.PACK_AB R5, R73, R75 ;  /* 0x0000004b4905723e */ /* 0x002fea00000000ff */
[----:B------:R1:W-:Y:S04]  /*5280*/  STS [R93+0x14400], R5 ;  /* 0x014400055d007388 */ /* 0x0003e80000000800 */
[----:B------:R-:W4:Y:S01]  /*5290*/  MUFU.EX2 R72, R11 ;  /* 0x0000000b00487308 */ /* 0x000f220000000800 */
[----:B--2---:R-:W-:Y:S05]  /*52a0*/  F2FP.PACK_AB R4, R77, R80 ;  /* 0x000000504d04723e */ /* 0x004fea00000000ff */
[----:B------:R2:W-:Y:S04]  /*52b0*/  STS [R92+0x14000], R4 ;  /* 0x014000045c007388 */ /* 0x0005e80000000800 */
[----:B------:R-:W-:Y:S10]  /*52c0*/  MUFU.EX2 R89, R12 ;  /* 0x0000000c00597308 */ /* 0x000ff40000000800 */
[----:B------:R-:W1:Y:S01]  /*52d0*/  MUFU.EX2 R88, R13 ;  /* 0x0000000d00587308 */ /* 0x000e620000000800 */
[----:B----4-:R-:W-:Y:S05]  /*52e0*/  F2FP.PACK_AB R8, R72, R74 ;  /* 0x0000004a4808723e */ /* 0x010fea00000000ff */
[----:B------:R-:W-:Y:S04]  /*52f0*/  STS [R92+0x14400], R8 ;  /* 0x014400085c007388 */ /* 0x000fe80000000800 */
[----:B------:R-:W-:Y:S10]  /*5300*/  MUFU.EX2 R86, R14 ;  /* 0x0000000e00567308 */ /* 0x000ff40000000800 */
[----:B------:R-:W3:Y:S01]  /*5310*/  MUFU.EX2 R85, R15 ;  /* 0x0000000f00557308 */ /* 0x000ee20000000800 */
[----:B-1----:R-:W-:Y:S05]  /*5320*/  F2FP.PACK_AB R7, R88, R89 ;  /* 0x000000595807723e */ /* 0x002fea00000000ff */
[----:B------:R-:W-:Y:S04]  /*5330*/  STS [R91+0x14000], R7 ;  /* 0x014000075b007388 */ /* 0x000fe80000000800 */
[----:B------:R-:W-:Y:S10]  /*5340*/  MUFU.EX2 R87, R16 ;  /* 0x0000001000577308 */ /* 0x000ff40000000800 */
[----:B------:R-:W1:Y:S01]  /*5350*/  MUFU.EX2 R84, R68 ;  /* 0x0000004400547308 */ /* 0x000e620000000800 */
[----:B---3--:R-:W-:Y:S05]  /*5360*/  F2FP.PACK_AB R6, R85, R86 ;  /* 0x000000565506723e */ /* 0x008fea00000000ff */
[----:B------:R-:W-:Y:S04]  /*5370*/  STS [R91+0x14400], R6 ;  /* 0x014400065b007388 */ /* 0x000fe80000000800 */
[----:B------:R-:W2:Y:S01]  /*5380*/  MUFU.EX2 R82, R18 ;  /* 0x0000001200527308 */ /* 0x000ea20000000800 */
[----:B-1----:R-:W-:Y:S05]  /*5390*/  F2FP.PACK_AB R5, R84, R87 ;  /* 0x000000575405723e */ /* 0x002fea00000000ff */
[----:B------:R-:W-:Y:S01]  /*53a0*/  STS [R90+0x14000], R5 ;  /* 0x014000055a007388 */ /* 0x000fe20000000800 */
[----:B--2---:R-:W-:Y:S05]  /*53b0*/  F2FP.PACK_AB R4, R76, R82 ;  /* 0x000000524c04723e */ /* 0x004fea00000000ff */
[----:B------:R-:W-:Y:S04]  /*53c0*/  STS [R90+0x14400], R4 ;  /* 0x014400045a007388 */ /* 0x000fe80000000800 */
[----:B------:R-:W1:Y:S08]  /*53d0*/  LDSM.16.M88.4 R16, [R97+0x6000] ;  /* 0x006000006110783b */ /* 0x000e700000000200 */
        /* <DEDUP_REMOVED lines=59> */
[C---:B-----5:R-:W-:Y:S02]  /*5790*/  FADD.FTZ R4, -R79.reuse, R4 ;  /* 0x000000044f047221 */ /* 0x060fe40000010100 */
[----:B------:R-:W-:Y:S02]  /*57a0*/  FADD.FTZ R5, -R79, R5 ;  /* 0x000000054f057221 */ /* 0x000fe40000010100 */
[C---:B------:R-:W-:Y:S04]  /*57b0*/  FADD.FTZ R6, -R78.reuse, R6 ;  /* 0x000000064e067221 */ /* 0x040fe80000010100 */
[----:B------:R-:W-:Y:S02]  /*57c0*/  FADD.FTZ R7, -R78, R7 ;  /* 0x000000074e077221 */ /* 0x000fe40000010100 */
[----:B------:R-:W-:Y:S02]  /*57d0*/  FMUL.FTZ R69, R83, R4 ;  /* 0x0000000453457220 */ /* 0x000fe40000410000 */
[----:B------:R-:W-:Y:S02]  /*57e0*/  FMUL.FTZ R68, R81, R5 ;  /* 0x0000000551447220 */ /* 0x000fe40000410000 */
[----:B------:R-:W-:Y:S02]  /*57f0*/  FMUL.FTZ R4, R75, R6 ;  /* 0x000000064b047220 */ /* 0x000fe40000410000 */
[----:B------:R-:W-:Y:S01]  /*5800*/  FMUL.FTZ R5, R73, R7 ;  /* 0x0000000749057220 */ /* 0x000fe20000410000 */
[----:B------:R-:W-:Y:S01]  /*5810*/  F2FP.PACK_AB R6, R68, R69 ;  /* 0x000000454406723e */ /* 0x000fe200000000ff */
[C---:B------:R-:W-:Y:S02]  /*5820*/  FADD.FTZ R8, -R79.reuse, R8 ;  /* 0x000000084f087221 */ /* 0x040fe40000010100 */
[----:B------:R-:W-:Y:S01]  /*5830*/  FADD.FTZ R9, -R79, R9 ;  /* 0x000000094f097221 */ /* 0x000fe20000010100 */
[----:B------:R-:W-:Y:S01]  /*5840*/  F2FP.PACK_AB R5, R5, R4 ;  /* 0x000000040505723e */ /* 0x000fe200000000ff */
[----:B------:R1:W-:Y:S01]  /*5850*/  STS [R93+0x12000], R6 ;  /* 0x012000065d007388 */ /* 0x0003e20000000800 */
[----:B------:R-:W-:Y:S02]  /*5860*/  FMUL.FTZ R70, R80, R8 ;  /* 0x0000000850467220 */ /* 0x000fe40000410000 */
[----:B------:R-:W-:Y:S01]  /*5870*/  FMUL.FTZ R9, R77, R9 ;  /* 0x000000094d097220 */ /* 0x000fe20000410000 */
[----:B------:R2:W-:Y:S01]  /*5880*/  STS [R93+0x12400], R5 ;  /* 0x012400055d007388 */ /* 0x0005e20000000800 */
[C---:B------:R-:W-:Y:S02]  /*5890*/  FADD.FTZ R10, -R78.reuse, R10 ;  /* 0x0000000a4e0a7221 */ /* 0x040fe40000010100 */
[----:B------:R-:W-:Y:S01]  /*58a0*/  FADD.FTZ R11, -R78, R11 ;  /* 0x0000000b4e0b7221 */ /* 0x000fe20000010100 */
[----:B------:R-:W-:Y:S01]  /*58b0*/  F2FP.PACK_AB R4, R9, R70 ;  /* 0x000000460904723e */ /* 0x000fe200000000ff */
[----:B------:R-:W-:Y:S02]  /*58c0*/  FMUL.FTZ R10, R74, R10 ;  /* 0x0000000a4a0a7220 */ /* 0x000fe40000410000 */
[----:B------:R-:W-:Y:S02]  /*58d0*/  FMUL.FTZ R8, R72, R11 ;  /* 0x0000000b48087220 */ /* 0x000fe40000410000 */
[----:B------:R3:W-:Y:S01]  /*58e0*/  STS [R92+0x12000], R4 ;  /* 0x012000045c007388 */ /* 0x0007e20000000800 */
[C---:B------:R-:W-:Y:S02]  /*58f0*/  FADD.FTZ R12, -R79.reuse, R12 ;  /* 0x0000000c4f0c7221 */ /* 0x040fe40000010100 */
[----:B------:R-:W-:Y:S01]  /*5900*/  FADD.FTZ R13, -R79, R13 ;  /* 0x0000000d4f0d7221 */ /* 0x000fe20000010100 */
[----:B------:R-:W-:Y:S01]  /*5910*/  F2FP.PACK_AB R8, R8, R10 ;  /* 0x0000000a0808723e */ /* 0x000fe200000000ff */
[C---:B------:R-:W-:Y:S02]  /*5920*/  FADD.FTZ R14, -R78.reuse, R14 ;  /* 0x0000000e4e0e7221 */ /* 0x040fe40000010100 */
[----:B------:R-:W-:Y:S02]  /*5930*/  FADD.FTZ R15, -R78, R15 ;  /* 0x0000000f4e0f7221 */ /* 0x000fe40000010100 */
[----:B------:R-:W-:Y:S01]  /*5940*/  FMUL.FTZ R12, R89, R12 ;  /* 0x0000000c590c7220 */ /* 0x000fe20000410000 */
[----:B------:R-:W-:Y:S01]  /*5950*/  STS [R92+0x12400], R8 ;  /* 0x012400085c007388 */ /* 0x000fe20000000800 */
[----:B------:R-:W-:Y:S02]  /*5960*/  FMUL.FTZ R7, R88, R13 ;  /* 0x0000000d58077220 */ /* 0x000fe40000410000 */
[C---:B------:R-:W-:Y:S01]  /*5970*/  FADD.FTZ R16, -R79.reuse, R16 ;  /* 0x000000104f107221 */ /* 0x040fe20000010100 */
[----:B------:R-:W4:Y:S01]  /*5980*/  LDL.LU.64 R88, [R1+0x30] ;  /* 0x0000300001587983 */ /* 0x000f220000300a00 */
[----:B------:R-:W-:Y:S01]  /*5990*/  FADD.FTZ R17, -R79, R17 ;  /* 0x000000114f117221 */ /* 0x000fe20000010100 */
[----:B------:R-:W-:Y:S01]  /*59a0*/  F2FP.PACK_AB R7, R7, R12 ;  /* 0x0000000c0707723e */ /* 0x000fe200000000ff */
[----:B------:R-:W-:Y:S02]  /*59b0*/  FMUL.FTZ R14, R86, R14 ;  /* 0x0000000e560e7220 */ /* 0x000fe40000410000 */
[----:B------:R-:W-:Y:S02]  /*59c0*/  FMUL.FTZ R15, R85, R15 ;  /* 0x0000000f550f7220 */ /* 0x000fe40000410000 */
[C---:B------:R-:W-:Y:S01]  /*59d0*/  FADD.FTZ R18, -R78.reuse, R18 ;  /* 0x000000124e127221 */ /* 0x040fe20000010100 */
[----:B------:R-:W-:Y:S01]  /*59e0*/  STS [R91+0x12000], R7 ;  /* 0x012000075b007388 */ /* 0x000fe20000000800 */
[----:B------:R-:W-:Y:S01]  /*59f0*/  FADD.FTZ R19, -R78, R19 ;  /* 0x000000134e137221 */ /* 0x000fe20000010100 */
[----:B-1----:R-:W-:Y:S01]  /*5a00*/  F2FP.PACK_AB R6, R15, R14 ;  /* 0x0000000e0f06723e */ /* 0x002fe200000000ff */
[----:B------:R-:W-:Y:S02]  /*5a10*/  FMUL.FTZ R16, R87, R16 ;  /* 0x0000001057107220 */ /* 0x000fe40000410000 */
[----:B--2---:R-:W-:Y:S02]  /*5a20*/  FMUL.FTZ R5, R84, R17 ;  /* 0x0000001154057220 */ /* 0x004fe40000410000 */
[----:B------:R-:W-:Y:S01]  /*5a30*/  FMUL.FTZ R18, R82, R18 ;  /* 0x0000001252127220 */ /* 0x000fe20000410000 */
[----:B------:R-:W-:Y:S01]  /*5a40*/  STS [R91+0x12400], R6 ;  /* 0x012400065b007388 */ /* 0x000fe20000000800 */
[----:B------:R-:W-:Y:S01]  /*5a50*/  FMUL.FTZ R19, R76, R19 ;  /* 0x000000134c137220 */ /* 0x000fe20000410000 */
[----:B------:R-:W-:Y:S04]  /*5a60*/  F2FP.PACK_AB R5, R5, R16 ;  /* 0x000000100505723e */ /* 0x000fe800000000ff */
[----:B---3--:R-:W-:Y:S01]  /*5a70*/  F2FP.PACK_AB R4, R19, R18 ;  /* 0x000000121304723e */ /* 0x008fe200000000ff */
[----:B------:R-:W-:Y:S04]  /*5a80*/  STS [R90+0x12000], R5 ;  /* 0x012000055a007388 */ /* 0x000fe80000000800 */
[----:B------:R-:W-:Y:S04]  /*5a90*/  STS [R90+0x12400], R4 ;  /* 0x012400045a007388 */ /* 0x000fe80000000800 */
[----:B------:R-:W-:Y:S08]  /*5aa0*/  BAR.SYNC.DEFER_BLOCKING 0x0 ;  /* 0x0000000000007b1d */ /* 0x000ff00000010000 */
[----:B------:R-:W-:Y:S08]  /*5ab0*/  LDSM.16.MT88.4 R4, [R3+0x14000] ;  /* 0x014000000304783b */ /* 0x000ff00000004200 */
[----:B------:R-:W1:Y:S08]  /*5ac0*/  LDSM.16.MT88.4 R8, [R0+0x6000] ;  /* 0x006000000008783b */ /* 0x000e700000004200 */
[----:B------:R-:W2:Y:S08]  /*5ad0*/  LDSM.16.MT88.4 R12, [R2+0x14000] ;  /* 0x01400000020c783b */ /* 0x000eb00000004200 */
[----:B------:R-:W3:Y:S08]  /*5ae0*/  LDSM.16.MT88.4 R16, [R0+0x8000] ;  /* 0x008000000010783b */ /* 0x000ef00000004200 */
[----:B------:R-:W3:Y:S08]  /*5af0*/  LDSM.16.MT88.4 R68, [R0+0xa000] ;  /* 0x00a000000044783b */ /* 0x000ef00000004200 */
[----:B------:R-:W-:Y:S01]  /*5b00*/  LDSM.16.MT88.4 R72, [R3+0x14800] ;  /* 0x014800000348783b */ /* 0x000fe20000004200 */
[-C--:B-1----:R-:W-:Y:S07]  /*5b10*/  HMMA.16816.F32 R20, R4, R8.reuse, R20 ;  /* 0x000000080414723c */ /* 0x082fee0000001814 */
[----:B------:R-:W1:Y:S01]  /*5b20*/  LDSM.16.MT88.4 R76, [R0+0x6800] ;  /* 0x00680000004c783b */ /* 0x000e620000004200 */
[C---:B--2---:R-:W-:Y:S07]  /*5b30*/  HMMA.16816.F32 R24, R12.reuse, R8, R24 ;  /* 0x000000080c18723c */ /* 0x044fee0000001818 */
[----:B------:R-:W2:Y:S01]  /*5b40*/  LDSM.16.MT88.4 R80, [R2+0x14800] ;  /* 0x014800000250783b */ /* 0x000ea20000004200 */
[-C--:B------:R-:W-:Y:S07]  /*5b50*/  HMMA.16816.F32 R28, R12, R10.reuse, R28 ;  /* 0x0000000a0c1c723c */ /* 0x080fee000000181c */
[----:B------:R-:W-:Y:S01]  /*5b60*/  LDSM.16.MT88.4 R84, [R0+0x9000] ;  /* 0x009000000054783b */ /* 0x000fe20000004200 */
[C---:B------:R-:W-:Y:S07]  /*5b70*/  HMMA.16816.F32 R32, R4.reuse, R10, R32 ;  /* 0x0000000a0420723c */ /* 0x040fee0000001820 */
[----:B------:R-:W1:Y:S01]  /*5b80*/  LDSM.16.MT88.4 R8, [R0+0x8800] ;  /* 0x008800000008783b */ /* 0x000e620000004200 */
[-C--:B---3--:R-:W-:Y:S08]  /*5b90*/  HMMA.16816.F32 R36, R4, R16.reuse, R36 ;  /* 0x000000100424723c */ /* 0x088ff00000001824 */
[C---:B------:R-:W-:Y:S08]  /*5ba0*/  HMMA.16816.F32 R40, R12.reuse, R16, R40 ;  /* 0x000000100c28723c */ /* 0x040ff00000001828 */
[-C--:B------:R-:W-:Y:S08]  /*5bb0*/  HMMA.16816.F32 R44, R12, R18.reuse, R44 ;  /* 0x000000120c2c723c */ /* 0x080ff0000000182c */
[C---:B------:R-:W-:Y:S01]  /*5bc0*/  HMMA.16816.F32 R48, R4.reuse, R18, R48 ;  /* 0x000000120430723c */ /* 0x040fe20000001830 */
[----:B------:R-:W3:Y:S07]  /*5bd0*/  LDSM.16.MT88.4 R16, [R0+0xa800] ;  /* 0x00a800000010783b */ /* 0x000eee0000004200 */
[-C--:B------:R-:W-:Y:S08]  /*5be0*/  HMMA.16816.F32 R52, R4, R68.reuse, R52 ;  /* 0x000000440434723c */ /* 0x080ff00000001834 */
[C---:B------:R-:W-:Y:S08]  /*5bf0*/  HMMA.16816.F32 R56, R12.reuse, R68, R56 ;  /* 0x000000440c38723c */ /* 0x040ff00000001838 */
[-C--:B------:R-:W-:Y:S01]  /*5c00*/  HMMA.16816.F32 R60, R12, R70.reuse, R60 ;  /* 0x000000460c3c723c */ /* 0x080fe2000000183c */
[----:B------:R-:W-:Y:S07]  /*5c10*/  LDSM.16.MT88.4 R12, [R0+0x7000] ;  /* 0x00700000000c783b */ /* 0x000fee0000004200 */
[----:B------:R-:W-:Y:S01]  /*5c20*/  HMMA.16816.F32 R64, R4, R70, R64 ;  /* 0x000000460440723c */ /* 0x000fe20000001840 */
[----:B------:R-:W3:Y:S07]  /*5c30*/  LDSM.16.MT88.4 R4, [R3+0x15000] ;  /* 0x015000000304783b */ /* 0x000eee0000004200 */
[-C--:B-1----:R-:W-:Y:S01]  /*5c40*/  HMMA.16816.F32 R20, R72, R76.reuse, R20 ;  /* 0x0000004c4814723c */ /* 0x082fe20000001814 */
[----:B------:R-:W1:Y:S07]  /*5c50*/  LDSM.16.MT88.4 R68, [R2+0x15000] ;  /* 0x015000000244783b */ /* 0x000e6e0000004200 */
[C---:B--2---:R-:W-:Y:S08]  /*5c60*/  HMMA.16816.F32 R24, R80.reuse, R76, R24 ;  /* 0x0000004c5018723c */ /* 0x044ff00000001818 */
[-C--:B------:R-:W-:Y:S08]  /*5c70*/  HMMA.16816.F32 R28, R80, R78.reuse, R28 ;  /* 0x0000004e501c723c */ /* 0x080ff0000000181c */
[C---:B------:R-:W-:Y:S01]  /*5c80*/  HMMA.16816.F32 R32, R72.reuse, R78, R32 ;  /* 0x0000004e4820723c */ /* 0x040fe20000001820 */
[----:B------:R-:W-:Y:S07]  /*5c90*/  LDSM.16.MT88.4 R76, [R0+0x9800] ;  /* 0x00980000004c783b */ /* 0x000fee0000004200 */
[-C--:B------:R-:W-:Y:S08]  /*5ca0*/  HMMA.16816.F32 R36, R72, R8.reuse, R36 ;  /* 0x000000084824723c */ /* 0x080ff00000001824 */
[C---:B------:R-:W-:Y:S08]  /*5cb0*/  HMMA.16816.F32 R40, R80.reuse, R8, R40 ;  /* 0x000000085028723c */ /* 0x040ff00000001828 */
[-C--:B------:R-:W-:Y:S08]  /*5cc0*/  HMMA.16816.F32 R44, R80, R10.reuse, R44 ;  /* 0x0000000a502c723c */ /* 0x080ff0000000182c */
[C---:B------:R-:W-:Y:S01]  /*5cd0*/  HMMA.16816.F32 R48, R72.reuse, R10, R48 ;  /* 0x0000000a4830723c */ /* 0x040fe20000001830 */
[----:B------:R-:W2:Y:S07]  /*5ce0*/  LDSM.16.MT88.4 R8, [R0+0xb000] ;  /* 0x00b000000008783b */ /* 0x000eae0000004200 */
[-C--:B---3--:R-:W-:Y:S08]  /*5cf0*/  HMMA.16816.F32 R52, R72, R16.reuse, R52 ;  /* 0x000000104834723c */ /* 0x088ff00000001834 */
[C---:B------:R-:W-:Y:S08]  /*5d00*/  HMMA.16816.F32 R56, R80.reuse, R16, R56 ;  /* 0x000000105038723c */ /* 0x040ff00000001838 */
[-C--:B------:R-:W-:Y:S01]  /*5d10*/  HMMA.16816.F32 R60, R80, R18.reuse, R60 ;  /* 0x00000012503c723c */ /* 0x080fe2000000183c */
[----:B------:R-:W-:Y:S07]  /*5d20*/  LDSM.16.MT88.4 R80, [R0+0xb800] ;  /* 0x00b800000050783b */ /* 0x000fee0000004200 */
[----:B------:R-:W-:Y:S01]  /*5d30*/  HMMA.16816.F32 R64, R72, R18, R64 ;  /* 0x000000124840723c */ /* 0x000fe20000001840 */
[----:B------:R-:W-:Y:S07]  /*5d40*/  LDSM.16.MT88.4 R16, [R0+0x7800] ;  /* 0x007800000010783b */ /* 0x000fee0000004200 */
[-C--:B------:R-:W-:Y:S01]  /*5d50*/  HMMA.16816.F32 R20, R4, R12.reuse, R20 ;  /* 0x0000000c0414723c */ /* 0x080fe20000001814 */
[----:B------:R-:W-:Y:S07]  /*5d60*/  LDSM.16.MT88.4 R72, [R2+0x15800] ;  /* 0x015800000248783b */ /* 0x000fee0000004200 */
[C---:B-1----:R-:W-:Y:S08]  /*5d70*/  HMMA.16816.F32 R24, R68.reuse, R12, R24 ;  /* 0x0000000c4418723c */ /* 0x042ff00000001818 */
[-C--:B------:R-:W-:Y:S08]  /*5d80*/  HMMA.16816.F32 R28, R68, R14.reuse, R28 ;  /* 0x0000000e441c723c */ /* 0x080ff0000000181c */
[C---:B------:R-:W-:Y:S01]  /*5d90*/  HMMA.16816.F32 R32, R4.reuse, R14, R32 ;  /* 0x0000000e0420723c */ /* 0x040fe20000001820 */
[----:B------:R-:W1:Y:S07]  /*5da0*/  LDSM.16.MT88.4 R12, [R3+0x15800] ;  /* 0x01580000030c783b */ /* 0x000e6e0000004200 */
[-C--:B------:R-:W-:Y:S01]  /*5db0*/  HMMA.16816.F32 R36, R4, R84.reuse, R36 ;  /* 0x000000540424723c */ /* 0x080fe20000001824 */
[----:B------:R-:W-:Y:S07]  /*5dc0*/  BAR.SYNC.DEFER_BLOCKING 0x0 ;  /* 0x0000000000007b1d */ /* 0x000fee0000010000 */
[C---:B------:R-:W-:Y:S08]  /*5dd0*/  HMMA.16816.F32 R40, R68.reuse, R84, R40 ;  /* 0x000000544428723c */ /* 0x040ff00000001828 */
[-C--:B------:R-:W-:Y:S08]  /*5de0*/  HMMA.16816.F32 R44, R68, R86.reuse, R44 ;  /* 0x00000056442c723c */ /* 0x080ff0000000182c */
[C---:B------:R-:W-:Y:S08]  /*5df0*/  HMMA.16816.F32 R48, R4.reuse, R86, R48 ;  /* 0x000000560430723c */ /* 0x040ff00000001830 */
[-C--:B--2---:R-:W-:Y:S08]  /*5e00*/  HMMA.16816.F32 R52, R4, R8.reuse, R52 ;  /* 0x000000080434723c */ /* 0x084ff00000001834 */
[C---:B------:R-:W-:Y:S08]  /*5e10*/  HMMA.16816.F32 R56, R68.reuse, R8, R56 ;  /* 0x000000084438723c */ /* 0x040ff00000001838 */
[-C--:B------:R-:W-:Y:S08]  /*5e20*/  HMMA.16816.F32 R60, R68, R10.reuse, R60 ;  /* 0x0000000a443c723c */ /* 0x080ff0000000183c */
[----:B------:R-:W-:Y:S07]  /*5e30*/  HMMA.16816.F32 R64, R4, R10, R64 ;  /* 0x0000000a0440723c */ /* 0x000fee0000001840 */
[----:B------:R-:W-:Y:S01]  /*5e40*/  MOV R4, c[0x0][0x22c] ;  /* 0x00008b0000047a02 */ /* 0x000fe20000000f00 */
[-C--:B-1----:R-:W-:Y:S05]  /*5e50*/  HMMA.16816.F32 R20, R12, R16.reuse, R20 ;  /* 0x000000100c14723c */ /* 0x082fea0000001814 */
[----:B------:R-:W-:Y:S03]  /*5e60*/  IMAD R90, R4, c[0x0][0x1c0], RZ ;  /* 0x00007000045a7a24 */ /* 0x000fe600078e02ff */
[C---:B------:R-:W-:Y:S04]  /*5e70*/  HMMA.16816.F32 R24, R72.reuse, R16, R24 ;  /* 0x000000104818723c */ /* 0x040fe80000001818 */
[----:B------:R-:W-:Y:S04]  /*5e80*/  LEA R4, -R90, RZ, 0x6 ;  /* 0x000000ff5a047211 */ /* 0x000fe800078e31ff */
[-C--:B------:R-:W-:Y:S04]  /*5e90*/  HMMA.16816.F32 R28, R72, R18.reuse, R28 ;  /* 0x00000012481c723c */ /* 0x080fe8000000181c */
[C---:B----4-:R-:W-:Y:S04]  /*5ea0*/  LEA R5, P1, R4.reuse, R88, 0x2 ;  /* 0x0000005804057211 */ /* 0x050fe800078210ff */
[C---:B------:R-:W-:Y:S04]  /*5eb0*/  HMMA.16816.F32 R32, R12.reuse, R18, R32 ;  /* 0x000000120c20723c */ /* 0x040fe80000001820 */
[----:B------:R-:W-:Y:S04]  /*5ec0*/  LEA.HI.X.SX32 R4, R4, R89, 0x2, P1 ;  /* 0x0000005904047211 */ /* 0x000fe800008f16ff */
[-C--:B------:R-:W-:Y:S04]  /*5ed0*/  HMMA.16816.F32 R36, R12, R76.reuse, R36 ;  /* 0x0000004c0c24723c */ /* 0x080fe80000001824 */
[-C--:B------:R-:W-:Y:S04]  /*5ee0*/  LOP3.LUT R5, R5, R4.reuse, RZ, 0x3c, !PT ;  /* 0x0000000405057212 */ /* 0x080fe800078e3cff */
[C---:B------:R-:W-:Y:S04]  /*5ef0*/  HMMA.16816.F32 R40, R72.reuse, R76, R40 ;  /* 0x0000004c4828723c */ /* 0x040fe80000001828 */
[C---:B------:R-:W-:Y:S04]  /*5f00*/  LOP3.LUT R4, R5.reuse, R4, RZ, 0x3c, !PT ;  /* 0x0000000405047212 */ /* 0x040fe800078e3cff */
[-C--:B------:R-:W-:Y:S04]  /*5f10*/  HMMA.16816.F32 R44, R72, R78.reuse, R44 ;  /* 0x0000004e482c723c */ /* 0x080fe8000000182c */
[----:B------:R-:W-:Y:S04]  /*5f20*/  LOP3.LUT R5, R5, R4, RZ, 0x3c, !PT ;  /* 0x0000000405057212 */ /* 0x000fe800078e3cff */
[C---:B------:R-:W-:Y:S01]  /*5f30*/  HMMA.16816.F32 R48, R12.reuse, R78, R48 ;  /* 0x0000004e0c30723c */ /* 0x040fe20000001830 */
[----:B------:R1:W-:Y:S07]  /*5f40*/  STL.64 [R1+0x30], R4 ;  /* 0x0000300401007387 */ /* 0x0003ee0000100a00 */
[-C--:B------:R-:W-:Y:S08]  /*5f50*/  HMMA.16816.F32 R52, R12, R80.reuse, R52 ;  /* 0x000000500c34723c */ /* 0x080ff00000001834 */
        /* <DEDUP_REMOVED lines=58> */
.L_x_80:
        /* <DEDUP_REMOVED lines=418> */
.L_x_81:
[----:B------:R-:W-:Y:S02]  /*7d20*/  UISETP.GT.AND UP0, UPT, UR7, UR17, UPT ;  /* 0x000000110700728c */ /* 0x000fe4000bf04270 */
[----:B------:R-:W-:Y:S04]  /*7d30*/  UIADD3 UR7, UR7, -0x1, URZ ;  /* 0xffffffff07077890 */ /* 0x000fe8000fffe03f */
[----:B------:R-:W-:Y:S11]  /*7d40*/  PLOP3.LUT P0, PT, PT, PT, UP0, 0x80, 0x0 ;  /* 0x000000000000781c */ /* 0x000ff60003f0f008 */
[----:B------:R-:W-:Y:S02]  /*7d50*/  @!UPT UIADD3 URZ, URZ, URZ, URZ ;  /* 0x0000003f3f3ff290 */ /* 0x000fe4000fffe03f */
        /* <DEDUP_REMOVED lines=161> */
[----:B------:R-:W-:Y:S02]  /*8770*/  USHF.R.S32.HI UR14, URZ, 0x1f, UR36 ;  /* 0x0000001f3f0e7899 */ /* 0x000fe40008011424 */
[----:B------:R-:W-:Y:S02]  /*8780*/  UIADD3 UR9, UR9, UR11, URZ ;  /* 0x0000000b09097290 */ /* 0x000fe4000fffe03f */
[----:B------:R-:W-:-:S02]  /*8790*/  ULDC.64 UR12, c[0x0][0x388] ;  /* 0x0000e200000c7ab9 */ /* 0x000fc40000000a00 */
[----:B------:R-:W-:Y:S02]  /*87a0*/  UIMAD UR7, UR14, UR12, URZ ;  /* 0x0000000c0e0772a4 */ /* 0x000fe4000f8e023f */
[----:B------:R-:W-:Y:S02]  /*87b0*/  UIMAD.WIDE.U32 UR8, UR36, UR12, UR8 ;  /* 0x0000000c240872a5 */ /* 0x000fe4000f8e0008 */
[----:B------:R-:W-:-:S04]  /*87c0*/  UIMAD UR7, UR36, UR13, UR7 ;  /* 0x0000000d240772a4 */ /* 0x000fc8000f8e0207 */
[----:B------:R-:W-:Y:S02]  /*87d0*/  UIADD3 UR15, UR9, UR7, URZ ;  /* 0x00000007090f7290 */ /* 0x000fe4000fffe03f */
[----:B------:R-:W-:Y:S02]  /*87e0*/  UMOV UR14, UR8 ;  /* 0x00000008000e7c82 */ /* 0x000fe40008000000 */
.L_x_83:
        /* <DEDUP_REMOVED lines=11> */
[----:B------:R-:W-:-:S02]  /*88a0*/  USHF.R.S32.HI UR16, URZ, 0x1f, UR36 ;  /* 0x0000001f3f107899 */ /* 0x000fc40008011424 */
[----:B------:R-:W-:Y:S02]  /*88b0*/  UIADD3 UR9, UR9, UR11, URZ ;  /* 0x0000000b09097290 */ /* 0x000fe4000fffe03f */
[----:B------:R-:W-:Y:S02]  /*88c0*/  ULDC.64 UR12, c[0x0][0x390] ;  /* 0x0000e400000c7ab9 */ /* 0x000fe40000000a00 */
[----:B------:R-:W-:Y:S02]  /*88d0*/  UIMAD UR7, UR16, UR12, URZ ;  /* 0x0000000c100772a4 */ /* 0x000fe4000f8e023f */
[----:B------:R-:W-:Y:S02]  /*88e0*/  UIMAD.WIDE.U32 UR8, UR36, UR12, UR8 ;  /* 0x0000000c240872a5 */ /* 0x000fe4000f8e0008 */
[----:B------:R-:W-:-:S04]  /*88f0*/  UIMAD UR7, UR36, UR13, UR7 ;  /* 0x0000000d240772a4 */ /* 0x000fc8000f8e0207 */
[----:B------:R-:W-:Y:S02]  /*8900*/  UIADD3 UR12, UR9, UR7, URZ ;  /* 0x00000007090c7290 */ /* 0x000fe4000fffe03f */
[----:B------:R-:W-:Y:S02]  /*8910*/  UMOV UR11, UR8 ;  /* 0x00000008000b7c82 */ /* 0x000fe40008000000 */
.L_x_84:
[----:B------:R-:W-:Y:S01]  /*8920*/  BAR.SYNC.DEFER_BLOCKING 0x0 ;  /* 0x0000000000007b1d */ /* 0x000fe20000010000 */
[----:B------:R-:W-:Y:S01]  /*8930*/  USHF.R.S32.HI UR10, URZ, 0x1f, UR23 ;  /* 0x0000001f3f0a7899 */ /* 0x000fe20008011417 */
[--C-:B-1----:R-:W-:Y:S01]  /*8940*/  SHF.R.S32.HI R7, RZ, 0x1f, R246.reuse ;  /* 0x0000001fff077819 */ /* 0x102fe200000114f6 */
[----:B------:R-:W-:Y:S01]  /*8950*/  IMAD.U32 R4, RZ, RZ, UR23 ;  /* 0x00000017ff047e24 */ /* 0x000fe2000f8e00ff */
[----:B------:R-:W-:Y:S01]  /*8960*/  UIMAD UR6, UR22, -0x40, UR6 ;  /* 0xffffffc0160678a4 */ /* 0x000fe2000f8e0206 */
[----:B------:R-:W-:Y:S01]  /*8970*/  IMAD.MOV.U32 R6, RZ, RZ, R246 ;  /* 0x000000ffff067224 */ /* 0x000fe200078e00f6 */
[----:B------:R-:W1:Y:S01]  /*8980*/  S2R R15, SR_TID.X ;  /* 0x00000000000f7919 */ /* 0x000e620000002100 */
[----:B------:R-:W-:Y:S01]  /*8990*/  ULDC.64 UR8, c[0x0][0x3a0] ;  /* 0x0000e80000087ab9 */ /* 0x000fe20000000a00 */
[----:B------:R-:W-:Y:S01]  /*89a0*/  BSSY B0, `(.L_x_85) ;  /* 0x000002e000007945 */ /* 0x000fe20003800000 */
[----:B------:R-:W-:Y:S01]  /*89b0*/  UIMAD UR7, UR10, UR8, URZ ;  /* 0x000000080a0772a4 */ /* 0x000fe2000f8e023f */
[----:B------:R-:W2:Y:S01]  /*89c0*/  S2R R64, SR_TID.X ;  /* 0x0000000000407919 */ /* 0x000ea20000002100 */
[----:B------:R-:W-:-:S02]  /*89d0*/  IMAD.WIDE.U32 R4, R4, c[0x0][0x3a0], R6 ;  /* 0x0000e80004047a25 */ /* 0x000fc400078e0006 */
[----:B------:R-:W-:-:S03]  /*89e0*/  UIMAD UR7, UR23, UR9, UR7 ;  /* 0x00000009170772a4 */ /* 0x000fc6000f8e0207 */
[----:B------:R-:W-:Y:S01]  /*89f0*/  IADD3 R4, P0, R4, UR14, RZ ;  /* 0x0000000e04047c10 */ /* 0x000fe2000ff1e0ff */
[----:B------:R-:W-:Y:S02]  /*8a00*/  ULDC.64 UR8, c[0x0][0x3b8] ;  /* 0x0000ee0000087ab9 */ /* 0x000fe40000000a00 */
[----:B------:R-:W-:Y:S01]  /*8a10*/  IMAD.U32 R8, RZ, RZ, UR7 ;  /* 0x00000007ff087e24 */ /* 0x000fe2000f8e00ff */
[----:B------:R-:W-:Y:S01]  /*8a20*/  UIMAD UR7, UR61, UR8, URZ ;  /* 0x000000083d0772a4 */ /* 0x000fe2000f8e023f */
[----:B------:R3:W4:Y:S03]  /*8a30*/  LDS.128 R36, [R248+0xd000] ;  /* 0x00d00000f8247984 */ /* 0x0007260000000c00 */
[----:B------:R-:W-:Y:S01]  /*8a40*/  IADD3.X R5, R5, UR15, R8, P0, !PT ;  /* 0x0000000f05057c10 */ /* 0x000fe200087fe408 */
[----:B------:R-:W-:Y:S01]  /*8a50*/  IMAD.U32 R8, RZ, RZ, UR40 ;  /* 0x00000028ff087e24 */ /* 0x000fe2000f8e00ff */
[----:B------:R-:W-:Y:S01]  /*8a60*/  UIMAD UR7, UR40, UR9, UR7 ;  /* 0x00000009280772a4 */ /* 0x000fe2000f8e0207 */
[----:B------:R3:W3:Y:S01]  /*8a70*/  LDS.128 R32, [R248+0xf000] ;  /* 0x00f00000f8207984 */ /* 0x0006e20000000c00 */
[----:B-1----:R-:W-:Y:S01]  /*8a80*/  SHF.R.S32.HI R15, RZ, 0x1f, R15 ;  /* 0x0000001fff0f7819 */ /* 0x002fe2000001140f */
[----:B------:R-:W-:-:S02]  /*8a90*/  IMAD.WIDE.U32 R8, R8, c[0x0][0x3b8], R4 ;  /* 0x0000ee0008087a25 */ /* 0x000fc400078e0004 */
[----:B------:R1:W1:Y:S01]  /*8aa0*/  LDS.128 R28, [R248+0x11000] ;  /* 0x01100000f81c7984 */ /* 0x0002620000000c00 */
[----:B--2---:R-:W-:-:S03]  /*8ab0*/  LEA.HI R15, R15, R64, RZ, 0x3 ;  /* 0x000000400f0f7211 */ /* 0x004fc600078f18ff */
        /* <DEDUP_REMOVED lines=28> */
.L_x_86:
[----:B------:R-:W-:Y:S05]  /*8c80*/  BSYNC B0 ;  /* 0x0000000000007941 */ /* 0x000fea0003800000 */
.L_x_85:
        /* <DEDUP_REMOVED lines=19> */
.L_x_88:
[----:B------:R-:W-:Y:S05]  /*8dc0*/  BSYNC B0 ;  /* 0x0000000000007941 */ /* 0x000fea0003800000 */
.L_x_87:
[----:B------:R-:W-:Y:S01]  /*8dd0*/  ULDC.64 UR6, c[0x0][0x3a8] ;  /* 0x0000ea0000067ab9 */ /* 0x000fe20000000a00 */
[----:B---3--:R-:W-:Y:S01]  /*8de0*/  IMAD.U32 R4, RZ, RZ, UR23 ;  /* 0x00000017ff047e24 */ /* 0x008fe2000f8e00ff */
        /* <DEDUP_REMOVED lines=28> */
.L_x_90:
[----:B------:R-:W-:Y:S05]  /*8fb0*/  BSYNC B0 ;  /* 0x0000000000007941 */ /* 0x000fea0003800000 */
.L_x_89:
[----:B------:R-:W-:Y:S05]  /*8fc0*/  @P3 BRA `(.L_x_61) ;  /* 0x000000f000003947 */ /* 0x000fea0003800000 */
[----:B-1----:R-:W-:Y:S01]  /*8fd0*/  IADD3 R4, P0, R15, 0x20, RZ ;  /* 0x000000200f047810 */ /* 0x002fe20007f1e0ff */
[----:B------:R-:W-:Y:S01]  /*8fe0*/  IMAD.MOV.U32 R7, RZ, RZ, R10 ;  /* 0x000000ffff077224 */ /* 0x000fe200078e000a */
[----:B------:R-:W-:-:S02]  /*8ff0*/  ISETP.GE.AND P2, PT, R246, c[0x0][0x220], PT ;  /* 0x00008800f6007a0c */ /* 0x000fc40003f46270 */
        /* <DEDUP_REMOVED lines=10> */
[----:B------:R1:W-:Y:S04]  /*90a0*/  @!P1 STG.E.128 [R4.64+0x80], R56 ;  /* 0x0000803804009986 */ /* 0x0003e8000c101d04 */
[----:B------:R1:W-:Y:S02]  /*90b0*/  @!P0 STG.E.128 [R4.64+0x100], R52 ;  /* 0x0001003404008986 */ /* 0x0003e4000c101d04 */
.L_x_61:
[----:B------:R-:W-:Y:S05]  /*90c0*/  BSYNC B1 ;  /* 0x0000000000017941 */ /* 0x000fea0003800000 */
.L_x_47:
        /* <DEDUP_REMOVED lines=11> */
.L_x_91:
[----:B------:R-:W-:Y:S05]  /*9180*/  EXIT ;  /* 0x000000000000794d */ /* 0x000fea0003800000 */
.L_x_93:
        /* <DEDUP_REMOVED lines=15> */
.L_x_1579:


//--------------------- .text._ZN5flash44flash_bwd_dq_dk_dv_loop_seqk_parallel_kernelI23Flash_bwd_kernel_traitsILi192ELi64ELi64ELi8ELi4ELi2ELi2ELb1ELb1EN7cutlass6half_tE19Flash_kernel_traitsILi192ELi64ELi64ELi8ES3_EELb0ELb0ELb0ELb0ELb0ELb1ELb0EEEvNS_16Flash_bwd_paramsE --------------------------
	.section	.text._ZN5flash44flash_bwd_dq_dk_dv_loop_seqk_parallel_kernelI23Flash_bwd_kernel_traitsILi192ELi64ELi64ELi8ELi4ELi2ELi2ELb1ELb1EN7cutlass6half_tE19Flash_kernel_traitsILi192ELi64ELi64ELi8ES3_EELb0ELb0ELb0ELb0ELb0ELb1ELb0EEEvNS_16Flash_bwd_paramsE,"ax",@progbits
	.sectioninfo	@"SHI_REGISTERS=255"
	.align	128
        .global         _ZN5flash44flash_bwd_dq_dk_dv_loop_seqk_parallel_kernelI23Flash_bwd_kernel_traitsILi192ELi64ELi64ELi8ELi4ELi2ELi2ELb1ELb1EN7cutlass6half_tE19Flash_kernel_traitsILi192ELi64ELi64ELi8ES3_EELb0ELb0ELb0ELb0ELb0ELb1ELb0EEEvNS_16Flash_bwd_paramsE
        .type           _ZN5flash44flash_bwd_dq_dk_dv_loop_seqk_parallel_kernelI23Flash_bwd_kernel_traitsILi192ELi64ELi64ELi8ELi4ELi2ELi2ELb1ELb1EN7cutlass6half_tE19Flash_kernel_traitsILi192ELi64ELi64ELi8ES3_EELb0ELb0ELb0ELb0ELb0ELb1ELb0EEEvNS_16Flash_bwd_paramsE,@function
        .size           _ZN5flash44flash_bwd_dq_dk_dv_loop_seqk_parallel_kernelI23Flash_bwd_kernel_traitsILi192ELi64ELi64ELi8ELi4ELi2ELi2ELb1ELb1EN7cutlass6half_tE19Flash_kernel_traitsILi192ELi64ELi64ELi8ES3_EELb0ELb0ELb0ELb0ELb0ELb1ELb0EEEvNS_16Flash_bwd_paramsE,(.L_x_1580 - _ZN5flash44flash_bwd_dq_dk_dv_loop_seqk_parallel_kernelI23Flash_bwd_kernel_traitsILi192ELi64ELi64ELi8ELi4ELi2ELi2ELb1ELb1EN7cutlass6half_tE19Flash_kernel_traitsILi192ELi64ELi64ELi8ES3_EELb0ELb0ELb0ELb0ELb0ELb1ELb0EEEvNS_16Flash_bwd_paramsE)
        .other          _ZN5flash44flash_bwd_dq_dk_dv_loop_seqk_parallel_kernelI23Flash_bwd_kernel_traitsILi192ELi64ELi64ELi8ELi4ELi2ELi2ELb1ELb1EN7cutlass6half_tE19Flash_kernel_traitsILi192ELi64ELi64ELi8ES3_EELb0ELb0ELb0ELb0ELb0ELb1ELb0EEEvNS_16Flash_bwd_paramsE,@"STO_CUDA_ENTRY STV_DEFAULT"
_ZN5flash44flash_bwd_dq_dk_dv_loop_seqk_parallel_kernelI23Flash_bwd_kernel_traitsILi192ELi64ELi64ELi8ELi4ELi2ELi2ELb1ELb1EN7cutlass6half_tE19Flash_kernel_traitsILi192ELi64ELi64ELi8ES3_EELb0ELb0ELb0ELb0ELb0ELb1ELb0EEEvNS_16Flash_bwd_paramsE:
.text._ZN5flash44flash_bwd_dq_dk_dv_loop_seqk_parallel_kernelI23Flash_bwd_kernel_traitsILi192ELi64ELi64ELi8ELi4ELi2ELi2ELb1ELb1EN7cutlass6half_tE19Flash_kernel_traitsILi192ELi64ELi64ELi8ES3_EELb0ELb0ELb0ELb0ELb0ELb1ELb0EEEvNS_16Flash_bwd_paramsE:
        /* <DEDUP_REMOVED lines=21> */
[----:B------:R-:W-:Y:S02]  /*0150*/  UIMAD.WIDE UR36, UR46, UR36, URZ ;  /* 0x000000242e2472a5 */ /* 0x000fe4000f8e023f */
        /* <DEDUP_REMOVED lines=26> */
[----:B------:R-:W-:Y:S01]  /*0300*/  LOP3.LUT R2, R7, 0xfffffffe, RZ, 0xc0, !PT ;  /* 0xfffffffe07027812 */ /* 0x000fe200078ec0ff */
[----:B------:R-:W-:Y:S01]  /*0310*/  IMAD.IADD R16, R5, 0x1, -R3 ;  /* 0x0000000105107824 */ /* 0x000fe200078e0a03 */
[-C--:B------:R-:W-:Y:S01]  /*0320*/  LEA.HI R17, R11, R14.reuse, RZ, 0x2 ;  /* 0x0000000e0b117211 */ /* 0x080fe200078f10ff */
[----:B------:R-:W-:Y:S01]  /*0330*/  IMAD.IADD R15, R5, 0x1, -R0 ;  /* 0x00000001050f7824 */ /* 0x000fe200078e0a00 */
[----:B------:R-:W-:Y:S01]  /*0340*/  LOP3.LUT R0, R4, 0xffffffe0, RZ, 0xc0, !PT ;  /* 0xffffffe004007812 */ /* 0x000fe200078ec0ff */
[----:B------:R-:W-:Y:S01]  /*0350*/  IMAD.IADD R12, R6, 0x1, -R2 ;  /* 0x00000001060c7824 */ /* 0x000fe200078e0a02 */
[--C-:B------:R-:W-:Y:S01]  /*0360*/  SHF.R.S32.HI R5, RZ, 0x2, R17.reuse ;  /* 0x00000002ff057819 */ /* 0x100fe20000011411 */
[----:B------:R-:W-:Y:S01]  /*0370*/  ULDC UR56, c[0x0][0x1c8] ;  /* 0x0000720000387ab9 */ /* 0x000fe20000000800 */
[----:B------:R-:W-:Y:S01]  /*0380*/  SHF.R.S32.HI R2, RZ, 0x1f, R17 ;  /* 0x0000001fff027819 */ /* 0x000fe20000011411 */
[----:B------:R-:W-:Y:S01]  /*0390*/  IMAD.IADD R0, R14, 0x1, -R0 ;  /* 0x000000010e007824 */ /* 0x000fe200078e0a00 */
[----:B------:R-:W-:Y:S01]  /*03a0*/  LEA.HI R6, R11, R14, RZ, 0x3 ;  /* 0x0000000e0b067211 */ /* 0x000fe200078f18ff */
[----:B------:R-:W-:Y:S01]  /*03b0*/  ULDC.U8 UR10, c[0x0][0x3d0] ;  /* 0x0000f400000a7ab9 */ /* 0x000fe20000000000 */
[----:B------:R-:W-:Y:S01]  /*03c0*/  LEA.HI R2, R2, R5, RZ, 0x3 ;  /* 0x0000000502027211 */ /* 0x000fe200078f18ff */
[----:B------:R-:W-:Y:S01]  /*03d0*/  ULDC UR50, c[0x0][0x224] ;  /* 0x0000890000327ab9 */ /* 0x000fe20000000800 */
[----:B------:R-:W-:Y:S01]  /*03e0*/  SHF.R.S32.HI R3, RZ, 0x1f, R0 ;  /* 0x0000001fff037819 */ /* 0x000fe20000011400 */
[----:B------:R-:W-:Y:S01]  /*03f0*/  @UP2 UIMAD UR54, UR31, UR49, URZ ;  /* 0x000000311f3622a4 */ /* 0x000fe2000f8e023f */
[----:B------:R-:W-:Y:S01]  /*0400*/  LOP3.LUT R2, R2, 0xfffffff8, RZ, 0xc0, !PT ;  /* 0xfffffff802027812 */ /* 0x000fe200078ec0ff */
[----:B------:R-:W-:Y:S01]  /*0410*/  ULDC.64 UR4, c[0x0][0x118] ;  /* 0x0000460000047ab9 */ /* 0x000fe20000000a00 */
[----:B------:R-:W-:Y:S01]  /*0420*/  LEA.HI R19, R3, R0, RZ, 0x2 ;  /* 0x0000000003137211 */ /* 0x000fe200078f10ff */
[----:B------:R-:W-:Y:S01]  /*0430*/  ULOP3.LUT UR56, UR38, UR56, URZ, 0x3c, !UPT ;  /* 0x0000003826387292 */ /* 0x000fe2000f8e3c3f */
[----:B------:R-:W-:Y:S01]  /*0440*/  SHF.R.S32.HI R10, RZ, 0x3, R6 ;  /* 0x00000003ff0a7819 */ /* 0x000fe20000011406 */
[----:B------:R-:W-:Y:S01]  /*0450*/  IMAD.IADD R8, R5, 0x1, -R2 ;  /* 0x0000000105087824 */ /* 0x000fe200078e0a02 */
[----:B------:R-:W-:Y:S01]  /*0460*/  LOP3.LUT R2, R9, 0xfffffff0, RZ, 0xc0, !PT ;  /* 0xfffffff009027812 */ /* 0x000fe200078ec0ff */
[----:B------:R-:W-:Y:S01]  /*0470*/  USHF.R.S32.HI UR61, URZ, 0x1f, UR38 ;  /* 0x0000001f3f3d7899 */ /* 0x000fe20008011426 */
[----:B------:R-:W-:Y:S01]  /*0480*/  LOP3.LUT R0, R6, 0xfffffff8, RZ, 0xc0, !PT ;  /* 0xfffffff806007812 */ /* 0x000fe200078ec0ff */
[----:B------:R-:W-:Y:S01]  /*0490*/  IMAD.SHL.U32 R3, R10, 0x40, RZ ;  /* 0x000000400a037824 */ /* 0x000fe200078e00ff */
[----:B------:R-:W-:Y:S01]  /*04a0*/  LEA.HI R7, R11, R14, RZ, 0x7 ;  /* 0x0000000e0b077211 */ /* 0x000fe200078f38ff */
[C---:B------:R-:W-:Y:S01]  /*04b0*/  IMAD.IADD R2, R14.reuse, 0x1, -R2 ;  /* 0x000000010e027824 */ /* 0x040fe200078e0a02 */
[----:B------:R-:W-:Y:S01]  /*04c0*/  UISETP.NE.AND UP3, UPT, UR10, URZ, UPT ;  /* 0x0000003f0a00728c */ /* 0x000fe2000bf65270 */
[----:B------:R-:W-:Y:S01]  /*04d0*/  IMAD.IADD R0, R14, 0x1, -R0 ;  /* 0x000000010e007824 */ /* 0x000fe200078e0a00 */
[----:B------:R-:W-:Y:S01]  /*04e0*/  LOP3.LUT R3, R3, 0x1c0, RZ, 0xc0, !PT ;  /* 0x000001c003037812 */ /* 0x000fe200078ec0ff */
[----:B------:R-:W-:Y:S01]  /*04f0*/  USHF.R.S32.HI UR60, URZ, 0x1f, UR31 ;  /* 0x0000001f3f3c7899 */ /* 0x000fe2000801141f */
[----:B------:R-:W-:Y:S01]  /*0500*/  SHF.R.S32.HI R4, RZ, 0x1f, R2 ;  /* 0x0000001fff047819 */ /* 0x000fe20000011402 */
[----:B------:R-:W-:Y:S01]  /*0510*/  IMAD.SHL.U32 R20, R0, 0x8, RZ ;  /* 0x0000000800147824 */ /* 0x000fe200078e00ff */
[----:B------:R-:W-:Y:S01]  /*0520*/  SHF.R.U32.HI R5, RZ, 0x3, R3 ;  /* 0x00000003ff057819 */ /* 0x000fe20000011603 */
[----:B------:R-:W-:Y:S01]  /*0530*/  USHF.R.S32.HI UR59, URZ, 0x1f, UR38 ;  /* 0x0000001f3f3b7899 */ /* 0x000fe20008011426 */
[----:B------:R-:W-:Y:S01]  /*0540*/  LEA.HI R13, R4, R2, RZ, 0x3 ;  /* 0x00000002040d7211 */ /* 0x000fe200078f18ff */
[----:B------:R-:W-:Y:S01]  /*0550*/  USHF.R.S32.HI UR58, URZ, 0x1f, UR31 ;  /* 0x0000001f3f3a7899 */ /* 0x000fe2000801141f */
[----:B------:R-:W-:Y:S01]  /*0560*/  LOP3.LUT R4, R3, 0x38, R20, 0xf8, !PT ;  /* 0x0000003803047812 */ /* 0x000fe200078ef814 */
[----:B------:R-:W-:Y:S01]  /*0570*/  STL [R1+0x78], R20 ;  /* 0x0000781401007387 */ /* 0x000fe20000100800 */
[----:B------:R-:W-:Y:S01]  /*0580*/  LOP3.LUT R3, R13, 0xfffffff8, RZ, 0xc0, !PT ;  /* 0xfffffff80d037812 */ /* 0x000fe200078ec0ff */
[----:B------:R-:W-:Y:S01]  /*0590*/  USHF.R.S32.HI UR57, URZ, 0x1f, UR38 ;  /* 0x0000001f3f397899 */ /* 0x000fe20008011426 */
[C---:B------:R-:W-:Y:S01]  /*05a0*/  LOP3.LUT P4, RZ, R0.reuse, 0x2, RZ, 0xc0, !PT ;  /* 0x0000000200ff7812 */ /* 0x040fe2000788c0ff */
[----:B------:R-:W-:Y:S01]  /*05b0*/  UIMAD.WIDE.U32 UR42, UR36, UR44, URZ ;  /* 0x0000002c242a72a5 */ /* 0x000fe2000f8e003f */
[C---:B------:R-:W-:Y:S01]  /*05c0*/  LOP3.LUT P3, RZ, R0.reuse, 0x4, RZ, 0xc0, !PT ;  /* 0x0000000400ff7812 */ /* 0x040fe2000786c0ff */
[----:B------:R-:W-:Y:S01]  /*05d0*/  IMAD.SHL.U32 R0, R0, 0x40, RZ ;  /* 0x0000004000007824 */ /* 0x000fe200078e00ff */
[----:B------:R-:W-:Y:S01]  /*05e0*/  LOP3.LUT R9, R4, R5, RZ, 0x3c, !PT ;  /* 0x0000000504097212 */ /* 0x000fe200078e3cff */
[----:B------:R-:W-:Y:S01]  /*05f0*/  IMAD.IADD R10, R2, 0x1, -R3 ;  /* 0x00000001020a7824 */ /* 0x000fe200078e0a03 */
[----:B------:R-:W-:Y:S01]  /*0600*/  LOP3.LUT R3, R8, 0x1, RZ, 0xc0, !PT ;  /* 0x0000000108037812 */ /* 0x000fe200078ec0ff */
[----:B------:R-:W-:Y:S01]  /*0610*/  IMAD.SHL.U32 R2, R15, 0x10, RZ ;  /* 0x000000100f027824 */ /* 0x000fe200078e00ff */
[----:B------:R-:W-:Y:S01]  /*0620*/  LOP3.LUT R0, R0, 0x1c0, RZ, 0xc0, !PT ;  /* 0x000001c000007812 */ /* 0x000fe200078ec0ff */
[----:B------:R-:W-:Y:S01]  /*0630*/  IMAD.U32 R5, RZ, RZ, UR14 ;  /* 0x0000000eff057e24 */ /* 0x000fe2000f8e00ff */
[----:B------:R-:W-:Y:S01]  /*0640*/  ISETP.NE.U32.AND P0, PT, R3, 0x1, PT ;  /* 0x000000010300780c */ /* 0x000fe20003f05070 */
[----:B------:R-:W-:Y:S01]  /*0650*/  IMAD.SHL.U32 R5, R12, 0x200, RZ ;  /* 0x000002000c057824 */ /* 0x000fe200078e00ff */
[----:B------:R-:W-:Y:S01]  /*0660*/  SHF.R.S32.HI R7, RZ, 0x7, R7 ;  /* 0x00000007ff077819 */ /* 0x000fe20000011407 */
[----:B------:R-:W-:Y:S01]  /*0670*/  UIMAD UR51, UR37, UR44, URZ ;  /* 0x0000002c253372a4 */ /* 0x000fe2000f8e023f */
[C---:B------:R-:W-:Y:S01]  /*0680*/  LOP3.LUT R2, R0.reuse, 0x10, R2, 0xf8, !PT ;  /* 0x0000001000027812 */ /* 0x040fe200078ef802 */
[----:B------:R-:W-:Y:S01]  /*0690*/  USHF.R.S32.HI UR53, URZ, 0x1f, UR47 ;  /* 0x0000001f3f357899 */ /* 0x000fe2000801142f */
[----:B------:R-:W-:Y:S01]  /*06a0*/  LOP3.LUT R3, R0, 0x8, R6, 0xf8, !PT ;  /* 0x0000000800037812 */ /* 0x000fe200078ef806 */
[----:B------:R-:W-:Y:S01]  /*06b0*/  UIMAD UR50, UR6, UR50, URZ ;  /* 0x00000032063272a4 */ /* 0x000fe2000f8e023f */
[----:B------:R-:W-:Y:S01]  /*06c0*/  SHF.R.U32.HI R4, RZ, 0x3, R0 ;  /* 0x00000003ff047819 */ /* 0x000fe20000011600 */
[----:B------:R-:W-:Y:S01]  /*06d0*/  @!UP2 UIMAD UR49, UR7, UR49, URZ ;  /* 0x000000310731a2a4 */ /* 0x000fe2000f8e023f */
[----:B------:R-:W-:Y:S01]  /*06e0*/  LOP3.LUT R6, R2, 0x8, R6, 0xf8, !PT ;  /* 0x0000000802067812 */ /* 0x000fe200078ef806 */
[----:B------:R-:W-:Y:S01]  /*06f0*/  IMAD R2, R7, 0x800, R5 ;  /* 0x0000080007027824 */ /* 0x000fe200078e0205 */
[----:B------:R-:W-:Y:S01]  /*0700*/  LOP3.LUT R0, R3, R4, RZ, 0x3c, !PT ;  /* 0x0000000403007212 */ /* 0x000fe200078e3cff */
[----:B------:R-:W-:Y:S01]  /*0710*/  USHF.R.S32.HI UR48, URZ, 0x1f, UR41 ;  /* 0x0000001f3f307899 */ /* 0x000fe20008011429 */
[----:B------:R-:W-:-:S02]  /*0720*/  LEA.HI R3, R11, R14, RZ, 0x6 ;  /* 0x0000000e0b037211 */ /* 0x000fc400078f30ff */
[----:B------:R-:W-:Y:S01]  /*0730*/  R2P PR, R8, 0x6 ;  /* 0x0000000608007804 */ /* 0x000fe20000000000 */
[----:B------:R-:W-:Y:S01]  /*0740*/  IMAD.IADD R0, R2, 0x1, R0 ;  /* 0x0000000102007824 */ /* 0x000fe200078e0200 */
[----:B------:R-:W-:Y:S02]  /*0750*/  SHF.R.S32.HI R2, RZ, 0x6, R3 ;  /* 0x00000006ff027819 */ /* 0x000fe40000011403 */
[----:B------:R-:W-:Y:S01]  /*0760*/  LOP3.LUT R3, R5, R6, R4, 0xf6, !PT ;  /* 0x0000000605037212 */ /* 0x000fe200078ef604 */
[----:B------:R-:W-:Y:S01]  /*0770*/  IMAD.SHL.U32 R5, R7, 0x20, RZ ;  /* 0x0000002007057824 */ /* 0x000fe200078e00ff */
[----:B------:R-:W-:Y:S01]  /*0780*/  LOP3.LUT R4, R17, 0x7ffffffc, RZ, 0xc0, !PT ;  /* 0x7ffffffc11047812 */ /* 0x000fe200078ec0ff */
        /* <DEDUP_REMOVED lines=9> */
[----:B------:R-:W-:Y:S02]  /*0820*/  IMAD.SHL.U32 R7, R12, 0x20, RZ ;  /* 0x000000200c077824 */ /* 0x000fe400078e00ff */
[----:B------:R-:W-:Y:S01]  /*0830*/  IMAD.SHL.U32 R252, R0, 0x2, RZ ;  /* 0x0000000200fc7824 */ /* 0x000fe200078e00ff */
[----:B------:R-:W-:Y:S02]  /*0840*/  LOP3.LUT R8, R5, 0x6, R14, 0xf8, !PT ;  /* 0x0000000605087812 */ /* 0x000fe400078ef80e */
[----:B------:R-:W-:Y:S02]  /*0850*/  SHF.R.U32.HI R6, RZ, 0x3, R2 ;  /* 0x00000003ff067819 */ /* 0x000fe40000011602 */
[----:B------:R-:W-:Y:S01]  /*0860*/  LOP3.LUT R5, R2, 0x20, R5, 0xf8, !PT ;  /* 0x0000002002057812 */ /* 0x000fe200078ef805 */
[----:B------:R1:W-:Y:S01]  /*0870*/  STL [R1+0x74], R8 ;  /* 0x0000740801007387 */ /* 0x0003e20000100800 */
[----:B------:R-:W-:Y:S01]  /*0880*/  LOP3.LUT R11, R4, 0x20, R7, 0xf8, !PT ;  /* 0x00000020040b7812 */ /* 0x000fe200078ef807 */
[----:B------:R-:W-:-:S02]  /*0890*/  IMAD.SHL.U32 R7, R10, 0x40, RZ ;  /* 0x000000400a077824 */ /* 0x000fc400078e00ff */
[----:B------:R-:W-:-:S05]  /*08a0*/  IMAD.MOV.U32 R10, RZ, RZ, -0x10 ;  /* 0xfffffff0ff0a7424 */ /* 0x000fca00078e00ff */
[----:B------:R-:W-:Y:S02]  /*08b0*/  SEL R10, R10, 0x10, !P0 ;  /* 0x000000100a0a7807 */ /* 0x000fe40004000000 */
        /* <DEDUP_REMOVED lines=8> */
[--C-:B------:R-:W-:Y:S01]  /*0940*/  SHF.R.U32.HI R4, RZ, 0x3, R2.reuse ;  /* 0x00000003ff047819 */ /* 0x100fe20000011602 */
[----:B------:R-:W-:Y:S02]  /*0950*/  IMAD.SHL.U32 R5, R12, 0x8, RZ ;  /* 0x000000080c057824 */ /* 0x000fe400078e00ff */
[----:B------:R-:W-:Y:S01]  /*0960*/  IMAD.SHL.U32 R7, R13, 0x40, RZ ;  /* 0x000000400d077824 */ /* 0x000fe200078e00ff */
[----:B------:R-:W-:Y:S01]  /*0970*/  LOP3.LUT R6, R4, R11, R2, 0x1e, !PT ;  /* 0x0000000b04067212 */ /* 0x000fe200078e1e02 */
[----:B------:R-:W-:Y:S01]  /*0980*/  IMAD.SHL.U32 R11, R18, 0x2, RZ ;  /* 0x00000002120b7824 */ /* 0x000fe200078e00ff */
[----:B------:R-:W-:Y:S01]  /*0990*/  LOP3.LUT R5, R2, 0x8, R5, 0xf8, !PT ;  /* 0x0000000802057812 */ /* 0x000fe200078ef805 */
[----:B------:R-:W-:Y:S01]  /*09a0*/  IMAD.SHL.U32 R13, R17, 0x2, RZ ;  /* 0x00000002110d7824 */ /* 0x000fe200078e00ff */
[----:B------:R-:W-:-:S02]  /*09b0*/  LOP3.LUT R7, R7, 0xfffffe00, RZ, 0xc0, !PT ;  /* 0xfffffe0007077812 */ /* 0x000fc400078ec0ff */
[----:B------:R-:W-:Y:S02]  /*09c0*/  SHF.R.S32.HI R2, RZ, 0x2, R19 ;  /* 0x00000002ff027819 */ /* 0x000fe40000011413 */
[----:B------:R-:W-:Y:S01]  /*09d0*/  LOP3.LUT R4, R5, R4, RZ, 0x3c, !PT ;  /* 0x0000000405047212 */ /* 0x000fe200078e3cff */
[--C-:B------:R-:W-:Y:S01]  /*09e0*/  IMAD R8, R16, 0x400, R7.reuse ;  /* 0x0000040010087824 */ /* 0x100fe200078e0207 */
[----:B------:R-:W-:Y:S01]  /*09f0*/  LEA R12, R14, 0xc000, 0x1 ;  /* 0x0000c0000e0c7811 */ /* 0x000fe200078e08ff */
[----:B------:R-:W-:Y:S01]  /*0a00*/  IMAD R9, R15, 0x400, R7 ;  /* 0x000004000f097824 */ /* 0x000fe200078e0207 */
[----:B------:R-:W-:Y:S01]  /*0a10*/  LOP3.LUT R7, R6, R7, RZ, 0xfc, !PT ;  /* 0x0000000706077212 */ /* 0x000fe200078efcff */
[----:B------:R-:W-:Y:S02]  /*0a20*/  IMAD R2, R16, 0x10, R2 ;  /* 0x0000001010027824 */ /* 0x000fe400078e0202 */
[----:B------:R-:W-:Y:S02]  /*0a30*/  IMAD.MOV.U32 R6, RZ, RZ, 0x20 ;  /* 0x00000020ff067424 */ /* 0x000fe400078e00ff */
[----:B------:R-:W-:Y:S01]  /*0a40*/  IMAD.MOV.U32 R5, RZ, RZ, 0x40 ;  /* 0x00000040ff057424 */ /* 0x000fe200078e00ff */
[----:B------:R1:W-:Y:S01]  /*0a50*/  STL [R1+0x80], R2 ;  /* 0x0000800201007387 */ /* 0x0003e20000100800 */
[----:B------:R-:W-:-:S02]  /*0a60*/  IMAD.IADD R8, R8, 0x1, R4 ;  /* 0x0000000108087824 */ /* 0x000fc400078e0204 */
[----:B------:R-:W-:Y:S01]  /*0a70*/  IMAD.IADD R9, R4, 0x1, R9 ;  /* 0x0000000104097824 */ /* 0x000fe200078e0209 */
[C---:B------:R-:W-:Y:S01]  /*0a80*/  SEL R4, R6.reuse, 0xffffffe0, !P4 ;  /* 0xffffffe006047807 */ /* 0x040fe20006000000 */
[----:B------:R2:W-:Y:S01]  /*0a90*/  STL [R1+0x38], R11 ;  /* 0x0000380b01007387 */ /* 0x0005e20000100800 */
[----:B------:R-:W-:Y:S01]  /*0aa0*/  SEL R6, R6, 0xffffffe0, !P6 ;  /* 0xffffffe006067807 */ /* 0x000fe20007000000 */
[----:B------:R-:W-:Y:S01]  /*0ab0*/  IMAD.SHL.U32 R8, R8, 0x2, RZ ;  /* 0x0000000208087824 */ /* 0x000fe200078e00ff */
[----:B------:R-:W-:Y:S01]  /*0ac0*/  LEA R9, R9, 0x12000, 0x1 ;  /* 0x0001200009097811 */ /* 0x000fe200078e08ff */
[--C-:B------:R-:W-:Y:S01]  /*0ad0*/  IMAD.IADD R15, R252, 0x1, R4.reuse ;  /* 0x00000001fc0f7824 */ /* 0x100fe200078e0204 */
[C---:B-1----:R-:W-:Y:S02]  /*0ae0*/  SEL R2, R5.reuse, 0xffffffc0, !P3 ;  /* 0xffffffc005027807 */ /* 0x042fe40005800000 */
[----:B------:R-:W-:Y:S02]  /*0af0*/  SEL R5, R5, 0xffffffc0, !P5 ;  /* 0xffffffc005057807 */ /* 0x000fe40006800000 */
[----:B------:R-:W-:Y:S01]  /*0b00*/  IADD3 R0, R2, R252, R4 ;  /* 0x000000fc02007210 */ /* 0x000fe20007ffe004 */
[----:B--2---:R-:W-:-:S02]  /*0b10*/  IMAD.IADD R11, R252, 0x1, R2 ;  /* 0x00000001fc0b7824 */ /* 0x004fc400078e0202 */
[C---:B------:R-:W-:Y:S02]  /*0b20*/  IMAD R2, R3.reuse, 0x2, R2 ;  /* 0x0000000203027824 */ /* 0x040fe400078e0202 */
[----:B------:R1:W-:Y:S01]  /*0b30*/  STL [R1+0x10], R0 ;  /* 0x0000100001007387 */ /* 0x0003e20000100800 */
[----:B------:R-:W-:-:S03]  /*0b40*/  IMAD.SHL.U32 R3, R3, 0x2, RZ ;  /* 0x0000000203037824 */ /* 0x000fc600078e00ff */
[----:B------:R2:W-:Y:S04]  /*0b50*/  STL [R1], R11 ;  /* 0x0000000b01007387 */ /* 0x0005e80000100800 */
[----:B------:R-:W-:Y:S04]  /*0b60*/  STL [R1+0x4], R15 ;  /* 0x0000040f01007387 */ /* 0x000fe80000100800 */
[----:B------:R-:W-:Y:S01]  /*0b70*/  STL [R1+0x3c], R13 ;  /* 0x00003c0d01007387 */ /* 0x000fe20000100800 */
[----:B-1----:R-:W-:Y:S01]  /*0b80*/  IMAD.IADD R0, R4, 0x1, R11 ;  /* 0x0000000104007824 */ /* 0x002fe200078e020b */
[----:B------:R-:W-:-:S02]  /*0b90*/  IADD3 R4, R12, 0x40, RZ ;  /* 0x000000400c047810 */ /* 0x000fc40007ffe0ff */
[----:B------:R-:W-:Y:S02]  /*0ba0*/  @P2 IADD3 R4, R12, -0x40, RZ ;  /* 0xffffffc00c042810 */ /* 0x000fe40007ffe0ff */
[----:B------:R1:W-:Y:S01]  /*0bb0*/  STL [R1+0x2c], R0 ;  /* 0x00002c0001007387 */ /* 0x0003e20000100800 */
[C---:B--2---:R-:W-:Y:S02]  /*0bc0*/  IADD3 R11, R13.reuse, 0x20, RZ ;  /* 0x000000200d0b7810 */ /* 0x044fe40007ffe0ff */
[C---:B------:R-:W-:Y:S01]  /*0bd0*/  @P1 IADD3 R11, R13.reuse, -0x20, RZ ;  /* 0xffffffe00d0b1810 */ /* 0x040fe20007ffe0ff */
[----:B------:R-:W-:Y:S01]  /*0be0*/  STL [R1+0x6c], R12 ;  /* 0x00006c0c01007387 */ /* 0x000fe20000100800 */
[----:B-1----:R-:W-:-:S05]  /*0bf0*/  IMAD.IADD R0, R13, 0x1, R10 ;  /* 0x000000010d007824 */ /* 0x002fca00078e020a */
[----:B------:R1:W-:Y:S04]  /*0c00*/  STL [R1+0x58], R0 ;  /* 0x0000580001007387 */ /* 0x0003e80000100800 */
[----:B------:R-:W-:Y:S04]  /*0c10*/  STL [R1+0x50], R11 ;  /* 0x0000500b01007387 */ /* 0x000fe80000100800 */
[----:B------:R2:W-:Y:S04]  /*0c20*/  STL [R1+0x70], R4 ;  /* 0x0000700401007387 */ /* 0x0005e80000100800 */
[----:B------:R3:W-:Y:S01]  /*0c30*/  STL [R1+0x8], R8 ;  /* 0x0000080801007387 */ /* 0x0007e20000100800 */
[----:B-1----:R-:W-:-:S02]  /*0c40*/  IMAD.SHL.U32 R0, R7, 0x2, RZ ;  /* 0x0000000207007824 */ /* 0x002fc400078e00ff */
[----:B------:R-:W-:Y:S02]  /*0c50*/  IMAD.IADD R7, R8, 0x1, R6 ;  /* 0x0000000108077824 */ /* 0x000fe400078e0206 */
[----:B--2---:R-:W-:Y:S02]  /*0c60*/  IMAD.IADD R4, R10, 0x1, R11 ;  /* 0x000000010a047824 */ /* 0x004fe400078e020b */
[----:B------:R-:W-:Y:S02]  /*0c70*/  IMAD.IADD R10, R8, 0x1, R5 ;  /* 0x00000001080a7824 */ /* 0x000fe400078e0205 */
[--C-:B---3--:R-:W-:Y:S01]  /*0c80*/  IMAD.IADD R8, R6, 0x1, R9.reuse ;  /* 0x0000000106087824 */ /* 0x108fe200078e0209 */
[----:B------:R1:W-:Y:S04]  /*0c90*/  STL [R1+0x54], R4 ;  /* 0x0000540401007387 */ /* 0x0003e80000100800 */
[----:B------:R-:W-:Y:S04]  /*0ca0*/  STL [R1+0x1c], R9 ;  /* 0x00001c0901007387 */ /* 0x000fe80000100800 */
        /* <DEDUP_REMOVED lines=9> */
.L_x_122:
        /* <DEDUP_REMOVED lines=12> */
[----:B-12---:R-:W-:Y:S01]  /*0e00*/  IMAD.U32 R4, RZ, RZ, UR6 ;  /* 0x00000006ff047e24 */ /* 0x006fe2000f8e00ff */
        /* <DEDUP_REMOVED lines=14> */
[----:B------:R4:W5:Y:S01]  /*0ef0*/  @P0 LDG.E R6, [R6.64] ;  /* 0x0000000406060981 */ /* 0x000962000c1e1900 */
        /* <DEDUP_REMOVED lines=25> */
.L_x_94:
        /* <DEDUP_REMOVED lines=27> */
[----:B------:R-:W-:-:S02]  /*1240*/  UISETP.NE.AND UP1, UPT, UR15, -0x1, UPT ;  /* 0xffffffff0f00788c */ /* 0x000fc4000bf25270 */
[----:B------:R-:W-:Y:S02]  /*1250*/  @UP0 UIADD3 UR14, UR18, UR24, URZ ;  /* 0x00000018120e0290 */ /* 0x000fe4000fffe03f */
[----:B------:R-:W-:Y:S02]  /*1260*/  ULEA.HI UR32, UR8, UR7, URZ, 0x6 ;  /* 0x0000000708207291 */ /* 0x000fe4000f8f303f */
[----:B------:R-:W-:Y:S02]  /*1270*/  ULDC.64 UR16, c[0x0][0x178] ;  /* 0x00005e0000107ab9 */ /* 0x000fe40000000a00 */
[----:B------:R-:W-:Y:S02]  /*1280*/  ULDC.64 UR20, c[0x0][0x198] ;  /* 0x0000660000147ab9 */ /* 0x000fe40000000a00 */
[----:B------:R-:W-:Y:S02]  /*1290*/  UIMAD UR23, UR15, UR9, URZ ;  /* 0x000000090f1772a4 */ /* 0x000fe4000f8e023f */
[----:B------:R-:W-:-:S02]  /*12a0*/  UIMAD UR22, UR39, UR16, URZ ;  /* 0x00000010271672a4 */ /* 0x000fc4000f8e023f */
[----:B------:R-:W-:Y:S02]  /*12b0*/  @UP0 UIMAD.WIDE.U32 UR8, UR14, UR20, URZ ;  /* 0x000000140e0802a5 */ /* 0x000fe4000f8e003f */
[----:B------:R-:W-:Y:S02]  /*12c0*/  ULOP3.LUT UR7, UR32, 0xffffffc0, URZ, 0xc0, !UPT ;  /* 0xffffffc020077892 */ /* 0x000fe4000f8ec03f */
[----:B------:R-:W-:Y:S02]  /*12d0*/  UIMAD.WIDE.U32 UR12, UR31, UR16, URZ ;  /* 0x000000101f0c72a5 */ /* 0x000fe4000f8e003f */
[----:B------:R-:W-:Y:S02]  /*12e0*/  UIMAD UR17, UR31, UR17, UR22 ;  /* 0x000000111f1172a4 */ /* 0x000fe4000f8e0216 */
[----:B------:R-:W-:Y:S02]  /*12f0*/  @UP0 UIMAD UR35, UR14, UR21, UR9 ;  /* 0x000000150e2302a4 */ /* 0x000fe4000f8e0209 */
[----:B------:R-:W-:-:S02]  /*1300*/  UIADD3 UR14, UR7, -0x40, URZ ;  /* 0xffffffc0070e7890 */ /* 0x000fc4000fffe03f */
[----:B------:R-:W-:Y:S02]  /*1310*/  UIADD3 UR33, UR13, UR17, URZ ;  /* 0x000000110d217290 */ /* 0x000fe4000fffe03f */
[----:B------:R-:W-:Y:S02]  /*1320*/  USEL UR40, UR12, UR10, !UP1 ;  /* 0x0000000a0c287287 */ /* 0x000fe4000c800000 */
[----:B------:R-:W-:Y:S02]  /*1330*/  @UP1 UIADD3 UR33, UR11, UR23, URZ ;  /* 0x000000170b211290 */ /* 0x000fe4000fffe03f */
        /* <DEDUP_REMOVED lines=15> */
.L_x_96:
        /* <DEDUP_REMOVED lines=18> */
.L_x_97:
        /* <DEDUP_REMOVED lines=38> */
[----:B------:R-:W-:Y:S02]  /*17b0*/  USEL UR8, UR12, URZ, UP6 ;  /* 0x0000003f0c087287 */ /* 0x000fe4000b000000 */
[----:B------:R-:W-:Y:S01]  /*17c0*/  USEL UR23, UR11, URZ, UP3 ;  /* 0x0000003f0b177287 */ /* 0x000fe20009800000 */
[----:B------:R-:W-:Y:S01]  /*17d0*/  IMAD.HI.U32 R4, R5, R6, R4 ;  /* 0x0000000605047227 */ /* 0x000fe200078e0004 */
[----:B------:R-:W-:-:S02]  /*17e0*/  UIADD3 UR8, UP0, UR14, UR8, URZ ;  /* 0x000000080e087290 */ /* 0x000fc4000ff1e03f */
        /* <DEDUP_REMOVED lines=11> */
[----:B------:R-:W-:Y:S02]  /*18a0*/  UIADD3 UR21, UR9, UR10, URZ ;  /* 0x0000000a09157290 */ /* 0x000fe4000fffe03f */
[----:B------:R-:W-:-:S03]  /*18b0*/  ISETP.GT.U32.AND P0, PT, R8, R5, PT ;  /* 0x000000050800720c */ /* 0x000fc60003f04070 */
[----:B------:R-:W-:-:S10]  /*18c0*/  @!UP2 UMOV UR12, UR49 ;  /* 0x00000031000cac82 */ /* 0x000fd40008000000 */
[----:B------:R-:W-:Y:S01]  /*18d0*/  @!P0 IMAD.IADD R5, R5, 0x1, -R8 ;  /* 0x0000000105058824 */ /* 0x000fe200078e0a08 */
[----:B------:R-:W-:Y:S02]  /*18e0*/  @!P0 IADD3 R4, R4, 0x1, RZ ;  /* 0x0000000104048810 */ /* 0x000fe40007ffe0ff */
[----:B------:R-:W-:Y:S02]  /*18f0*/  ISETP.LE.AND P0, PT, RZ, UR56, PT ;  /* 0x00000038ff007c0c */ /* 0x000fe4000bf03270 */
[----:B------:R-:W-:-:S13]  /*1900*/  ISETP.GE.U32.AND P2, PT, R5, R8, PT ;  /* 0x000000080500720c */ /* 0x000fda0003f46070 */
[----:B------:R-:W-:-:S05]  /*1910*/  @P2 IADD3 R4, R4, 0x1, RZ ;  /* 0x0000000104042810 */ /* 0x000fca0007ffe0ff */
        /* <DEDUP_REMOVED lines=10> */
.L_x_98:
[----:B------:R-:W-:Y:S02]  /*19c0*/  UMOV UR11, UR50 ;  /* 0x00000032000b7c82 */ /* 0x000fe40008000000 */
.L_x_99:
[----:B------:R-:W2:Y:S04]  /*19d0*/  LDL.64 R6, [R1+0x78] ;  /* 0x0000780001067983 */ /* 0x000ea80000100a00 */
[----:B------:R1:W3:Y:S01]  /*19e0*/  LDL.64 R16, [R1+0x78] ;  /* 0x0000780001107983 */ /* 0x0002e20000100a00 */
[----:B------:R-:W-:Y:S01]  /*19f0*/  UIADD3 UR8, UP5, UP4, UR8, UR41, UR47 ;  /* 0x0000002908087290 */ /* 0x000fe2000fcbe02f */
[----:B------:R-:W-:Y:S01]  /*1a00*/  IMAD.U32 R12, RZ, RZ, UR38 ;  /* 0x00000026ff0c7e24 */ /* 0x000fe2000f8e00ff */
[----:B------:R-:W-:Y:S01]  /*1a10*/  UMOV UR39, 0x4 ;  /* 0x0000000400277882 */ /* 0x000fe20000000000 */
[----:B------:R-:W4:Y:S01]  /*1a20*/  S2R R34, SR_TID.X ;  /* 0x0000000000227919 */ /* 0x000f220000002100 */
[----:B------:R-:W-:Y:S01]  /*1a30*/  UIADD3 UR15, UP1, UP0, UR13, UR8, UR16 ;  /* 0x000000080d0f7290 */ /* 0x000fe2000f83e010 */
[----:B------:R-:W-:Y:S02]  /*1a40*/  BSSY B1, `(.L_x_95) ;  /* 0x0000622000017945 */ /* 0x000fe40003800000 */
[----:B------:R-:W5:Y:S01]  /*1a50*/  S2R R35, SR_TID.X ;  /* 0x0000000000237919 */ /* 0x000f620000002100 */
[----:B------:R-:W-:-:S02]  /*1a60*/  ULDC.64 UR8, c[0x0][0x1a8] ;  /* 0x00006a0000087ab9 */ /* 0x000fc40000000a00 */
[----:B------:R-:W-:Y:S01]  /*1a70*/  UIMAD UR7, UR61, UR8, URZ ;  /* 0x000000083d0772a4 */ /* 0x000fe2000f8e023f */
[----:B------:R-:W1:Y:S03]  /*1a80*/  S2R R10, SR_TID.X ;  /* 0x00000000000a7919 */ /* 0x000e660000002100 */
[----:B------:R-:W-:-:S03]  /*1a90*/  UIMAD UR13, UR38, UR9, UR7 ;  /* 0x00000009260d72a4 */ /* 0x000fc6000f8e0207 */
[----:B------:R-:W-:Y:S02]  /*1aa0*/  ULDC.64 UR8, c[0x0][0x378] ;  /* 0x0000de0000087ab9 */ /* 0x000fe40000000a00 */
[----:B------:R-:W-:-:S04]  /*1ab0*/  UIMAD UR7, UR61, UR8, URZ ;  /* 0x000000083d0772a4 */ /* 0x000fc8000f8e023f */
[----:B------:R-:W-:-:S03]  /*1ac0*/  UIMAD UR10, UR38, UR9, UR7 ;  /* 0x00000009260a72a4 */ /* 0x000fc6000f8e0207 */
[----:B------:R-:W-:Y:S01]  /*1ad0*/  ULDC.64 UR8, c[0x0][0x370] ;  /* 0x0000dc0000087ab9 */ /* 0x000fe20000000a00 */
[----:B----4-:R-:W-:Y:S01]  /*1ae0*/  SHF.R.S32.HI R34, RZ, 0x1f, R34 ;  /* 0x0000001fff227819 */ /* 0x010fe20000011422 */
[----:B------:R-:W-:Y:S02]  /*1af0*/  UIMAD UR7, UR28, UR8, URZ ;  /* 0x000000081c0772a4 */ /* 0x000fe4000f8e023f */
[----:B------:R-:W-:Y:S01]  /*1b00*/  UIADD3 UR8, UR14, UR12, URZ ;  /* 0x0000000c0e087290 */ /* 0x000fe2000fffe03f */
[----:B-----5:R-:W-:Y:S01]  /*1b10*/  LEA.HI R34, R34, R35, RZ, 0x3 ;  /* 0x0000002322227211 */ /* 0x020fe200078f18ff */
[----:B------:R-:W-:Y:S02]  /*1b20*/  UIMAD UR7, UR14, UR9, UR7 ;  /* 0x000000090e0772a4 */ /* 0x000fe4000f8e0207 */
[----:B------:R-:W-:Y:S01]  /*1b30*/  UIADD3 UR9, UR14, UR11, URZ ;  /* 0x0000000b0e097290 */ /* 0x000fe2000fffe03f */
[----:B------:R-:W-:-:S04]  /*1b40*/  SHF.R.S32.HI R34, RZ, 0x3, R34 ;  /* 0x00000003ff227819 */ /* 0x000fc80000011422 */
[----:B------:R-:W-:Y:S02]  /*1b50*/  SHF.R.S32.HI R26, RZ, 0x1f, R34 ;  /* 0x0000001fff1a7819 */ /* 0x000fe40000011422 */
[----:B------:R-:W-:-:S04]  /*1b60*/  IADD3 R5, P1, R34, UR14, RZ ;  /* 0x0000000e22057c10 */ /* 0x000fc8000ff3e0ff */
[----:B--2---:R-:W-:Y:S01]  /*1b70*/  IADD3.X R7, R26, UR28, RZ, P1, !PT ;  /* 0x0000001c1a077c10 */ /* 0x004fe20008ffe4ff */
[----:B---3--:R-:W-:-:S04]  /*1b80*/  IMAD.MOV.U32 R16, RZ, RZ, R6 ;  /* 0x000000ffff107224 */ /* 0x008fc800078e0006 */
[----:B------:R-:W-:Y:S01]  /*1b90*/  IMAD R7, R7, c[0x0][0x190], RZ ;  /* 0x0000640007077a24 */ /* 0x000fe200078e02ff */
[----:B------:R-:W-:Y:S02]  /*1ba0*/  SHF.R.S32.HI R17, RZ, 0x1f, R16 ;  /* 0x0000001fff117819 */ /* 0x000fe40000011410 */
[----:B------:R-:W-:-:S03]  /*1bb0*/  IADD3 R6, P0, R16, UR22, RZ ;  /* 0x0000001610067c10 */ /* 0x000fc6000ff1e0ff */
[C---:B------:R-:W-:Y:S01]  /*1bc0*/  IMAD.WIDE.U32 R8, R5.reuse, c[0x0][0x190], R16 ;  /* 0x0000640005087a25 */ /* 0x040fe200078e0010 */
[----:B------:R2:W-:Y:S03]  /*1bd0*/  STL [R1+0x7c], R17 ;  /* 0x00007c1101007387 */ /* 0x0005e60000100800 */
[----:B------:R-:W-:Y:S01]  /*1be0*/  IMAD R5, R5, c[0x0][0x194], R7 ;  /* 0x0000650005057a24 */ /* 0x000fe200078e0207 */
[----:B------:R-:W-:Y:S02]  /*1bf0*/  IADD3 R8, P1, R8, UR40, RZ ;  /* 0x0000002808087c10 */ /* 0x000fe4000ff3e0ff */
[----:B------:R-:W-:Y:S02]  /*1c00*/  IADD3.X R7, R17, UR26, RZ, P0, !PT ;  /* 0x0000001a11077c10 */ /* 0x000fe400087fe4ff */
[----:B------:R-:W-:Y:S01]  /*1c10*/  IADD3.X R9, R9, UR33, R5, P1, !PT ;  /* 0x0000002109097c10 */ /* 0x000fe20008ffe405 */
[----:B------:R-:W-:-:S04]  /*1c20*/  IMAD.U32 R5, RZ, RZ, UR14 ;  /* 0x0000000eff057e24 */ /* 0x000fc8000f8e00ff */
[----:B------:R-:W-:Y:S01]  /*1c30*/  IMAD.WIDE.U32 R6, R5, c[0x0][0x370], R6 ;  /* 0x0000dc0005067a25 */ /* 0x000fe200078e0006 */
[----:B-1----:R-:W-:-:S04]  /*1c40*/  SHF.R.S32.HI R5, RZ, 0x1f, R10 ;  /* 0x0000001fff057819 */ /* 0x002fc8000001140a */
[----:B------:R-:W-:Y:S02]  /*1c50*/  LEA.HI R5, R5, R10, RZ, 0x5 ;  /* 0x0000000a05057211 */ /* 0x000fe400078f28ff */
[----:B------:R-:W-:Y:S01]  /*1c60*/  IADD3 R7, R7, UR7, RZ ;  /* 0x0000000707077c10 */ /* 0x000fe2000fffe0ff */
[----:B------:R-:W-:Y:S01]  /*1c70*/  UIADD3.X UR7, UR21, UR48, UR53, UP5, UP4 ;  /* 0x0000003015077290 */ /* 0x000fe2000afe8435 */
[----:B------:R-:W-:Y:S01]  /*1c80*/  LOP3.LUT R11, R5, 0xffffffe0, RZ, 0xc0, !PT ;  /* 0xffffffe0050b7812 */ /* 0x000fe200078ec0ff */
[----:B------:R-:W-:Y:S02]  /*1c90*/  UISETP.GE.AND UP4, UPT, UR27, 0x1, UPT ;  /* 0x000000011b00788c */ /* 0x000fe4000bf86270 */
[----:B------:R-:W-:Y:S01]  /*1ca0*/  UIADD3.X UR7, UR23, UR7, UR20, UP1, UP0 ;  /* 0x0000000717077290 */ /* 0x000fe20008fe0414 */
[----:B------:R-:W-:-:S04]  /*1cb0*/  IMAD.WIDE.U32 R6, R12, c[0x0][0x378], R6 ;  /* 0x0000de000c067a25 */ /* 0x000fc800078e0006 */
[----:B------:R-:W-:Y:S01]  /*1cc0*/  IMAD.IADD R11, R10, 0x1, -R11 ;  /* 0x000000010a0b7824 */ /* 0x000fe200078e0a0b */
[----:B------:R-:W-:Y:S01]  /*1cd0*/  SHF.R.S32.HI R10, RZ, 0x5, R5 ;  /* 0x00000005ff0a7819 */ /* 0x000fe20000011405 */
[----:B------:R-:W-:Y:S01]  /*1ce0*/  IMAD.U32 R5, RZ, RZ, UR38 ;  /* 0x00000026ff057e24 */ /* 0x000fe2000f8e00ff */
[----:B------:R-:W-:Y:S01]  /*1cf0*/  IADD3 R7, R7, UR10, RZ ;  /* 0x0000000a07077c10 */ /* 0x000fe2000fffe0ff */
[----:B------:R-:W-:Y:S02]  /*1d00*/  ULEA.HI.SX32 UR10, UR32, 0xffffffff, 0x1a ;  /* 0xffffffff200a7891 */ /* 0x000fe4000f8fd23f */
[----:B------:R-:W-:Y:S01]  /*1d10*/  IMAD.WIDE.U32 R8, R5, c[0x0][0x1a8], R8 ;  /* 0x00006a0005087a25 */ /* 0x000fe200078e0008 */
[----:B------:R-:W-:-:S03]  /*1d20*/  ULDC.64 UR32, c[0x0][0x200] ;  /* 0x0000800000207ab9 */ /* 0x000fc60000000a00 */
[----:B------:R-:W-:Y:S01]  /*1d30*/  IMAD R10, R10, UR46, R11 ;  /* 0x0000002e0a0a7c24 */ /* 0x000fe2000f8e020b */
[----:B------:R-:W-:Y:S01]  /*1d40*/  IADD3 R11, R9, UR13, RZ ;  /* 0x0000000d090b7c10 */ /* 0x000fe2000fffe0ff */
[----:B------:R-:W-:Y:S01]  /*1d50*/  IMAD R5, R26, c[0x0][0x370], RZ ;  /* 0x0000dc001a057a24 */ /* 0x000fe200078e02ff */
[----:B------:R-:W-:Y:S01]  /*1d60*/  LEA R20, P1, R8, c[0x0][0x160], 0x1 ;  /* 0x0000580008147a11 */ /* 0x000fe200078208ff */
[----:B------:R-:W-:Y:S01]  /*1d70*/  IMAD.WIDE.U32 R6, R34, c[0x0][0x370], R6 ;  /* 0x0000dc0022067a25 */ /* 0x000fe200078e0006 */
[----:B------:R-:W-:Y:S02]  /*1d80*/  UIMAD.WIDE UR12, UR8, UR39, UR32 ;  /* 0x00000027080c72a5 */ /* 0x000fe4000f8e0220 */
[----:B------:R-:W-:Y:S01]  /*1d90*/  LEA.HI.X R21, R8, c[0x0][0x164], R11, 0x1, P1 ;  /* 0x0000590008157a11 */ /* 0x000fe200008f0c0b */
[----:B------:R-:W-:Y:S01]  /*1da0*/  IMAD R9, R34, c[0x0][0x374], R5 ;  /* 0x0000dd0022097a24 */ /* 0x000fe200078e0205 */
[----:B------:R-:W-:Y:S01]  /*1db0*/  IADD3 R5, P0, R10, UR15, RZ ;  /* 0x0000000f0a057c10 */ /* 0x000fe2000ff1e0ff */
[----:B------:R-:W-:Y:S01]  /*1dc0*/  ULDC.64 UR32, c[0x0][0x3c8] ;  /* 0x0000f20000207ab9 */ /* 0x000fe20000000a00 */
[----:B------:R-:W-:Y:S01]  /*1dd0*/  LEA R12, P2, R6, c[0x0][0x330], 0x1 ;  /* 0x0000cc00060c7a11 */ /* 0x000fe200078408ff */
[----:B------:R-:W-:Y:S01]  /*1de0*/  IMAD.IADD R7, R7, 0x1, R9 ;  /* 0x0000000107077824 */ /* 0x000fe200078e0209 */
[----:B------:R-:W-:Y:S01]  /*1df0*/  LEA.HI.X.SX32 R10, R10, UR7, 0x1, P0 ;  /* 0x000000070a0a7c11 */ /* 0x000fe200080f0eff */
[----:B------:R-:W-:Y:S01]  /*1e00*/  UIMAD.WIDE UR14, UR9, UR39, UR32 ;  /* 0x00000027090e72a5 */ /* 0x000fe2000f8e0220 */
[----:B------:R-:W-:-:S02]  /*1e10*/  PLOP3.LUT P0, PT, PT, PT, UP4, 0x80, 0x0 ;  /* 0x000000000000781c */ /* 0x000fc40003f0f048 */
[C---:B------:R-:W-:Y:S02]  /*1e20*/  LEA R24, P1, R5.reuse, c[0x0][0x350], 0x2 ;  /* 0x0000d40005187a11 */ /* 0x040fe400078210ff */
[----:B------:R-:W-:Y:S02]  /*1e30*/  LEA.HI.X R13, R6, c[0x0][0x334], R7, 0x1, P2 ;  /* 0x0000cd00060d7a11 */ /* 0x000fe400010f0c07 */
[----:B------:R-:W-:-:S07]  /*1e40*/  LEA.HI.X R25, R5, c[0x0][0x354], R10, 0x2, P1 ;  /* 0x0000d50005197a11 */ /* 0x000fce00008f140a */
[----:B------:R-:W-:Y:S05]  /*1e50*/  @!P0 BRA `(.L_x_100) ;  /* 0x000055a000008947 */ /* 0x000fea0003800000 */
[----:B--2---:R-:W2:Y:S01]  /*1e60*/  LDL R28, [R1+0x38] ;  /* 0x00003800011c7983 */ /* 0x004ea20000100800 */
[----:B------:R-:W-:Y:S01]  /*1e70*/  ULDC.64 UR8, c[0x0][0x1a0] ;  /* 0x0000680000087ab9 */ /* 0x000fe20000000a00 */
[----:B------:R-:W-:Y:S01]  /*1e80*/  IMAD.U32 R6, RZ, RZ, UR25 ;  /* 0x00000019ff067e24 */ /* 0x000fe2000f8e00ff */
[----:B------:R-:W-:Y:S01]  /*1e90*/  UIMAD UR8, UR17, UR8, URZ ;  /* 0x00000008110872a4 */ /* 0x000fe2000f8e023f */
[----:B------:R-:W3:Y:S01]  /*1ea0*/  LDL R29, [R1+0x80] ;  /* 0x00008000011d7983 */ /* 0x000ee20000100800 */
[----:B------:R-:W-:Y:S01]  /*1eb0*/  UMOV UR7, UR10 ;  /* 0x0000000a00077c82 */ /* 0x000fe20008000000 */
[----:B------:R-:W-:Y:S01]  /*1ec0*/  IMAD.U32 R8, RZ, RZ, UR25 ;  /* 0x00000019ff087e24 */ /* 0x000fe2000f8e00ff */
[----:B------:R-:W-:Y:S01]  /*1ed0*/  UIMAD UR11, UR25, UR9, UR8 ;  /* 0x00000009190b72a4 */ /* 0x000fe2000f8e0208 */
[----:B------:R-:W-:Y:S01]  /*1ee0*/  IADD3 R11, R34, 0x20, RZ ;  /* 0x00000020220b7810 */ /* 0x000fe20007ffe0ff */
[----:B------:R-:W-:Y:S01]  /*1ef0*/  UIMAD UR10, UR7, -0x40, UR27 ;  /* 0xffffffc0070a78a4 */ /* 0x000fe2000f8e021b */
[----:B------:R-:W-:Y:S01]  /*1f00*/  IMAD.WIDE.U32 R6, R6, c[0x0][0x198], R16 ;  /* 0x0000660006067a25 */ /* 0x000fe200078e0010 */
[----:B------:R-:W-:-:S02]  /*1f10*/  ULDC.64 UR8, c[0x0][0x198] ;  /* 0x0000660000087ab9 */ /* 0x000fc40000000a00 */
[----:B------:R-:W-:Y:S01]  /*1f20*/  UIMAD UR8, UR17, UR8, URZ ;  /* 0x00000008110872a4 */ /* 0x000fe2000f8e023f */
[----:B------:R-:W-:Y:S01]  /*1f30*/  IMAD.WIDE.U32 R8, R8, c[0x0][0x1a0], R16 ;  /* 0x0000680008087a25 */ /* 0x000fe200078e0010 */
[----:B------:R-:W-:Y:S02]  /*1f40*/  ISETP.GE.AND P1, PT, R11, UR10, PT ;  /* 0x0000000a0b007c0c */ /* 0x000fe4000bf26270 */
[----:B------:R-:W-:Y:S02]  /*1f50*/  UIMAD UR9, UR25, UR9, UR8 ;  /* 0x00000009190972a4 */ /* 0x000fe4000f8e0208 */
[----:B------:R-:W-:Y:S01]  /*1f60*/  UIMAD UR8, UR19, -0x40, UR6 ;  /* 0xffffffc0130878a4 */ /* 0x000fe2000f8e0206 */
[----:B------:R-:W-:Y:S01]  /*1f70*/  IADD3 R10, P0, R6, UR34, RZ ;  /* 0x00000022060a7c10 */ /* 0x000fe2000ff1e0ff */
[----:B------:R-:W-:Y:S01]  /*1f80*/  IMAD.MOV.U32 R27, RZ, RZ, 0x40 ;  /* 0x00000040ff1b7424 */ /* 0x000fe200078e00ff */
[----:B------:R-:W-:Y:S01]  /*1f90*/  IADD3 R8, P3, R8, UR29, RZ ;  /* 0x0000001d08087c10 */ /* 0x000fe2000ff7e0ff */
[----:B------:R-:W-:Y:S01]  /*1fa0*/  IMAD.U32 R5, RZ, RZ, UR9 ;  /* 0x00000009ff057e24 */ /* 0x000fe2000f8e00ff */
[----:B------:R-:W-:-:S02]  /*1fb0*/  MOV R6, UR11 ;  /* 0x0000000b00067c02 */ /* 0x000fc40008000f00 */
[----:B------:R-:W-:Y:S01]  /*1fc0*/  ISETP.GE.AND P2, PT, R11, UR8, PT ;  /* 0x000000080b007c0c */ /* 0x000fe2000bf46270 */
[----:B------:R-:W-:Y:S01]  /*1fd0*/  IMAD.WIDE.U32 R16, R27, c[0x0][0x370], RZ ;  /* 0x0000dc001b107a25 */ /* 0x000fe200078e00ff */
[----:B------:R-:W-:Y:S02]  /*1fe0*/  IADD3.X R9, R9, UR30, R6, P3, !PT ;  /* 0x0000001e09097c10 */ /* 0x000fe40009ffe406 */
[----:B------:R-:W-:Y:S01]  /*1ff0*/  MOV R32, R12 ;  /* 0x0000000c00207202 */ /* 0x000fe20000000f00 */
[----:B------:R-:W-:Y:S01]  /*2000*/  IMAD.MOV.U32 R33, RZ, RZ, R13 ;  /* 0x000000ffff217224 */ /* 0x000fe200078e000d */
[----:B------:R-:W-:Y:S01]  /*2010*/  ISETP.GE.AND P3, PT, R34, UR8, PT ;  /* 0x0000000822007c0c */ /* 0x000fe2000bf66270 */
[----:B------:R-:W-:Y:S01]  /*2020*/  IMAD R13, R27, c[0x0][0x374], RZ ;  /* 0x0000dd001b0d7a24 */ /* 0x000fe200078e02ff */
[----:B------:R-:W-:Y:S01]  /*2030*/  IADD3.X R11, R7, UR35, R5, P0, !PT ;  /* 0x00000023070b7c10 */ /* 0x000fe200087fe405 */
[----:B------:R-:W-:Y:S01]  /*2040*/  IMAD R5, R14, c[0x0][0x1b8], RZ ;  /* 0x00006e000e057a24 */ /* 0x000fe200078e02ff */
[----:B------:R-:W-:Y:S01]  /*2050*/  @!P1 IADD3 R16, P0, R32, R16, RZ ;  /* 0x0000001020109210 */ /* 0x000fe20007f1e0ff */
[----:B------:R-:W-:-:S02]  /*2060*/  IMAD R12, R14, c[0x0][0x1b0], RZ ;  /* 0x00006c000e0c7a24 */ /* 0x000fc400078e02ff */
[C---:B------:R-:W-:Y:S01]  /*2070*/  IMAD R5, R4.reuse, c[0x0][0x1bc], R5 ;  /* 0x00006f0004057a24 */ /* 0x040fe200078e0205 */
[----:B------:R-:W-:Y:S01]  /*2080*/  @!P1 IADD3.X R17, R33, R17, R13, P0, !PT ;  /* 0x0000001121119210 */ /* 0x000fe200007fe40d */
[----:B------:R-:W-:Y:S01]  /*2090*/  IMAD.WIDE.U32 R6, R4, c[0x0][0x1b8], R8 ;  /* 0x00006e0004067a25 */ /* 0x000fe200078e0008 */
[----:B------:R-:W-:-:S03]  /*20a0*/  @!P2 IADD3 R13, P4, R34, 0x20, RZ ;  /* 0x00000020220da810 */ /* 0x000fc60007f9e0ff */
[C---:B------:R-:W-:Y:S02]  /*20b0*/  IMAD R12, R4.reuse, c[0x0][0x1b4], R12 ;  /* 0x00006d00040c7a24 */ /* 0x040fe400078e020c */
[----:B------:R-:W-:Y:S01]  /*20c0*/  IMAD.IADD R7, R7, 0x1, R5 ;  /* 0x0000000107077824 */ /* 0x000fe200078e0205 */
[----:B------:R-:W-:Y:S01]  /*20d0*/  @!P2 IADD3.X R9, RZ, R26, RZ, P4, !PT ;  /* 0x0000001aff09a210 */ /* 0x000fe200027fe4ff */
[----:B------:R-:W-:-:S04]  /*20e0*/  IMAD.WIDE.U32 R4, R4, c[0x0][0x1b0], R10 ;  /* 0x00006c0004047a25 */ /* 0x000fc800078e000a */
[----:B------:R-:W-:Y:S01]  /*20f0*/  @!P3 IMAD R8, R26, c[0x0][0x1a0], RZ ;  /* 0x000068001a08ba24 */ /* 0x000fe200078e02ff */
[----:B------:R-:W-:Y:S01]  /*2100*/  IADD3 R5, R5, R12, RZ ;  /* 0x0000000c05057210 */ /* 0x000fe20007ffe0ff */
[----:B------:R-:W-:Y:S01]  /*2110*/  @!P2 IMAD R12, R9, c[0x0][0x1a0], RZ ;  /* 0x00006800090caa24 */ /* 0x000fe200078e02ff */
[C---:B------:R-:W-:Y:S01]  /*2120*/  @!P2 IADD3 R10, P0, R34.reuse, 0x20, RZ ;  /* 0x00000020220aa810 */ /* 0x040fe20007f1e0ff */
[C---:B------:R-:W-:Y:S02]  /*2130*/  @!P3 IMAD R22, R34.reuse, c[0x0][0x1a4], R8 ;  /* 0x000069002216ba24 */ /* 0x040fe400078e0208 */
[----:B------:R-:W-:-:S04]  /*2140*/  @!P3 IMAD.WIDE.U32 R8, R34, c[0x0][0x1a0], R6 ;  /* 0x000068002208ba25 */ /* 0x000fc800078e0006 */
[----:B------:R-:W-:Y:S01]  /*2150*/  @!P2 IMAD.MOV.U32 R14, RZ, RZ, R6 ;  /* 0x000000ffff0ea224 */ /* 0x000fe200078e0006 */
[----:B------:R-:W-:Y:S01]  /*2160*/  @!P3 IADD3 R9, R9, R22, RZ ;  /* 0x000000160909b210 */ /* 0x000fe20007ffe0ff */
[----:B------:R-:W-:Y:S02]  /*2170*/  @!P2 IMAD.MOV.U32 R15, RZ, RZ, R7 ;  /* 0x000000ffff0fa224 */ /* 0x000fe400078e0007 */
[----:B------:R-:W-:Y:S02]  /*2180*/  @!P2 IMAD.X R11, RZ, RZ, R26, P0 ;  /* 0x000000ffff0ba224 */ /* 0x000fe400000e061a */
[C---:B------:R-:W-:Y:S01]  /*2190*/  @!P2 IMAD R23, R13.reuse, c[0x0][0x1a4], R12 ;  /* 0x000069000d17aa24 */ /* 0x040fe200078e020c */
[----:B------:R-:W-:Y:S01]  /*21a0*/  @!P3 LEA R12, P0, R8, c[0x0][0x170], 0x1 ;  /* 0x00005c00080cba11 */ /* 0x000fe200078008ff */
[----:B------:R-:W-:-:S03]  /*21b0*/  @!P2 IMAD.WIDE.U32 R6, R13, c[0x0][0x1a0], R14 ;  /* 0x000068000d06aa25 */ /* 0x000fc600078e000e */
[----:B------:R-:W-:Y:S02]  /*21c0*/  @!P3 LEA.HI.X R13, R8, c[0x0][0x174], R9, 0x1, P0 ;  /* 0x00005d00080dba11 */ /* 0x000fe400000f0c09 */
[----:B------:R-:W-:-:S13]  /*21d0*/  PLOP3.LUT P0, PT, PT, PT, UP3, 0x80, 0x0 ;  /* 0x000000000000781c */ /* 0x000fda0003f0f038 */
[----:B------:R-:W-:Y:S01]  /*21e0*/  @P0 BAR.SYNC.DEFER_BLOCKING 0x0 ;  /* 0x0000000000000b1d */ /* 0x000fe20000010000 */
[----:B------:R-:W-:Y:S01]  /*21f0*/  @!P2 MOV R18, R4 ;  /* 0x000000040012a202 */ /* 0x000fe20000000f00 */
[----:B------:R-:W-:Y:S02]  /*2200*/  @!P2 IMAD.MOV.U32 R19, RZ, RZ, R5 ;  /* 0x000000ffff13a224 */ /* 0x000fe400078e0005 */
[----:B------:R-:W-:Y:S01]  /*2210*/  @!P2 IMAD R11, R11, c[0x0][0x198], RZ ;  /* 0x000066000b0baa24 */ /* 0x000fe200078e02ff */
[----:B------:R-:W-:Y:S01]  /*2220*/  ISETP.GE.AND P0, PT, R34, UR10, PT ;  /* 0x0000000a22007c0c */ /* 0x000fe2000bf06270 */
[----:B------:R-:W-:-:S04]  /*2230*/  @!P2 IMAD.WIDE.U32 R18, R10, c[0x0][0x198], R18 ;  /* 0x000066000a12aa25 */ /* 0x000fc800078e0012 */
[----:B------:R-:W-:Y:S01]  /*2240*/  @!P2 IMAD R22, R10, c[0x0][0x19c], R11 ;  /* 0x000067000a16aa24 */ /* 0x000fe200078e020b */
[----:B------:R-:W-:Y:S01]  /*2250*/  @!P2 LEA R10, P4, R6, c[0x0][0x170], 0x1 ;  /* 0x00005c00060aaa11 */ /* 0x000fe200078808ff */
[----:B------:R-:W-:-:S05]  /*2260*/  @!P2 IMAD.IADD R7, R7, 0x1, R23 ;  /* 0x000000010707a824 */ /* 0x000fca00078e0217 */
[----:B------:R-:W-:Y:S01]  /*2270*/  @!P2 LEA.HI.X R11, R6, c[0x0][0x174], R7, 0x1, P4 ;  /* 0x00005d00060baa11 */ /* 0x000fe200020f0c07 */
[----:B------:R-:W-:Y:S01]  /*2280*/  IMAD.MOV.U32 R30, RZ, RZ, R20 ;  /* 0x000000ffff1e7224 */ /* 0x000fe200078e0014 */
[----:B------:R-:W-:Y:S01]  /*2290*/  MOV R31, R21 ;  /* 0x00000015001f7202 */ /* 0x000fe20000000f00 */
[----:B------:R-:W-:Y:S02]  /*22a0*/  @!P3 IMAD R8, R26, c[0x0][0x198], RZ ;  /* 0x000066001a08ba24 */ /* 0x000fe400078e02ff */
[----:B------:R-:W-:-:S04]  /*22b0*/  IMAD.WIDE.U32 R20, R27, c[0x0][0x190], RZ ;  /* 0x000064001b147a25 */ /* 0x000fc800078e00ff */
[C---:B------:R-:W-:Y:S02]  /*22c0*/  @!P3 IMAD R9, R34.reuse, c[0x0][0x19c], R8 ;  /* 0x000067002209ba24 */ /* 0x040fe400078e0208 */
[----:B------:R-:W-:Y:S01]  /*22d0*/  @!P3 IMAD.WIDE.U32 R14, R34, c[0x0][0x198], R4 ;  /* 0x00006600220eba25 */ /* 0x000fe200078e0004 */
[----:B------:R-:W-:-:S03]  /*22e0*/  @!P1 IADD3 R8, P6, R30, R20, RZ ;  /* 0x000000141e089210 */ /* 0x000fc60007fde0ff */
[----:B------:R-:W-:Y:S01]  /*22f0*/  IMAD R27, R27, c[0x0][0x194], RZ ;  /* 0x000065001b1b7a24 */ /* 0x000fe200078e02ff */
[----:B------:R-:W-:Y:S02]  /*2300*/  @!P3 IADD3 R5, R15, R9, RZ ;  /* 0x000000090f05b210 */ /* 0x000fe40007ffe0ff */
[----:B------:R-:W-:Y:S02]  /*2310*/  @!P3 LEA R6, P5, R14, c[0x0][0x168], 0x1 ;  /* 0x00005a000e06ba11 */ /* 0x000fe400078a08ff */
[----:B------:R-:W-:Y:S01]  /*2320*/  @!P1 IADD3.X R9, R31, R21, R27, P6, !PT ;  /* 0x000000151f099210 */ /* 0x000fe200037fe41b */
[----:B------:R-:W-:Y:S01]  /*2330*/  @!P2 IMAD.IADD R15, R19, 0x1, R22 ;  /* 0x00000001130fa824 */ /* 0x000fe200078e0216 */
[----:B------:R-:W-:Y:S01]  /*2340*/  @!P2 LEA R4, P4, R18, c[0x0][0x168], 0x1 ;  /* 0x00005a001204aa11 */ /* 0x000fe200078808ff */
[----:B------:R-:W-:Y:S02]  /*2350*/  UMOV UR9, UR12 ;  /* 0x0000000c00097c82 */ /* 0x000fe40008000000 */
[----:B------:R-:W-:Y:S01]  /*2360*/  UMOV UR8, UR13 ;  /* 0x0000000d00087c82 */ /* 0x000fe20008000000 */
[----:B------:R-:W-:Y:S04]  /*2370*/  STL.64 [R1+0x48], R32 ;  /* 0x0000482001007387 */ /* 0x000fe80000100a00 */
[----:B------:R1:W-:Y:S04]  /*2380*/  STL.64 [R1+0x40], R30 ;  /* 0x0000401e01007387 */ /* 0x0003e80000100a00 */
[----:B--2---:R-:W-:Y:S04]  /*2390*/  @P3 STS.128 [R28+0x12000], RZ ;  /* 0x012000ff1c003388 */ /* 0x004fe80000000c00 */
[----:B------:R-:W-:Y:S04]  /*23a0*/  @P3 STS.128 [R28+0x14000], RZ ;  /* 0x014000ff1c003388 */ /* 0x000fe80000000c00 */
[----:B------:R-:W-:Y:S04]  /*23b0*/  @P3 STS.128 [R28+0x16000], RZ ;  /* 0x016000ff1c003388 */ /* 0x000fe80000000c00 */
[----:B------:R-:W-:Y:S01]  /*23c0*/  @!PT LDS RZ, [RZ] ;  /* 0x00000000fffff984 */ /* 0x000fe20000000800 */
[----:B------:R-:W-:Y:S01]  /*23d0*/  @!PT LDS RZ, [RZ] ;  /* 0x00000000fffff984 */ /* 0x000fe20000000800 */
[----:B------:R-:W-:Y:S01]  /*23e0*/  @!PT LDS RZ, [RZ] ;  /* 0x00000000fffff984 */ /* 0x000fe20000000800 */
[----:B------:R2:W-:Y:S04]  /*23f0*/  @!P3 LDGSTS.E.BYPASS.LTC128B.128 [R28+0x12000], [R12.64] ;  /* 0x120000000c1cbfae */ /* 0x0005e8000b901d44 */
[----:B------:R2:W-:Y:S04]  /*2400*/  @!P3 LDGSTS.E.BYPASS.LTC128B.128 [R28+0x14000], [R12.64+0x80] ;  /* 0x140000800c1cbfae */ /* 0x0005e8000b901d44 */
[----:B------:R2:W-:Y:S04]  /*2410*/  @!P3 LDGSTS.E.BYPASS.LTC128B.128 [R28+0x16000], [R12.64+0x100] ;  /* 0x160001000c1cbfae */ /* 0x0005e8000b901d44 */
[----:B------:R-:W-:Y:S04]  /*2420*/  @P2 STS.128 [R28+0x13000], RZ ;  /* 0x013000ff1c002388 */ /* 0x000fe80000000c00 */
        /* <DEDUP_REMOVED lines=8> */
[----:B------:R-:W0:Y:S04]  /*24b0*/  LDGDEPBAR ;  /* 0x00000000000079af */ /* 0x000e280000000000 */
        /* <DEDUP_REMOVED lines=18> */
[----:B------:R-:W-:Y:S04]  /*25e0*/  @P0 STS.128 [R28], RZ ;  /* 0x000000ff1c000388 */ /* 0x000fe80000000c00 */
[----:B------:R-:W-:Y:S01]  /*25f0*/  @P0 STS.128 [R28+0x2000], RZ ;  /* 0x002000ff1c000388 */ /* 0x000fe20000000c00 */
[----:B---3--:R-:W-:-:S03]  /*2600*/  IADD3 R7, R29, 0x8, RZ ;  /* 0x000000081d077810 */ /* 0x008fc60007ffe0ff */
[----:B------:R-:W-:Y:S04]  /*2610*/  @P0 STS.128 [R28+0x4000], RZ ;  /* 0x004000ff1c000388 */ /* 0x000fe80000000c00 */
[----:B------:R-:W-:Y:S01]  /*2620*/  @!PT LDS RZ, [RZ] ;  /* 0x00000000fffff984 */ /* 0x000fe20000000800 */
[----:B------:R-:W-:Y:S01]  /*2630*/  @!PT LDS RZ, [RZ] ;  /* 0x00000000fffff984 */ /* 0x000fe20000000800 */
[----:B------:R-:W-:Y:S01]  /*2640*/  @!PT LDS RZ, [RZ] ;  /* 0x00000000fffff984 */ /* 0x000fe20000000800 */
[----:B------:R1:W-:Y:S04]  /*2650*/  @!P0 LDGSTS.E.BYPASS.LTC128B.128 [R28], [R30.64] ;  /* 0x000000001e1c8fae */ /* 0x0003e8000b901d44 */
[----:B------:R1:W-:Y:S04]  /*2660*/  @!P0 LDGSTS.E.BYPASS.LTC128B.128 [R28+0x2000], [R30.64+0x80] ;  /* 0x020000801e1c8fae */ /* 0x0003e8000b901d44 */
[----:B------:R1:W-:Y:S01]  /*2670*/  @!P0 LDGSTS.E.BYPASS.LTC128B.128 [R28+0x4000], [R30.64+0x100] ;  /* 0x040001001e1c8fae */ /* 0x0003e2000b901d44 */
[----:B------:R-:W-:-:S03]  /*2680*/  ISETP.GE.AND P6, PT, R7, UR10, PT ;  /* 0x0000000a07007c0c */ /* 0x000fc6000bfc6270 */
[----:B------:R-:W-:Y:S01]  /*2690*/  @P1 STS.128 [R28+0x1000], RZ ;  /* 0x001000ff1c001388 */ /* 0x000fe20000000c00 */
[----:B------:R-:W-:-:S03]  /*26a0*/  @!P3 LEA.HI.X R7, R14, c[0x0][0x16c], R5, 0x1, P5 ;  /* 0x00005b000e07ba11 */ /* 0x000fc600028f0c05 */
[----:B------:R-:W-:Y:S04]  /*26b0*/  @P1 STS.128 [R28+0x3000], RZ ;  /* 0x003000ff1c001388 */ /* 0x000fe80000000c00 */
[----:B------:R-:W-:Y:S04]  /*26c0*/  @P1 STS.128 [R28+0x5000], RZ ;  /* 0x005000ff1c001388 */ /* 0x000fe80000000c00 */
[----:B------:R-:W-:Y:S01]  /*26d0*/  @!PT LDS RZ, [RZ] ;  /* 0x00000000fffff984 */ /* 0x000fe20000000800 */
[----:B------:R-:W-:Y:S01]  /*26e0*/  @!PT LDS RZ, [RZ] ;  /* 0x00000000fffff984 */ /* 0x000fe20000000800 */
[----:B------:R-:W-:Y:S01]  /*26f0*/  @!PT LDS RZ, [RZ] ;  /* 0x00000000fffff984 */ /* 0x000fe20000000800 */
[----:B------:R3:W-:Y:S04]  /*2700*/  @!P1 LDGSTS.E.BYPASS.LTC128B.128 [R28+0x1000], [R8.64] ;  /* 0x01000000081c9fae */ /* 0x0007e8000b901d44 */
[----:B------:R3:W-:Y:S01]  /*2710*/  @!P1 LDGSTS.E.BYPASS.LTC128B.128 [R28+0x3000], [R8.64+0x80] ;  /* 0x03000080081c9fae */ /* 0x0007e2000b901d44 */
[----:B----4-:R-:W-:-:S03]  /*2720*/  SHF.L.U32 R11, R29, 0x2, RZ ;  /* 0x000000021d0b7819 */ /* 0x010fc600000006ff */
[----:B------:R3:W-:Y:S01]  /*2730*/  @!P1 LDGSTS.E.BYPASS.LTC128B.128 [R28+0x5000], [R8.64+0x100] ;  /* 0x05000100081c9fae */ /* 0x0007e2000b901d44 */
[----:B------:R-:W-:-:S03]  /*2740*/  ISETP.GE.AND P1, PT, R29, UR10, PT ;  /* 0x0000000a1d007c0c */ /* 0x000fc6000bf26270 */
[----:B------:R-:W-:Y:S04]  /*2750*/  @P3 STS.128 [R28+0xc000], RZ ;  /* 0x00c000ff1c003388 */ /* 0x000fe80000000c00 */
[----:B------:R-:W-:Y:S04]  /*2760*/  @P3 STS.128 [R28+0xe000], RZ ;  /* 0x00e000ff1c003388 */ /* 0x000fe80000000c00 */
[----:B------:R-:W-:Y:S04]  /*2770*/  @P3 STS.128 [R28+0x10000], RZ ;  /* 0x010000ff1c003388 */ /* 0x000fe80000000c00 */
[----:B------:R-:W-:Y:S01]  /*2780*/  @!PT LDS RZ, [RZ] ;  /* 0x00000000fffff984 */ /* 0x000fe20000000800 */
[----:B------:R-:W-:Y:S01]  /*2790*/  @!PT LDS RZ, [RZ] ;  /* 0x00000000fffff984 */ /* 0x000fe20000000800 */
[----:B------:R-:W-:Y:S01]  /*27a0*/  @!PT LDS RZ, [RZ] ;  /* 0x00000000fffff984 */ /* 0x000fe20000000800 */
[----:B------:R4:W-:Y:S04]  /*27b0*/  @!P3 LDGSTS.E.BYPASS.LTC128B.128 [R28+0xc000], [R6.64] ;  /* 0x0c000000061cbfae */ /* 0x0009e8000b901d44 */
[----:B------:R4:W-:Y:S01]  /*27c0*/  @!P3 LDGSTS.E.BYPASS.LTC128B.128 [R28+0xe000], [R6.64+0x80] ;  /* 0x0e000080061cbfae */ /* 0x0009e2000b901d44 */
[----:B------:R-:W-:-:S03]  /*27d0*/  @!P2 LEA.HI.X R5, R18, c[0x0][0x16c], R15, 0x1, P4 ;  /* 0x00005b001205aa11 */ /* 0x000fc600020f0c0f */
[----:B------:R4:W-:Y:S01]  /*27e0*/  @!P3 LDGSTS.E.BYPASS.LTC128B.128 [R28+0x10000], [R6.64+0x100] ;  /* 0x10000100061cbfae */ /* 0x0009e2000b901d44 */
[----:B---3--:R-:W-:Y:S01]  /*27f0*/  SHF.R.S32.HI R8, RZ, 0x1f, R29 ;  /* 0x0000001fff087819 */ /* 0x008fe2000001141d */
[----:B------:R-:W-:-:S03]  /*2800*/  IMAD.MOV.U32 R9, RZ, RZ, 0x7f800000 ;  /* 0x7f800000ff097424 */ /* 0x000fc600078e00ff */
[----:B------:R-:W-:Y:S01]  /*2810*/  SHF.L.U64.HI R10, R29, 0x2, R8 ;  /* 0x000000021d0a7819 */ /* 0x000fe20000010208 */
[----:B------:R-:W-:Y:S01]  /*2820*/  @P2 STS.128 [R28+0xd000], RZ ;  /* 0x00d000ff1c002388 */ /* 0x000fe20000000c00 */
[----:B------:R-:W-:-:S03]  /*2830*/  MOV R8, 0x7f800000 ;  /* 0x7f80000000087802 */ /* 0x000fc60000000f00 */
[----:B------:R-:W-:Y:S04]  /*2840*/  @P2 STS.128 [R28+0xf000], RZ ;  /* 0x00f000ff1c002388 */ /* 0x000fe80000000c00 */
[----:B------:R2:W-:Y:S04]  /*2850*/  @P2 STS.128 [R28+0x11000], RZ ;  /* 0x011000ff1c002388 */ /* 0x0005e80000000c00 */
[----:B------:R-:W-:Y:S04]  /*2860*/  STL [R1+0x68], R11 ;  /* 0x0000680b01007387 */ /* 0x000fe80000100800 */
[----:B------:R-:W-:Y:S01]  /*2870*/  @!PT LDS RZ, [RZ] ;  /* 0x00000000fffff984 */ /* 0x000fe20000000800 */
[----:B------:R-:W-:Y:S01]  /*2880*/  @!PT LDS RZ, [RZ] ;  /* 0x00000000fffff984 */ /* 0x000fe20000000800 */
[----:B------:R-:W-:Y:S01]  /*2890*/  @!PT LDS RZ, [RZ] ;  /* 0x00000000fffff984 */ /* 0x000fe20000000800 */
[----:B------:R3:W-:Y:S01]  /*28a0*/  @!P2 LDGSTS.E.BYPASS.LTC128B.128 [R28+0xd000], [R4.64] ;  /* 0x0d000000041cafae */ /* 0x0007e2000b901d44 */
[----:B----4-:R-:W-:-:S03]  /*28b0*/  IADD3 R6, P0, R11, UR9, RZ ;  /* 0x000000090b067c10 */ /* 0x010fc6000ff1e0ff */
[----:B------:R-:W-:Y:S01]  /*28c0*/  STL [R1+0x64], R10 ;  /* 0x0000640a01007387 */ /* 0x000fe20000100800 */
[----:B------:R-:W-:-:S03]  /*28d0*/  IADD3.X R7, R10, UR8, RZ, P0, !PT ;  /* 0x000000080a077c10 */ /* 0x000fc600087fe4ff */
[----:B------:R3:W-:Y:S04]  /*28e0*/  @!P2 LDGSTS.E.BYPASS.LTC128B.128 [R28+0xf000], [R4.64+0x80] ;  /* 0x0f000080041cafae */ /* 0x0007e8000b901d44 */
[----:B------:R3:W-:Y:S04]  /*28f0*/  @!P2 LDGSTS.E.BYPASS.LTC128B.128 [R28+0x11000], [R4.64+0x100] ;  /* 0x11000100041cafae */ /* 0x0007e8000b901d44 */
[----:B------:R-:W0:Y:S04]  /*2900*/  LDGDEPBAR ;  /* 0x00000000000079af */ /* 0x000e280000000000 */
[----:B------:R4:W5:Y:S04]  /*2910*/  @!P1 LDG.E R9, [R6.64] ;  /* 0x0000000406099981 */ /* 0x000968000c1e1900 */
[----:B------:R4:W5:Y:S04]  /*2920*/  @!P6 LDG.E R8, [R6.64+0x20] ;  /* 0x000020040608e981 */ /* 0x000968000c1e1900 */
[----:B------:R1:W-:Y:S04]  /*2930*/  STL.64 [R1+0x30], R24 ;  /* 0x0000301801007387 */ /* 0x0003e80000100a00 */
[----:B---3--:R-:W3:Y:S01]  /*2940*/  LDL R5, [R1] ;  /* 0x0000000001057983 */ /* 0x008ee20000100800 */
[----:B------:R-:W-:-:S04]  /*2950*/  DEPBAR.LE SB0, 0x1 ;  /* 0x000080400000791a */ /* 0x000fc80000000000 */
[----:B------:R-:W3:Y:S04]  /*2960*/  LDL R4, [R1+0x2c] ;  /* 0x00002c0001047983 */ /* 0x000ee80000100800 */
[----:B------:R-:W-:Y:S06]  /*2970*/  BAR.SYNC.DEFER_BLOCKING 0x0 ;  /* 0x0000000000007b1d */ /* 0x000fec0000010000 */
[----:B----4-:R-:W4:Y:S04]  /*2980*/  LDL R6, [R1+0x4] ;  /* 0x0000040001067983 */ /* 0x010f280000100800 */
[----:B------:R1:W1:Y:S04]  /*2990*/  LDSM.16.M88.4 R148, [R252+0x12000] ;  /* 0x01200000fc94783b */ /* 0x0002680000000200 */
[----:B------:R1:W1:Y:S04]  /*29a0*/  LDSM.16.M88.4 R152, [R252+0x12800] ;  /* 0x01280000fc98783b */ /* 0x0002680000000200 */
[----:B------:R1:W1:Y:S04]  /*29b0*/  LDSM.16.M88.4 R180, [R252+0x14000] ;  /* 0x01400000fcb4783b */ /* 0x0002680000000200 */
[----:B------:R1:W1:Y:S04]  /*29c0*/  LDSM.16.M88.4 R184, [R252+0x14800] ;  /* 0x01480000fcb8783b */ /* 0x0002680000000200 */
[----:B------:R1:W1:Y:S04]  /*29d0*/  LDSM.16.M88.4 R212, [R252+0x16000] ;  /* 0x01600000fcd4783b */ /* 0x0002680000000200 */
[----:B------:R1:W1:Y:S01]  /*29e0*/  LDSM.16.M88.4 R216, [R252+0x16800] ;  /* 0x01680000fcd8783b */ /* 0x0002620000000200 */
[----:B------:R-:W-:Y:S01]  /*29f0*/  UIADD3 UR10, UR25, 0x40, URZ ;  /* 0x00000040190a7890 */ /* 0x000fe2000fffe03f */
        /* <DEDUP_REMOVED lines=40> */
[----:B-1----:R-:W-:Y:S01]  /*2c80*/  CS2R R30, SRZ ;  /* 0x00000000001e7805 */ /* 0x002fe2000001ff00 */
[----:B--2---:R-:W-:Y:S01]  /*2c90*/  CS2R R28, SRZ ;  /* 0x00000000001c7805 */ /* 0x004fe2000001ff00 */
[----:B------:R-:W-:Y:S01]  /*2ca0*/  CS2R R34, SRZ ;  /* 0x0000000000227805 */ /* 0x000fe2000001ff00 */
[----:B------:R-:W-:Y:S01]  /*2cb0*/  CS2R R32, SRZ ;  /* 0x0000000000207805 */ /* 0x000fe2000001ff00 */
[----:B------:R-:W-:Y:S01]  /*2cc0*/  CS2R R26, SRZ ;  /* 0x00000000001a7805 */ /* 0x000fe2000001ff00 */
[----:B------:R-:W-:Y:S01]  /*2cd0*/  CS2R R24, SRZ ;  /* 0x0000000000187805 */ /* 0x000fe2000001ff00 */
[----:B------:R-:W-:Y:S01]  /*2ce0*/  CS2R R22, SRZ ;  /* 0x0000000000167805 */ /* 0x000fe2000001ff00 */
[----:B------:R-:W-:Y:S01]  /*2cf0*/  CS2R R20, SRZ ;  /* 0x0000000000147805 */ /* 0x000fe2000001ff00 */
[----:B------:R-:W-:-:S02]  /*2d00*/  UISETP.GE.AND UP0, UPT, UR10, UR6, UPT ;  /* 0x000000060a00728c */ /* 0x000fc4000bf06270 */
[----:B------:R-:W-:Y:S02]  /*2d10*/  UMOV UR11, UR14 ;  /* 0x0000000e000b7c82 */ /* 0x000fe40008000000 */
[----:B------:R-:W-:Y:S01]  /*2d20*/  UMOV UR10, UR15 ;  /* 0x0000000f000a7c82 */ /* 0x000fe20008000000 */
[----:B-----5:R1:W-:Y:S04]  /*2d30*/  STL [R1+0x5c], R9 ;  /* 0x00005c0901007387 */ /* 0x0203e80000100800 */
[----:B---3--:R1:W2:Y:S04]  /*2d40*/  LDSM.16.M88.4 R164, [R5+0x12000] ;  /* 0x0120000005a4783b */ /* 0x0082a80000000200 */
[----:B------:R1:W3:Y:S04]  /*2d50*/  LDSM.16.M88.4 R168, [R5+0x12800] ;  /* 0x0128000005a8783b */ /* 0x0002e80000000200 */
[----:B------:R1:W1:Y:S04]  /*2d60*/  LDSM.16.M88.4 R172, [R4+0x12000] ;  /* 0x0120000004ac783b */ /* 0x0002680000000200 */
[----:B------:R1:W1:Y:S04]  /*2d70*/  LDSM.16.M88.4 R176, [R4+0x12800] ;  /* 0x0128000004b0783b */ /* 0x0002680000000200 */
[----:B----4-:R4:W1:Y:S04]  /*2d80*/  LDSM.16.M88.4 R156, [R6+0x12000] ;  /* 0x01200000069c783b */ /* 0x0108680000000200 */
        /* <DEDUP_REMOVED lines=13> */
[----:B--23--:R4:W-:Y:S02]  /*2e60*/  STL [R1+0x60], R8 ;  /* 0x0000600801007387 */ /* 0x00c9e40000100800 */
.L_x_103:
[----:B------:R-:W2:Y:S01]  /*2e70*/  LDL R245, [R1+0x8] ;  /* 0x0000080001f57983 */ /* 0x000ea20000100800 */
[----:B------:R-:W-:Y:S01]  /*2e80*/  PLOP3.LUT P0, PT, PT, PT, UP0, 0x80, 0x0 ;  /* 0x000000000000781c */ /* 0x000fe20003f0f008 */
[----:B------:R-:W-:Y:S01]  /*2e90*/  UISETP.GE.AND UP5, UPT, UR7, 0x1, UPT ;  /* 0x000000010700788c */ /* 0x000fe2000bfa6270 */
[----:B------:R-:W-:Y:S02]  /*2ea0*/  PLOP3.LUT P5, PT, PT, PT, UP0, 0x80, 0x0 ;  /* 0x000000000000781c */ /* 0x000fe40003faf008 */
[----:B------:R-:W3:Y:S01]  /*2eb0*/  LDL R92, [R1+0x4] ;  /* 0x00000400015c7983 */ /* 0x000ee20000100800 */
[----:B------:R-:W-:Y:S02]  /*2ec0*/  PLOP3.LUT P1, PT, PT, PT, UP0, 0x80, 0x0 ;  /* 0x000000000000781c */ /* 0x000fe40003f2f008 */
[----:B------:R-:W-:Y:S02]  /*2ed0*/  PLOP3.LUT P4, PT, PT, PT, UP0, 0x80, 0x0 ;  /* 0x000000000000781c */ /* 0x000fe40003f8f008 */
[----:B-----5:R-:W5:Y:S01]  /*2ee0*/  LDL R244, [R1+0xc] ;  /* 0x00000c0001f47983 */ /* 0x020f620000100800 */
[----:B------:R-:W-:Y:S02]  /*2ef0*/  PLOP3.LUT P3, PT, PT, PT, UP0, 0x80, 0x0 ;  /* 0x000000000000781c */ /* 0x000fe40003f6f008 */
[----:B------:R-:W-:Y:S02]  /*2f00*/  PLOP3.LUT P6, PT, PT, PT, UP0, 0x80, 0x0 ;  /* 0x000000000000781c */ /* 0x000fe40003fcf008 */
[----:B----4-:R-:W4:Y:S05]  /*2f10*/  LDL R90, [R1] ;  /* 0x00000000015a7983 */ /* 0x010f2a0000100800 */
[----:B------:R-:W4:Y:S05]  /*2f20*/  LDL R99, [R1+0x18] ;  /* 0x0000180001637983 */ /* 0x000f2a0000100800 */
[----:B------:R-:W4:Y:S05]  /*2f30*/  LDL R89, [R1+0x10] ;  /* 0x0000100001597983 */ /* 0x000f2a0000100800 */
[----:B------:R-:W4:Y:S05]  /*2f40*/  LDL R96, [R1+0x14] ;  /* 0x0000140001607983 */ /* 0x000f2a0000100800 */
[----:B------:R-:W0:Y:S05]  /*2f50*/  LDGDEPBAR ;  /* 0x00000000000079af */ /* 0x000e2a0000000000 */
[----:B------:R-:W4:Y:S05]  /*2f60*/  LDL R91, [R1+0x74] ;  /* 0x00007400015b7983 */ /* 0x000f2a0000100800 */
[----:B------:R-:W4:Y:S05]  /*2f70*/  LDL R88, [R1+0x5c] ;  /* 0x00005c0001587983 */ /* 0x000f2a0000100800 */
[----:B------:R-:W4:Y:S05]  /*2f80*/  LDL R95, [R1+0x3c] ;  /* 0x00003c00015f7983 */ /* 0x000f2a0000100800 */
[----:B------:R-:W4:Y:S05]  /*2f90*/  LDL R94, [R1+0x58] ;  /* 0x00005800015e7983 */ /* 0x000f2a0000100800 */
[----:B------:R-:W4:Y:S05]  /*2fa0*/  LDL R93, [R1+0x50] ;  /* 0x00005000015d7983 */ /* 0x000f2a0000100800 */
[----:B------:R-:W4:Y:S05]  /*2fb0*/  LDL R98, [R1+0x68] ;  /* 0x0000680001627983 */ /* 0x000f2a0000100800 */
[----:B------:R-:W4:Y:S01]  /*2fc0*/  LDL R97, [R1+0x64] ;  /* 0x0000640001617983 */ /* 0x000f220000100800 */
[----:B------:R-:W-:Y:S04]  /*2fd0*/  DEPBAR.LE SB0, 0x0 ;  /* 0x000080000000791a */ /* 0x000fe80000000000 */
[----:B------:R-:W-:Y:S06]  /*2fe0*/  BAR.SYNC.DEFER_BLOCKING 0x0 ;  /* 0x0000000000007b1d */ /* 0x000fec0000010000 */
[----:B-1----:R-:W-:Y:S05]  /*2ff0*/  LDSM.16.M88.4 R8, [R252+0xc000] ;  /* 0x00c00000fc08783b */ /* 0x002fea0000000200 */
[----:B------:R-:W-:Y:S05]  /*3000*/  LDSM.16.M88.4 R68, [R252+0xc800] ;  /* 0x00c80000fc44783b */ /* 0x000fea0000000200 */
[----:B--2---:R-:W1:Y:S05]  /*3010*/  LDSM.16.M88.4 R16, [R245] ;  /* 0x00000000f510783b */ /* 0x004e6a0000000200 */
[----:B---3--:R-:W-:Y:S05]  /*3020*/  LDSM.16.M88.4 R76, [R92+0xc000] ;  /* 0x00c000005c4c783b */ /* 0x008fea0000000200 */
[----:B-----5:R-:W2:Y:S05]  /*3030*/  LDSM.16.M88.4 R72, [R244] ;  /* 0x00000000f448783b */ /* 0x020eaa0000000200 */
[----:B----4-:R-:W-:Y:S05]  /*3040*/  LDSM.16.M88.4 R84, [R90+0xc000] ;  /* 0x00c000005a54783b */ /* 0x010fea0000000200 */
[----:B------:R-:W-:Y:S01]  /*3050*/  LDSM.16.M88.4 R80, [R99] ;  /* 0x000000006350783b */ /* 0x000fe20000000200 */
[C---:B-1----:R-:W-:Y:S03]  /*3060*/  HMMA.16816.F32 R4, R16.reuse, R8, RZ ;  /* 0x000000081004723c */ /* 0x042fe600000018ff */
[C---:B------:R-:W-:Y:S05]  /*3070*/  FSETP.NEU.FTZ.AND P2, PT, R88.reuse, -INF , PT ;  /* 0xff8000005800780b */ /* 0x040fea0003f5d000 */
[C---:B------:R-:W-:Y:S08]  /*3080*/  HMMA.16816.F32 R8, R16.reuse, R10, RZ ;  /* 0x0000000a1008723c */ /* 0x040ff000000018ff */
[C---:B------:R-:W-:Y:S08]  /*3090*/  HMMA.16816.F32 R12, R16.reuse, R68, RZ ;  /* 0x00000044100c723c */ /* 0x040ff000000018ff */
[----:B------:R-:W-:Y:S01]  /*30a0*/  HMMA.16816.F32 R16, R16, R70, RZ ;  /* 0x000000461010723c */ /* 0x000fe200000018ff */
[----:B------:R-:W1:Y:S07]  /*30b0*/  LDSM.16.M88.4 R68, [R92+0xc800] ;  /* 0x00c800005c44783b */ /* 0x000e6e0000000200 */
[C---:B--2---:R-:W-:Y:S08]  /*30c0*/  HMMA.16816.F32 R4, R72.reuse, R76, R4 ;  /* 0x0000004c4804723c */ /* 0x044ff00000001804 */
[C---:B------:R-:W-:Y:S01]  /*30d0*/  HMMA.16816.F32 R8, R72.reuse, R78, R8 ;  /* 0x0000004e4808723c */ /* 0x040fe20000001808 */
[----:B------:R-:W2:Y:S07]  /*30e0*/  LDSM.16.M88.4 R76, [R90+0xc800] ;  /* 0x00c800005a4c783b */ /* 0x000eae0000000200 */
[C---:B-1----:R-:W-:Y:S08]  /*30f0*/  HMMA.16816.F32 R12, R72.reuse, R68, R12 ;  /* 0x00000044480c723c */ /* 0x042ff0000000180c */
[----:B------:R-:W-:Y:S01]  /*3100*/  HMMA.16816.F32 R16, R72, R70, R16 ;  /* 0x000000464810723c */ /* 0x000fe20000001810 */
[----:B------:R-:W-:Y:S05]  /*3110*/  LDSM.16.M88.4 R68, [R96] ;  /* 0x000000006044783b */ /* 0x000fea0000000200 */
[----:B------:R-:W1:Y:S02]  /*3120*/  LDSM.16.M88.4 R72, [R89+0xc000] ;  /* 0x00c000005948783b */ /* 0x000e640000000200 */
[C---:B------:R-:W-:Y:S08]  /*3130*/  HMMA.16816.F32 R4, R80.reuse, R84, R4 ;  /* 0x000000545004723c */ /* 0x040ff00000001804 */
[C---:B------:R-:W-:Y:S01]  /*3140*/  HMMA.16816.F32 R8, R80.reuse, R86, R8 ;  /* 0x000000565008723c */ /* 0x040fe20000001808 */
[----:B------:R-:W3:Y:S07]  /*3150*/  LDSM.16.M88.4 R84, [R89+0xc800] ;  /* 0x00c800005954783b */ /* 0x000eee0000000200 */
[C---:B--2---:R-:W-:Y:S08]  /*3160*/  HMMA.16816.F32 R12, R80.reuse, R76, R12 ;  /* 0x0000004c500c723c */ /* 0x044ff0000000180c */
[----:B------:R-:W-:Y:S01]  /*3170*/  HMMA.16816.F32 R16, R80, R78, R16 ;  /* 0x0000004e5010723c */ /* 0x000fe20000001810 */
[----:B------:R-:W-:Y:S05]  /*3180*/  LDSM.16.M88.4 R76, [R245+0x2000] ;  /* 0x00200000f54c783b */ /* 0x000fea0000000200 */
[----:B------:R-:W2:Y:S02]  /*3190*/  LDSM.16.M88.4 R80, [R252+0xe000] ;  /* 0x00e00000fc50783b */ /* 0x000ea40000000200 */
[C---:B-1----:R-:W-:Y:S08]  /*31a0*/  HMMA.16816.F32 R4, R68.reuse, R72, R4 ;  /* 0x000000484404723c */ /* 0x042ff00000001804 */
[C---:B------:R-:W-:Y:S01]  /*31b0*/  HMMA.16816.F32 R8, R68.reuse, R74, R8 ;  /* 0x0000004a4408723c */ /* 0x040fe20000001808 */
[----:B------:R-:W1:Y:S07]  /*31c0*/  LDSM.16.M88.4 R72, [R252+0xe800] ;  /* 0x00e80000fc48783b */ /* 0x000e6e0000000200 */
[C---:B---3--:R-:W-:Y:S08]  /*31d0*/  HMMA.16816.F32 R12, R68.reuse, R84, R12 ;  /* 0x00000054440c723c */ /* 0x048ff0000000180c */
[----:B------:R-:W-:Y:S01]  /*31e0*/  HMMA.16816.F32 R16, R68, R86, R16 ;  /* 0x000000564410723c */ /* 0x000fe20000001810 */
[----:B------:R-:W-:Y:S05]  /*31f0*/  LDSM.16.M88.4 R68, [R244+0x2000] ;  /* 0x00200000f444783b */ /* 0x000fea0000000200 */
[----:B------:R-:W3:Y:S02]  /*3200*/  LDSM.16.M88.4 R84, [R92+0xe000] ;  /* 0x00e000005c54783b */ /* 0x000ee40000000200 */
[C---:B--2---:R-:W-:Y:S08]  /*3210*/  HMMA.16816.F32 R4, R76.reuse, R80, R4 ;  /* 0x000000504c04723c */ /* 0x044ff00000001804 */
[C---:B------:R-:W-:Y:S01]  /*3220*/  HMMA.16816.F32 R8, R76.reuse, R82, R8 ;  /* 0x000000524c08723c */ /* 0x040fe20000001808 */
[----:B------:R-:W2:Y:S07]  /*3230*/  LDSM.16.M88.4 R80, [R92+0xe800] ;  /* 0x00e800005c50783b */ /* 0x000eae0000000200 */
[C---:B-1----:R-:W-:Y:S08]  /*3240*/  HMMA.16816.F32 R12, R76.reuse, R72, R12 ;  /* 0x000000484c0c723c */ /* 0x042ff0000000180c */
[----:B------:R-:W-:Y:S01]  /*3250*/  HMMA.16816.F32 R16, R76, R74, R16 ;  /* 0x0000004a4c10723c */ /* 0x000fe20000001810 */
[----:B------:R-:W-:Y:S05]  /*3260*/  LDSM.16.M88.4 R72, [R99+0x2000] ;  /* 0x002000006348783b */ /* 0x000fea0000000200 */
[----:B------:R-:W1:Y:S02]  /*3270*/  LDSM.16.M88.4 R76, [R90+0xe000] ;  /* 0x00e000005a4c783b */ /* 0x000e640000000200 */
[C---:B---3--:R-:W-:Y:S08]  /*3280*/  HMMA.16816.F32 R4, R68.reuse, R84, R4 ;  /* 0x000000544404723c */ /* 0x048ff00000001804 */
        /* <DEDUP_REMOVED lines=22> */
[----:B------:R3:W4:Y:S07]  /*33f0*/  LDSM.16.M88.4 R84, [R92+0x10800] ;  /* 0x010800005c54783b */ /* 0x00072e0000000200 */
[C---:B--2---:R-:W-:Y:S08]  /*3400*/  HMMA.16816.F32 R12, R72.reuse, R80, R12 ;  /* 0x00000050480c723c */ /* 0x044ff0000000180c */
[----:B------:R-:W-:Y:S01]  /*3410*/  HMMA.16816.F32 R16, R72, R82, R16 ;  /* 0x000000524810723c */ /* 0x000fe20000001810 */
[----:B------:R-:W-:Y:S05]  /*3420*/  LDSM.16.M88.4 R80, [R90+0x10000] ;  /* 0x010000005a50783b */ /* 0x000fea0000000200 */
[----:B------:R-:W2:Y:S05]  /*3430*/  LDSM.16.M88.4 R72, [R99+0x4000] ;  /* 0x004000006348783b */ /* 0x000eaa0000000200 */
[----:B---3--:R-:W3:Y:S01]  /*3440*/  LDL R92, [R1+0x54] ;  /* 0x00005400015c7983 */ /* 0x008ee20000100800 */
[C---:B-1----:R-:W-:Y:S08]  /*3450*/  HMMA.16816.F32 R4, R68.reuse, R76, R4 ;  /* 0x0000004c4404723c */ /* 0x042ff00000001804 */
[C---:B------:R-:W-:Y:S01]  /*3460*/  HMMA.16816.F32 R8, R68.reuse, R78, R8 ;  /* 0x0000004e4408723c */ /* 0x040fe20000001808 */
[----:B------:R1:W5:Y:S07]  /*3470*/  LDSM.16.M88.4 R76, [R90+0x10800] ;  /* 0x010800005a4c783b */ /* 0x00036e0000000200 */
[C---:B----4-:R-:W-:Y:S08]  /*3480*/  HMMA.16816.F32 R12, R68.reuse, R84, R12 ;  /* 0x00000054440c723c */ /* 0x050ff0000000180c */
[----:B------:R-:W-:Y:S01]  /*3490*/  HMMA.16816.F32 R16, R68, R86, R16 ;  /* 0x000000564410723c */ /* 0x000fe20000001810 */
[----:B------:R-:W-:Y:S05]  /*34a0*/  LDSM.16.M88.4 R68, [R96+0x4000] ;  /* 0x004000006044783b */ /* 0x000fea0000000200 */
[----:B------:R-:W4:Y:S02]  /*34b0*/  LDSM.16.M88.4 R84, [R89+0x10000] ;  /* 0x010000005954783b */ /* 0x000f240000000200 */
[C---:B--2---:R-:W-:Y:S03]  /*34c0*/  HMMA.16816.F32 R4, R72.reuse, R80, R4 ;  /* 0x000000504804723c */ /* 0x044fe60000001804 */
[----:B-1----:R-:W2:Y:S05]  /*34d0*/  LDL R90, [R1+0x60] ;  /* 0x00006000015a7983 */ /* 0x002eaa0000100800 */
[C---:B------:R-:W-:Y:S08]  /*34e0*/  HMMA.16816.F32 R8, R72.reuse, R82, R8 ;  /* 0x000000524808723c */ /* 0x040ff00000001808 */
[C---:B-----5:R-:W-:Y:S07]  /*34f0*/  HMMA.16816.F32 R12, R72.reuse, R76, R12 ;  /* 0x0000004c480c723c */ /* 0x060fee000000180c */
[----:B------:R-:W-:Y:S01]  /*3500*/  IMAD.U32 R77, RZ, RZ, UR19 ;  /* 0x00000013ff4d7e24 */ /* 0x000fe2000f8e00ff */
[----:B------:R-:W-:Y:S04]  /*3510*/  HMMA.16816.F32 R16, R72, R78, R16 ;  /* 0x0000004e4810723c */ /* 0x000fe80000001810 */
[----:B------:R-:W-:Y:S01]  /*3520*/  @P0 IMAD R77, R77, 0x40, R91 ;  /* 0x000000404d4d0824 */ /* 0x000fe200078e025b */
[----:B------:R-:W-:Y:S01]  /*3530*/  PLOP3.LUT P0, PT, PT, PT, UP0, 0x80, 0x0 ;  /* 0x000000000000781c */ /* 0x000fe20003f0f008 */
[----:B------:R-:W-:Y:S03]  /*3540*/  FMUL.FTZ R76, R88, 1.4426950216293334961 ;  /* 0x3fb8aa3b584c7820 */ /* 0x000fe60000410000 */
[C---:B------:R-:W-:Y:S02]  /*3550*/  @P1 IADD3 R72, R77.reuse, 0x1, RZ ;  /* 0x000000014d481810 */ /* 0x040fe40007ffe0ff */
[----:B------:R-:W-:Y:S01]  /*3560*/  @P5 ISETP.GE.AND P5, PT, R77, UR6, PT ;  /* 0x000000064d005c0c */ /* 0x000fe2000bfa6270 */
[C---:B----4-:R-:W-:Y:S01]  /*3570*/  HMMA.16816.F32 R4, R68.reuse, R84, R4 ;  /* 0x000000544404723c */ /* 0x050fe20000001804 */
[----:B------:R-:W-:Y:S04]  /*3580*/  PLOP3.LUT P1, PT, PT, PT, UP0, 0x80, 0x0 ;  /* 0x000000000000781c */ /* 0x000fe80003f2f008 */
[----:B------:R-:W-:Y:S02]  /*3590*/  @P4 ISETP.GE.AND P4, PT, R72, UR6, PT ;  /* 0x0000000648004c0c */ /* 0x000fe4000bf86270 */
[----:B------:R-:W-:Y:S01]  /*35a0*/  FSEL R76, R76, RZ, P2 ;  /* 0x000000ff4c4c7208 */ /* 0x000fe20001000000 */
[C---:B------:R-:W-:Y:S01]  /*35b0*/  HMMA.16816.F32 R8, R68.reuse, R86, R8 ;  /* 0x000000564408723c */ /* 0x040fe20000001808 */
[----:B------:R-:W1:Y:S11]  /*35c0*/  LDSM.16.M88.4 R72, [R89+0x10800] ;  /* 0x010800005948783b */ /* 0x000e760000000200 */
[----:B------:R-:W-:Y:S04]  /*35d0*/  @!UPT UIADD3 URZ, URZ, URZ, URZ ;  /* 0x0000003f3f3ff290 */ /* 0x000fe8000fffe03f */
[----:B------:R-:W-:Y:S02]  /*35e0*/  @P0 FSEL R4, R4, -INF , !P5 ;  /* 0xff80000004040808 */ /* 0x000fe40006800000 */
[----:B------:R-:W-:Y:S02]  /*35f0*/  @P1 FSEL R5, R5, -INF , !P4 ;  /* 0xff80000005051808 */ /* 0x000fe40006000000 */
[----:B------:R-:W-:Y:S01]  /*3600*/  PLOP3.LUT P0, PT, PT, PT, UP0, 0x80, 0x0 ;  /* 0x000000000000781c */ /* 0x000fe20003f0f008 */
[--C-:B------:R-:W-:Y:S01]  /*3610*/  FFMA.FTZ R4, R4, c[0x0][0x23c], -R76.reuse ;  /* 0x00008f0004047a23 */ /* 0x100fe2000001084c */
[----:B------:R-:W-:Y:S01]  /*3620*/  PLOP3.LUT P1, PT, PT, PT, UP0, 0x80, 0x0 ;  /* 0x000000000000781c */ /* 0x000fe20003f2f008 */
[--C-:B------:R-:W-:Y:S02]  /*3630*/  FFMA.FTZ R5, R5, c[0x0][0x23c], -R76.reuse ;  /* 0x00008f0005057a23 */ /* 0x100fe4000001084c */
[----:B------:R-:W-:Y:S08]  /*3640*/  MUFU.EX2 R88, R4 ;  /* 0x0000000400587308 */ /* 0x000ff00000000800 */
[----:B------:R-:W-:Y:S02]  /*3650*/  @P0 FSEL R6, R6, -INF , !P5 ;  /* 0xff80000006060808 */ /* 0x000fe40006800000 */
[----:B------:R4:W5:Y:S01]  /*3660*/  MUFU.EX2 R86, R5 ;  /* 0x0000000500567308 */ /* 0x0009620000000800 */
[----:B------:R-:W-:Y:S02]  /*3670*/  PLOP3.LUT P0, PT, PT, PT, UP0, 0x80, 0x0 ;  /* 0x000000000000781c */ /* 0x000fe40003f0f008 */
[----:B------:R-:W-:Y:S02]  /*3680*/  @P1 FSEL R7, R7, -INF , !P4 ;  /* 0xff80000007071808 */ /* 0x000fe40006000000 */
[----:B------:R-:W-:Y:S01]  /*3690*/  PLOP3.LUT P1, PT, PT, PT, UP0, 0x80, 0x0 ;  /* 0x000000000000781c */ /* 0x000fe20003f2f008 */
[C---:B-1----:R-:W-:Y:S01]  /*36a0*/  HMMA.16816.F32 R12, R68.reuse, R72, R12 ;  /* 0x00000048440c723c */ /* 0x042fe2000000180c */
[----:B------:R-:W-:Y:S02]  /*36b0*/  PLOP3.LUT P4, PT, PT, PT, UP0, 0x80, 0x0 ;  /* 0x000000000000781c */ /* 0x000fe40003f8f008 */
[----:B------:R-:W-:Y:S05]  /*36c0*/  PLOP3.LUT P5, PT, PT, PT, UP0, 0x80, 0x0 ;  /* 0x000000000000781c */ /* 0x000fea0003faf008 */
[----:B------:R-:W-:Y:S04]  /*36d0*/  HMMA.16816.F32 R16, R68, R74, R16 ;  /* 0x0000004a4410723c */ /* 0x000fe80000001810 */
[----:B----4-:R-:W-:Y:S02]  /*36e0*/  @P3 IADD3 R5, R77, 0x8, RZ ;  /* 0x000000084d053810 */ /* 0x010fe40007ffe0ff */
[----:B------:R-:W-:Y:S02]  /*36f0*/  PLOP3.LUT P3, PT, PT, PT, UP0, 0x80, 0x0 ;  /* 0x000000000000781c */ /* 0x000fe40003f6f008 */
[----:B------:R-:W-:Y:S11]  /*3700*/  @P6 ISETP.GE.AND P6, PT, R5, UR6, PT ;  /* 0x0000000605006c0c */ /* 0x000ff6000bfc6270 */
[----:B------:R-:W-:Y:S02]  /*3710*/  @!UPT UIADD3 URZ, URZ, URZ, URZ ;  /* 0x0000003f3f3ff290 */ /* 0x000fe4000fffe03f */
[----:B------:R-:W-:Y:S02]  /*3720*/  @P0 FSEL R8, R8, -INF , !P6 ;  /* 0xff80000008080808 */ /* 0x000fe40007000000 */
[----:B------:R-:W-:Y:S03]  /*3730*/  PLOP3.LUT P0, PT, PT, PT, UP0, 0x80, 0x0 ;  /* 0x000000000000781c */ /* 0x000fe60003f0f008 */
[----:B------:R-:W-:Y:S04]  /*3740*/  FFMA.FTZ R8, R8, c[0x0][0x23c], -R76 ;  /* 0x00008f0008087a23 */ /* 0x000fe8000001084c */
[----:B------:R-:W-:Y:S06]  /*3750*/  MUFU.EX2 R85, R8 ;  /* 0x0000000800557308 */ /* 0x000fec0000000800 */
[----:B------:R-:W-:Y:S02]  /*3760*/  @P0 FSEL R10, R10, -INF , !P6 ;  /* 0xff8000000a0a0808 */ /* 0x000fe40007000000 */
[----:B------:R-:W-:Y:S02]  /*3770*/  PLOP3.LUT P6, PT, PT, PT, UP0, 0x80, 0x0 ;  /* 0x000000000000781c */ /* 0x000fe40003fcf008 */
[----:B------:R-:W-:Y:S01]  /*3780*/  PLOP3.LUT P0, PT, PT, PT, UP0, 0x80, 0x0 ;  /* 0x000000000000781c */ /* 0x000fe20003f0f008 */
[C---:B--2---:R-:W-:Y:S01]  /*3790*/  FMUL.FTZ R4, R90.reuse, 1.4426950216293334961 ;  /* 0x3fb8aa3b5a047820 */ /* 0x044fe20000410000 */
[----:B------:R-:W-:Y:S04]  /*37a0*/  FSETP.NEU.FTZ.AND P2, PT, R90, -INF , PT ;  /* 0xff8000005a00780b */ /* 0x000fe80003f5d000 */
[----:B------:R-:W-:Y:S02]  /*37b0*/  FSEL R4, R4, RZ, P2 ;  /* 0x000000ff04047208 */ /* 0x000fe40001000000 */
[----:B------:R-:W-:Y:S03]  /*37c0*/  PLOP3.LUT P2, PT, PT, PT, UP0, 0x80, 0x0 ;  /* 0x000000000000781c */ /* 0x000fe60003f4f008 */
[--C-:B------:R-:W-:Y:S02]  /*37d0*/  FFMA.FTZ R6, R6, c[0x0][0x23c], -R4.reuse ;  /* 0x00008f0006067a23 */ /* 0x100fe40000010804 */
[--C-:B------:R-:W-:Y:S02]  /*37e0*/  FFMA.FTZ R7, R7, c[0x0][0x23c], -R4.reuse ;  /* 0x00008f0007077a23 */ /* 0x100fe40000010804 */
[----:B------:R5:W-:Y:S01]  /*37f0*/  MUFU.EX2 R91, R6 ;  /* 0x00000006005b7308 */ /* 0x000be20000000800 */
[----:B------:R-:W-:Y:S05]  /*3800*/  FFMA.FTZ R10, R10, c[0x0][0x23c], -R4 ;  /* 0x00008f000a0a7a23 */ /* 0x000fea0000010804 */
[----:B------:R-:W-:Y:S02]  /*3810*/  @P2 IADD3 R5, R77, 0x9, RZ ;  /* 0x000000094d052810 */ /* 0x000fe40007ffe0ff */
[----:B------:R-:W-:Y:S02]  /*3820*/  PLOP3.LUT P2, PT, PT, PT, UP0, 0x80, 0x0 ;  /* 0x000000000000781c */ /* 0x000fe40003f4f008 */
[----:B------:R-:W-:Y:S01]  /*3830*/  @P3 ISETP.GE.AND P3, PT, R5, UR6, PT ;  /* 0x0000000605003c0c */ /* 0x000fe2000bf66270 */
[----:B------:R-:W1:Y:S01]  /*3840*/  MUFU.EX2 R90, R7 ;  /* 0x00000007005a7308 */ /* 0x000e620000000800 */
[----:B------:R-:W-:Y:S02]  /*3850*/  @P4 IADD3 R5, R77, 0x10, RZ ;  /* 0x000000104d054810 */ /* 0x000fe40007ffe0ff */
[----:B------:R-:W-:Y:S02]  /*3860*/  PLOP3.LUT P4, PT, PT, PT, UP0, 0x80, 0x0 ;  /* 0x000000000000781c */ /* 0x000fe40003f8f008 */
[----:B------:R-:W-:Y:S05]  /*3870*/  @P5 ISETP.GE.AND P5, PT, R5, UR6, PT ;  /* 0x0000000605005c0c */ /* 0x000fea000bfa6270 */
[----:B------:R-:W-:Y:S01]  /*3880*/  @P2 IADD3 R5, R77, 0x11, RZ ;  /* 0x000000114d052810 */ /* 0x000fe20007ffe0ff */
[----:B------:R-:W-:Y:S01]  /*3890*/  MUFU.EX2 R89, R10 ;  /* 0x0000000a00597308 */ /* 0x000fe20000000800 */
[----:B------:R-:W-:Y:S02]  /*38a0*/  @P1 FSEL R9, R9, -INF , !P3 ;  /* 0xff80000009091808 */ /* 0x000fe40005800000 */
[----:B------:R-:W-:Y:S02]  /*38b0*/  PLOP3.LUT P1, PT, PT, PT, UP0, 0x80, 0x0 ;  /* 0x000000000000781c */ /* 0x000fe40003f2f008 */
[----:B------:R-:W-:Y:S01]  /*38c0*/  @P6 ISETP.GE.AND P6, PT, R5, UR6, PT ;  /* 0x0000000605006c0c */ /* 0x000fe2000bfc6270 */
[--C-:B------:R-:W-:Y:S01]  /*38d0*/  FFMA.FTZ R9, R9, c[0x0][0x23c], -R76.reuse ;  /* 0x00008f0009097a23 */ /* 0x100fe2000001084c */
[----:B------:R-:W-:Y:S02]  /*38e0*/  PLOP3.LUT P2, PT, PT, PT, UP0, 0x80, 0x0 ;  /* 0x000000000000781c */ /* 0x000fe40003f4f008 */
[----:B------:R-:W-:Y:S01]  /*38f0*/  @P0 FSEL R12, R12, -INF , !P5 ;  /* 0xff8000000c0c0808 */ /* 0x000fe20006800000 */
[----:B------:R-:W-:Y:S01]  /*3900*/  MUFU.EX2 R83, R9 ;  /* 0x0000000900537308 */ /* 0x000fe20000000800 */
[----:B------:R-:W-:Y:S02]  /*3910*/  PLOP3.LUT P0, PT, PT, PT, UP0, 0x80, 0x0 ;  /* 0x000000000000781c */ /* 0x000fe40003f0f008 */
[----:B-----5:R-:W-:Y:S01]  /*3920*/  F2FP.PACK_AB R6, R86, R88 ;  /* 0x000000585606723e */ /* 0x020fe200000000ff */
[----:B------:R-:W-:Y:S02]  /*3930*/  FFMA.FTZ R12, R12, c[0x0][0x23c], -R76 ;  /* 0x00008f000c0c7a23 */ /* 0x000fe4000001084c */
[----:B------:R-:W-:Y:S02]  /*3940*/  @P1 FSEL R11, R11, -INF , !P3 ;  /* 0xff8000000b0b1808 */ /* 0x000fe40005800000 */
[----:B------:R-:W-:Y:S01]  /*3950*/  PLOP3.LUT P1, PT, PT, PT, UP0, 0x80, 0x0 ;  /* 0x000000000000781c */ /* 0x000fe20003f2f008 */
[----:B------:R2:W-:Y:S01]  /*3960*/  STS [R95+0x14000], R6 ;  /* 0x014000065f007388 */ /* 0x0005e20000000800 */
[----:B------:R-:W-:Y:S01]  /*3970*/  PLOP3.LUT P3, PT, PT, PT, UP0, 0x80, 0x0 ;  /* 0x000000000000781c */ /* 0x000fe20003f6f008 */
[----:B------:R-:W-:Y:S01]  /*3980*/  FFMA.FTZ R11, R11, c[0x0][0x23c], -R4 ;  /* 0x00008f000b0b7a23 */ /* 0x000fe20000010804 */
[----:B------:R-:W-:Y:S01]  /*3990*/  @P2 FSEL R13, R13, -INF , !P6 ;  /* 0xff8000000d0d2808 */ /* 0x000fe20007000000 */
[----:B------:R-:W-:Y:S01]  /*39a0*/  MUFU.EX2 R81, R12 ;  /* 0x0000000c00517308 */ /* 0x000fe20000000800 */
[----:B------:R-:W-:Y:S02]  /*39b0*/  PLOP3.LUT P2, PT, PT, PT, UP0, 0x80, 0x0 ;  /* 0x000000000000781c */ /* 0x000fe40003f4f008 */
[----:B------:R-:W-:Y:S01]  /*39c0*/  @P0 FSEL R15, R15, -INF , !P6 ;  /* 0xff8000000f0f0808 */ /* 0x000fe20007000000 */
[----:B------:R-:W-:Y:S01]  /*39d0*/  FFMA.FTZ R13, R13, c[0x0][0x23c], -R76 ;  /* 0x00008f000d0d7a23 */ /* 0x000fe2000001084c */
[----:B------:R-:W-:Y:S03]  /*39e0*/  PLOP3.LUT P0, PT, PT, PT, UP0, 0x80, 0x0 ;  /* 0x000000000000781c */ /* 0x000fe60003f0f008 */
[----:B------:R-:W-:Y:S01]  /*39f0*/  @P1 FSEL R14, R14, -INF , !P5 ;  /* 0xff8000000e0e1808 */ /* 0x000fe20006800000 */
[--C-:B------:R-:W-:Y:S01]  /*3a00*/  FFMA.FTZ R15, R15, c[0x0][0x23c], -R4.reuse ;  /* 0x00008f000f0f7a23 */ /* 0x100fe20000010804 */
[----:B------:R-:W-:Y:S01]  /*3a10*/  PLOP3.LUT P1, PT, PT, PT, UP0, 0x80, 0x0 ;  /* 0x000000000000781c */ /* 0x000fe20003f2f008 */
[----:B------:R-:W4:Y:S01]  /*3a20*/  MUFU.EX2 R87, R11 ;  /* 0x0000000b00577308 */ /* 0x000f220000000800 */
[C---:B------:R-:W-:Y:S01]  /*3a30*/  @P3 IADD3 R5, R77.reuse, 0x18, RZ ;  /* 0x000000184d053810 */ /* 0x040fe20007ffe0ff */
[----:B------:R-:W-:Y:S01]  /*3a40*/  FFMA.FTZ R14, R14, c[0x0][0x23c], -R4 ;  /* 0x00008f000e0e7a23 */ /* 0x000fe20000010804 */
[----:B------:R-:W-:Y:S02]  /*3a50*/  @P4 IADD3 R77, R77, 0x19, RZ ;  /* 0x000000194d4d4810 */ /* 0x000fe40007ffe0ff */
[----:B------:R-:W-:Y:S02]  /*3a60*/  @P2 ISETP.GE.AND P3, PT, R5, UR6, PT ;  /* 0x0000000605002c0c */ /* 0x000fe4000bf66270 */
[----:B------:R-:W-:Y:S02]  /*3a70*/  PLOP3.LUT P2, PT, PT, PT, UP0, 0x80, 0x0 ;  /* 0x000000000000781c */ /* 0x000fe40003f4f008 */
[----:B-1----:R-:W-:Y:S01]  /*3a80*/  F2FP.PACK_AB R5, R90, R91 ;  /* 0x0000005b5a05723e */ /* 0x002fe200000000ff */
[----:B------:R-:W1:Y:S02]  /*3a90*/  MUFU.EX2 R78, R13 ;  /* 0x0000000d004e7308 */ /* 0x000e640000000800 */
[----:B------:R-:W-:Y:S02]  /*3aa0*/  @P1 ISETP.GE.AND P1, PT, R77, UR6, PT ;  /* 0x000000064d001c0c */ /* 0x000fe4000bf26270 */
[----:B------:R5:W-:Y:S06]  /*3ab0*/  STS [R95+0x14400], R5 ;  /* 0x014400055f007388 */ /* 0x000bec0000000800 */
[----:B------:R-:W-:Y:S01]  /*3ac0*/  @P2 FSEL R16, R16, -INF , !P3 ;  /* 0xff80000010102808 */ /* 0x000fe20005800000 */
[----:B------:R-:W-:Y:S01]  /*3ad0*/  MUFU.EX2 R84, R14 ;  /* 0x0000000e00547308 */ /* 0x000fe20000000800 */
[----:B------:R-:W-:Y:S02]  /*3ae0*/  PLOP3.LUT P2, PT, PT, PT, UP0, 0x80, 0x0 ;  /* 0x000000000000781c */ /* 0x000fe40003f4f008 */
[----:B----4-:R-:W-:Y:S01]  /*3af0*/  F2FP.PACK_AB R8, R87, R89 ;  /* 0x000000595708723e */ /* 0x010fe200000000ff */
[--C-:B------:R-:W-:Y:S01]  /*3b00*/  FFMA.FTZ R16, R16, c[0x0][0x23c], -R76.reuse ;  /* 0x00008f0010107a23 */ /* 0x100fe2000001084c */
[----:B------:R-:W-:Y:S02]  /*3b10*/  @P0 FSEL R17, R17, -INF , !P1 ;  /* 0xff80000011110808 */ /* 0x000fe40004800000 */
[----:B------:R-:W-:Y:S03]  /*3b20*/  PLOP3.LUT P0, PT, PT, PT, UP0, 0x80, 0x0 ;  /* 0x000000000000781c */ /* 0x000fe60003f0f008 */
[----:B------:R-:W-:Y:S01]  /*3b30*/  FFMA.FTZ R76, R17, c[0x0][0x23c], -R76 ;  /* 0x00008f00114c7a23 */ /* 0x000fe2000001084c */
[----:B------:R-:W2:Y:S01]  /*3b40*/  MUFU.EX2 R82, R15 ;  /* 0x0000000f00527308 */ /* 0x000ea20000000800 */
[----:B-1----:R-:W-:Y:S02]  /*3b50*/  F2FP.PACK_AB R7, R78, R81 ;  /* 0x000000514e07723e */ /* 0x002fe400000000ff */
[----:B------:R-:W-:Y:S02]  /*3b60*/  @P2 FSEL R18, R18, -INF , !P3 ;  /* 0xff80000012122808 */ /* 0x000fe40005800000 */
[----:B------:R-:W-:Y:S04]  /*3b70*/  PLOP3.LUT P3, PT, PT, PT, UP5, 0x80, 0x0 ;  /* 0x000000000000781c */ /* 0x000fe80003f6f058 */
[----:B------:R-:W-:Y:S01]  /*3b80*/  @P0 FSEL R19, R19, -INF , !P1 ;  /* 0xff80000013130808 */ /* 0x000fe20004800000 */
[--C-:B------:R-:W-:Y:S01]  /*3b90*/  FFMA.FTZ R18, R18, c[0x0][0x23c], -R4.reuse ;  /* 0x00008f0012127a23 */ /* 0x100fe20000010804 */
[----:B------:R-:W-:Y:S01]  /*3ba0*/  MUFU.EX2 R77, R16 ;  /* 0x00000010004d7308 */ /* 0x000fe20000000800 */
[----:B------:R-:W-:Y:S02]  /*3bb0*/  IADD3 R74, P0, R98, UR11, RZ ;  /* 0x0000000b624a7c10 */ /* 0x000fe4000ff1e0ff */
[----:B------:R-:W-:Y:S02]  /*3bc0*/  FFMA.FTZ R4, R19, c[0x0][0x23c], -R4 ;  /* 0x00008f0013047a23 */ /* 0x000fe40000010804 */
[----:B------:R-:W-:Y:S05]  /*3bd0*/  IADD3.X R75, R97, UR10, RZ, P0, !PT ;  /* 0x0000000a614b7c10 */ /* 0x000fea00087fe4ff */
[----:B------:R1:W-:Y:S01]  /*3be0*/  MUFU.EX2 R79, R4 ;  /* 0x00000004004f7308 */ /* 0x0003e20000000800 */
[----:B------:R-:W4:Y:S01]  /*3bf0*/  LDG.E R73, [R74.64] ;  /* 0x000000044a497981 */ /* 0x000f22000c1e1900 */
[----:B--2---:R-:W-:Y:S04]  /*3c00*/  F2FP.PACK_AB R6, R82, R84 ;  /* 0x000000545206723e */ /* 0x004fe800000000ff */
[----:B------:R-:W2:Y:S04]  /*3c10*/  LDG.E R72, [R74.64+0x20] ;  /* 0x000020044a487981 */ /* 0x000ea8000c1e1900 */
[----:B------:R-:W5:Y:S10]  /*3c20*/  MUFU.EX2 R76, R76 ;  /* 0x0000004c004c7308 */ /* 0x000f740000000800 */
[----:B------:R-:W3:Y:S01]  /*3c30*/  MUFU.EX2 R80, R18 ;  /* 0x0000001200507308 */ /* 0x000ee20000000800 */
[----:B-1----:R-:W-:Y:S05]  /*3c40*/  F2FP.PACK_AB R4, R83, R85 ;  /* 0x000000555304723e */ /* 0x002fea00000000ff */
[----:B------:R1:W-:Y:S05]  /*3c50*/  STS [R94+0x14000], R4 ;  /* 0x014000045e007388 */ /* 0x0003ea0000000800 */
[----:B------:R-:W-:Y:S01]  /*3c60*/  STS [R94+0x14400], R8 ;  /* 0x014400085e007388 */ /* 0x000fe20000000800 */
[----:B-----5:R-:W-:Y:S04]  /*3c70*/  F2FP.PACK_AB R5, R76, R77 ;  /* 0x0000004d4c05723e */ /* 0x020fe800000000ff */
[----:B------:R-:W-:Y:S05]  /*3c80*/  STS [R93+0x14000], R7 ;  /* 0x014000075d007388 */ /* 0x000fea0000000800 */
[----:B------:R-:W-:Y:S05]  /*3c90*/  STS [R93+0x14400], R6 ;  /* 0x014400065d007388 */ /* 0x000fea0000000800 */
[----:B---3--:R-:W-:Y:S01]  /*3ca0*/  STS [R92+0x14000], R5 ;  /* 0x014000055c007388 */ /* 0x008fe20000000800 */
[----:B-1----:R-:W-:Y:S05]  /*3cb0*/  F2FP.PACK_AB R4, R79, R80 ;  /* 0x000000504f04723e */ /* 0x002fea00000000ff */
[----:B------:R-:W-:Y:S05]  /*3cc0*/  STS [R92+0x14400], R4 ;  /* 0x014400045c007388 */ /* 0x000fea0000000800 */
[----:B------:R-:W1:Y:S05]  /*3cd0*/  LDSM.16.M88.4 R16, [R245+0x6000] ;  /* 0x00600000f510783b */ /* 0x000e6a0000000200 */
[----:B------:R-:W3:Y:S01]  /*3ce0*/  LDSM.16.M88.4 R68, [R244+0x6000] ;  /* 0x00600000f444783b */ /* 0x000ee20000000200 */
[C---:B-1----:R-:W-:Y:S08]  /*3cf0*/  HMMA.16816.F32 R4, R16.reuse, R148, RZ ;  /* 0x000000941004723c */ /* 0x042ff000000018ff */
[C---:B------:R-:W-:Y:S08]  /*3d00*/  HMMA.16816.F32 R8, R16.reuse, R150, RZ ;  /* 0x000000961008723c */ /* 0x040ff000000018ff */
[C---:B------:R-:W-:Y:S08]  /*3d10*/  HMMA.16816.F32 R12, R16.reuse, R152, RZ ;  /* 0x00000098100c723c */ /* 0x040ff000000018ff */
[----:B------:R-:W-:Y:S08]  /*3d20*/  HMMA.16816.F32 R16, R16, R154, RZ ;  /* 0x0000009a1010723c */ /* 0x000ff000000018ff */
[C---:B---3--:R-:W-:Y:S08]  /*3d30*/  HMMA.16816.F32 R4, R68.reuse, R156, R4 ;  /* 0x0000009c4404723c */ /* 0x048ff00000001804 */
        /* <DEDUP_REMOVED lines=53> */
[----:B--2---:R-:W-:Y:S03]  /*4090*/  FADD.FTZ R6, -R72, R6 ;  /* 0x0000000648067221 */ /* 0x004fe60000010100 */
[C---:B----4-:R-:W-:Y:S02]  /*40a0*/  FADD.FTZ R68, -R73.reuse, R4 ;  /* 0x0000000449447221 */ /* 0x050fe40000010100 */
        /* <DEDUP_REMOVED lines=127> */
[----:B-1----:R-:W2:Y:S01]  /*48a0*/  LDL.LU.64 R90, [R1+0x48] ;  /* 0x00004800015a7983 */ /* 0x002ea20000300a00 */
[----:B------:R-:W-:Y:S01]  /*48b0*/  IMAD.MOV.U32 R6, RZ, RZ, c[0x0][0x370] ;  /* 0x0000dc00ff067624 */ /* 0x000fe200078e00ff */
[----:B------:R-:W-:Y:S02]  /*48c0*/  MOV R7, c[0x0][0x374] ;  /* 0x0000dd0000077a02 */ /* 0x000fe40000000f00 */
[----:B------:R-:W3:Y:S01]  /*48d0*/  LDL R88, [R1+0x38] ;  /* 0x0000380001587983 */ /* 0x000ee20000100800 */
[----:B------:R-:W-:Y:S05]  /*48e0*/  IMAD.U32 R4, R6, -0x40, RZ ;  /* 0xffffffc006047824 */ /* 0x000fea00078e00ff */
[C---:B--2---:R-:W-:Y:S04]  /*48f0*/  LEA R5, P0, R4.reuse, R90, 0x1 ;  /* 0x0000005a04057211 */ /* 0x044fe800078008ff */
[----:B------:R-:W-:Y:S01]  /*4900*/  LEA.HI.X.SX32 R4, R4, R91, 0x1, P0 ;  /* 0x0000005b04047211 */ /* 0x000fe200000f0eff */
[----:B------:R-:W-:Y:S03]  /*4910*/  IMAD.MOV.U32 R8, RZ, RZ, R5 ;  /* 0x000000ffff087224 */ /* 0x000fe600078e0005 */
[----:B------:R-:W-:Y:S02]  /*4920*/  MOV R9, R4 ;  /* 0x0000000400097202 */ /* 0x000fe40000000f00 */
[C---:B------:R-:W-:Y:S03]  /*4930*/  LEA R4, P0, R6.reuse, R8, 0x6 ;  /* 0x0000000806047211 */ /* 0x040fe600078030ff */
[----:B------:R-:W-:Y:S01]  /*4940*/  @!PT LDS RZ, [RZ] ;  /* 0x00000000fffff984 */ /* 0x000fe20000000800 */
[----:B------:R-:W-:Y:S01]  /*4950*/  @!PT LDS RZ, [RZ] ;  /* 0x00000000fffff984 */ /* 0x000fe20000000800 */
[----:B------:R-:W-:Y:S01]  /*4960*/  @!PT LDS RZ, [RZ] ;  /* 0x00000000fffff984 */ /* 0x000fe20000000800 */
[----:B---3--:R1:W-:Y:S01]  /*4970*/  LDGSTS.E.BYPASS.LTC128B.128 [R88+0x6000], [R8.64] ;  /* 0x0600000008587fae */ /* 0x0083e2000b901d44 */
[----:B------:R-:W-:Y:S03]  /*4980*/  LEA.HI.X R5, R6, R9, R7, 0x6, P0 ;  /* 0x0000000906057211 */ /* 0x000fe600000f3407 */
[----:B------:R1:W-:Y:S04]  /*4990*/  LDGSTS.E.BYPASS.LTC128B.128 [R88+0x8000], [R8.64+0x80] ;  /* 0x0800008008587fae */ /* 0x0003e8000b901d44 */
[----:B------:R1:W-:Y:S04]  /*49a0*/  LDGSTS.E.BYPASS.LTC128B.128 [R88+0xa000], [R8.64+0x100] ;  /* 0x0a00010008587fae */ /* 0x0003e8000b901d44 */
[----:B------:R1:W-:Y:S04]  /*49b0*/  LDGSTS.E.BYPASS.LTC128B.128 [R88+0x7000], [R4.64] ;  /* 0x0700000004587fae */ /* 0x0003e8000b901d44 */
[----:B------:R1:W-:Y:S04]  /*49c0*/  LDGSTS.E.BYPASS.LTC128B.128 [R88+0x9000], [R4.64+0x80] ;  /* 0x0900008004587fae */ /* 0x0003e8000b901d44 */
[----:B------:R1:W-:Y:S04]  /*49d0*/  LDGSTS.E.BYPASS.LTC128B.128 [R88+0xb000], [R4.64+0x100] ;  /* 0x0b00010004587fae */ /* 0x0003e8000b901d44 */
[----:B------:R1:W-:Y:S04]  /*49e0*/  STL.64 [R1+0x48], R8 ;  /* 0x0000480801007387 */ /* 0x0003e80000100a00 */
[----:B------:R-:W0:Y:S02]  /*49f0*/  LDGDEPBAR ;  /* 0x00000000000079af */ /* 0x000e240000000000 */
.L_x_101:
        /* <DEDUP_REMOVED lines=117> */
[-C--:B-1----:R-:W-:Y:S01]  /*5150*/  LEA.HI.X.SX32 R5, R249, R21.reuse, 0x2, P0 ;  /* 0x00000015f9057211 */ /* 0x082fe200000f16ff */
[C---:B------:R-:W-:Y:S02]  /*5160*/  IMAD R249, R250.reuse, 0x28, RZ ;  /* 0x00000028faf97824 */ /* 0x040fe400078e02ff */
[----:B------:R-:W-:Y:S01]  /*5170*/  IMAD R250, R250, 0x30, RZ ;  /* 0x00000030fafa7824 */ /* 0x000fe200078e02ff */
[----:B---3--:R1:W-:Y:S04]  /*5180*/  @P3 STL [R1+0x5c], R25 ;  /* 0x00005c1901003387 */ /* 0x0083e80000100800 */
[----:B-1----:R1:W5:Y:S04]  /*5190*/  LDL.LU.64 R24, [R1+0x90] ;  /* 0x0000900001187983 */ /* 0x0023680000300a00 */
[----:B----4-:R2:W-:Y:S02]  /*51a0*/  @P3 STL [R1+0x60], R246 ;  /* 0x000060f601003387 */ /* 0x0105e40000100800 */
[CC--:B--2---:R-:W-:Y:S04]  /*51b0*/  LEA R246, P1, R248.reuse, R20.reuse, 0x2 ;  /* 0x00000014f8f67211 */ /* 0x0c4fe800078210ff */
[-C--:B------:R-:W-:Y:S02]  /*51c0*/  LEA.HI.X.SX32 R247, R248, R21.reuse, 0x2, P1 ;  /* 0x00000015f8f77211 */ /* 0x080fe400008f16ff */
[-C--:B------:R-:W-:Y:S03]  /*51d0*/  LEA R248, P1, R251, R20.reuse, 0x2 ;  /* 0x00000014fbf87211 */ /* 0x080fe600078210ff */
[----:B------:R2:W-:Y:S04]  /*51e0*/  RED.E.ADD.F32.FTZ.RN.STRONG.GPU [R246.64], R6 ;  /* 0x00000006f600798e */ /* 0x0005e8000c10e784 */
[----:B------:R3:W-:Y:S04]  /*51f0*/  RED.E.ADD.F32.FTZ.RN.STRONG.GPU [R4.64], R7 ;  /* 0x000000070400798e */ /* 0x0007e8000c10e784 */
[----:B--2---:R-:W2:Y:S01]  /*5200*/  LDL R6, [R1+0x38] ;  /* 0x0000380001067983 */ /* 0x004ea20000100800 */
[-C--:B------:R-:W-:Y:S02]  /*5210*/  LEA R246, P0, R249, R20.reuse, 0x2 ;  /* 0x00000014f9f67211 */ /* 0x080fe400078010ff */
[-C--:B------:R-:W-:Y:S01]  /*5220*/  LEA.HI.X.SX32 R249, R251, R21.reuse, 0x2, P1 ;  /* 0x00000015fbf97211 */ /* 0x080fe200008f16ff */
[----:B------:R-:W-:Y:S01]  /*5230*/  IMAD.MOV.U32 R251, RZ, RZ, c[0x0][0x22c] ;  /* 0x00008b00fffb7624 */ /* 0x000fe200078e00ff */
[CC--:B---3--:R-:W-:Y:S03]  /*5240*/  LEA R4, P1, R250.reuse, R20.reuse, 0x2 ;  /* 0x00000014fa047211 */ /* 0x0c8fe600078210ff */
[----:B------:R-:W-:Y:S01]  /*5250*/  IMAD R251, R251, c[0x0][0x1c0], RZ ;  /* 0x00007000fbfb7a24 */ /* 0x000fe200078e02ff */
[----:B------:R3:W-:Y:S01]  /*5260*/  RED.E.ADD.F32.FTZ.RN.STRONG.GPU [R248.64], R8 ;  /* 0x00000008f800798e */ /* 0x0007e2000c10e784 */
[-C--:B------:R-:W-:Y:S02]  /*5270*/  LEA.HI.X.SX32 R5, R250, R21.reuse, 0x2, P1 ;  /* 0x00000015fa057211 */ /* 0x080fe400008f16ff */
[C---:B------:R-:W-:Y:S02]  /*5280*/  IMAD R247, R251.reuse, 0x28, RZ ;  /* 0x00000028fbf77824 */ /* 0x040fe400078e02ff */
[----:B------:R-:W-:Y:S03]  /*5290*/  IMAD R7, R251, 0x38, RZ ;  /* 0x00000038fb077824 */ /* 0x000fe600078e02ff */
[-C--:B------:R-:W-:Y:S05]  /*52a0*/  LEA.HI.X.SX32 R247, R247, R21.reuse, 0x2, P0 ;  /* 0x00000015f7f77211 */ /* 0x080fea00000f16ff */
[----:B------:R4:W-:Y:S04]  /*52b0*/  RED.E.ADD.F32.FTZ.RN.STRONG.GPU [R246.64], R9 ;  /* 0x00000009f600798e */ /* 0x0009e8000c10e784 */
[----:B------:R1:W-:Y:S01]  /*52c0*/  RED.E.ADD.F32.FTZ.RN.STRONG.GPU [R4.64], R10 ;  /* 0x0000000a0400798e */ /* 0x0003e2000c10e784 */
[----:B---3--:R-:W-:Y:S04]  /*52d0*/  IMAD.MOV.U32 R249, RZ, RZ, c[0x0][0x22c] ;  /* 0x00008b00fff97624 */ /* 0x008fe800078e00ff */
[----:B------:R-:W-:Y:S04]  /*52e0*/  IMAD R249, R249, c[0x0][0x1c0], RZ ;  /* 0x00007000f9f97a24 */ /* 0x000fe800078e02ff */
[C---:B------:R-:W-:Y:S02]  /*52f0*/  IMAD.SHL.U32 R248, R249.reuse, 0x10, RZ ;  /* 0x00000010f9f87824 */ /* 0x040fe400078e00ff */
[----:B------:R-:W-:Y:S03]  /*5300*/  IMAD.SHL.U32 R249, R249, 0x8, RZ ;  /* 0x00000008f9f97824 */ /* 0x000fe600078e00ff */
[----:B----4-:R-:W-:Y:S05]  /*5310*/  IADD3 R9, R248, 0x20, RZ ;  /* 0x00000020f8097810 */ /* 0x010fea0007ffe0ff */
[----:B-1----:R-:W-:Y:S02]  /*5320*/  IMAD.IADD R4, R249, 0x1, R9 ;  /* 0x00000001f9047824 */ /* 0x002fe400078e0209 */
[----:B--2---:R-:W-:Y:S01]  /*5330*/  IMAD.MOV.U32 R251, RZ, RZ, R6 ;  /* 0x000000fffffb7224 */ /* 0x004fe200078e0006 */
[CC--:B------:R-:W-:Y:S04]  /*5340*/  LEA R6, P0, R7.reuse, R20.reuse, 0x2 ;  /* 0x0000001407067211 */ /* 0x0c0fe800078010ff */
[-C--:B------:R-:W-:Y:S02]  /*5350*/  LEA.HI.X.SX32 R7, R7, R21.reuse, 0x2, P0 ;  /* 0x0000001507077211 */ /* 0x080fe400000f16ff */
[CC--:B------:R-:W-:Y:S03]  /*5360*/  LEA R8, P0, R9.reuse, R20.reuse, 0x2 ;  /* 0x0000001409087211 */ /* 0x0c0fe600078010ff */
[----:B------:R1:W-:Y:S01]  /*5370*/  RED.E.ADD.F32.FTZ.RN.STRONG.GPU [R6.64], R11 ;  /* 0x0000000b0600798e */ /* 0x0003e2000c10e784 */
[-C--:B------:R-:W-:Y:S02]  /*5380*/  LEA.HI.X.SX32 R9, R9, R21.reuse, 0x2, P0 ;  /* 0x0000001509097211 */ /* 0x080fe400000f16ff */
[CC--:B------:R-:W-:Y:S01]  /*5390*/  LEA R246, P0, R4.reuse, R20.reuse, 0x2 ;  /* 0x0000001404f67211 */ /* 0x0c0fe200078010ff */
[----:B------:R2:W-:Y:S03]  /*53a0*/  RED.E.ADD.F32.FTZ.RN.STRONG.GPU [R20.64+0x80], R16 ;  /* 0x000080101400798e */ /* 0x0005e6000c10e784 */
[-C--:B------:R-:W-:Y:S01]  /*53b0*/  LEA.HI.X.SX32 R247, R4, R21.reuse, 0x2, P0 ;  /* 0x0000001504f77211 */ /* 0x080fe200000f16ff */
[----:B------:R3:W-:Y:S04]  /*53c0*/  RED.E.ADD.F32.FTZ.RN.STRONG.GPU [R244.64+0x80], R17 ;  /* 0x00008011f400798e */ /* 0x0007e8000c10e784 */
[----:B------:R4:W-:Y:S04]  /*53d0*/  RED.E.ADD.F32.FTZ.RN.STRONG.GPU [R8.64], R18 ;  /* 0x000000120800798e */ /* 0x0009e8000c10e784 */
[----:B------:R-:W-:Y:S01]  /*53e0*/  RED.E.ADD.F32.FTZ.RN.STRONG.GPU [R246.64], R19 ;  /* 0x00000013f600798e */ /* 0x000fe2000c10e784 */
[C---:B-1----:R-:W-:Y:S04]  /*53f0*/  IMAD.IADD R6, R249.reuse, 0x1, R4 ;  /* 0x00000001f9067824 */ /* 0x042fe800078e0204 */
[C---:B------:R-:W-:Y:S01]  /*5400*/  IMAD.IADD R5, R249.reuse, 0x1, R6 ;  /* 0x00000001f9057824 */ /* 0x040fe200078e0206 */
[CC--:B------:R-:W-:Y:S03]  /*5410*/  LEA R10, P1, R6.reuse, R20.reuse, 0x2 ;  /* 0x00000014060a7211 */ /* 0x0c0fe600078210ff */
[----:B------:R-:W-:Y:S01]  /*5420*/  IMAD.IADD R4, R249, 0x1, R5 ;  /* 0x00000001f9047824 */ /* 0x000fe200078e0205 */
[CC--:B--2---:R-:W-:Y:S02]  /*5430*/  LEA R16, P0, R5.reuse, R20.reuse, 0x2 ;  /* 0x0000001405107211 */ /* 0x0c4fe400078010ff */
[-C--:B------:R-:W-:Y:S02]  /*5440*/  LEA.HI.X.SX32 R11, R6, R21.reuse, 0x2, P1 ;  /* 0x00000015060b7211 */ /* 0x080fe400008f16ff */
[-C--:B---3--:R-:W-:Y:S01]  /*5450*/  LEA.HI.X.SX32 R17, R5, R21.reuse, 0x2, P0 ;  /* 0x0000001505117211 */ /* 0x088fe200000f16ff */
[----:B------:R-:W-:Y:S01]  /*5460*/  IMAD.IADD R5, R249, 0x1, R4 ;  /* 0x00000001f9057824 */ /* 0x000fe200078e0204 */
[CC--:B----4-:R-:W-:Y:S01]  /*5470*/  LEA R8, P0, R4.reuse, R20.reuse, 0x2 ;  /* 0x0000001404087211 */ /* 0x0d0fe200078010ff */
[----:B------:R1:W-:Y:S03]  /*5480*/  RED.E.ADD.F32.FTZ.RN.STRONG.GPU [R10.64], R12 ;  /* 0x0000000c0a00798e */ /* 0x0003e6000c10e784 */
[-C--:B------:R-:W-:Y:S01]  /*5490*/  LEA.HI.X.SX32 R9, R4, R21.reuse, 0x2, P0 ;  /* 0x0000001504097211 */ /* 0x080fe200000f16ff */
[----:B------:R-:W-:Y:S01]  /*54a0*/  RED.E.ADD.F32.FTZ.RN.STRONG.GPU [R16.64], R13 ;  /* 0x0000000d1000798e */ /* 0x000fe2000c10e784 */
[CC--:B------:R-:W-:Y:S03]  /*54b0*/  LEA R6, P0, R5.reuse, R20.reuse, 0x2 ;  /* 0x0000001405067211 */ /* 0x0c0fe600078010ff */
[----:B------:R2:W-:Y:S01]  /*54c0*/  RED.E.ADD.F32.FTZ.RN.STRONG.GPU [R8.64], R14 ;  /* 0x0000000e0800798e */ /* 0x0005e2000c10e784 */
[-C--:B------:R-:W-:Y:S03]  /*54d0*/  LEA.HI.X.SX32 R7, R5, R21.reuse, 0x2, P0 ;  /* 0x0000001505077211 */ /* 0x080fe600000f16ff */
[----:B------:R-:W-:Y:S04]  /*54e0*/  LDSM.16.MT88.4 R16, [R0+0x2000] ;  /* 0x002000000010783b */ /* 0x000fe80000004200 */
[----:B------:R3:W-:Y:S04]  /*54f0*/  RED.E.ADD.F32.FTZ.RN.STRONG.GPU [R6.64], R15 ;  /* 0x0000000f0600798e */ /* 0x0007e8000c10e784 */
[----:B------:R-:W-:Y:S04]  /*5500*/  RED.E.ADD.F32.FTZ.RN.STRONG.GPU [R20.64+0x100], R68 ;  /* 0x000100441400798e */ /* 0x000fe8000c10e784 */
[----:B------:R-:W-:Y:S01]  /*5510*/  RED.E.ADD.F32.FTZ.RN.STRONG.GPU [R244.64+0x100], R69 ;  /* 0x00010045f400798e */ /* 0x000fe2000c10e784 */
[----:B-1----:R-:W-:Y:S05]  /*5520*/  IADD3 R10, R248, 0x40, RZ ;  /* 0x00000040f80a7810 */ /* 0x002fea0007ffe0ff */
[C---:B------:R-:W-:Y:S01]  /*5530*/  IMAD.IADD R4, R249.reuse, 0x1, R10 ;  /* 0x00000001f9047824 */ /* 0x040fe200078e020a */
[CC--:B--2---:R-:W-:Y:S04]  /*5540*/  LEA R8, P0, R10.reuse, R20.reuse, 0x2 ;  /* 0x000000140a087211 */ /* 0x0c4fe800078010ff */
[-C--:B------:R-:W-:Y:S02]  /*5550*/  LEA.HI.X.SX32 R9, R10, R21.reuse, 0x2, P0 ;  /* 0x000000150a097211 */ /* 0x080fe400000f16ff */
[CC--:B------:R-:W-:Y:S01]  /*5560*/  LEA R14, P0, R4.reuse, R20.reuse, 0x2 ;  /* 0x00000014040e7211 */ /* 0x0c0fe200078010ff */
[C---:B---3--:R-:W-:Y:S02]  /*5570*/  IMAD.IADD R6, R249.reuse, 0x1, R4 ;  /* 0x00000001f9067824 */ /* 0x048fe400078e0204 */
[----:B------:R1:W-:Y:S01]  /*5580*/  RED.E.ADD.F32.FTZ.RN.STRONG.GPU [R8.64], R70 ;  /* 0x000000460800798e */ /* 0x0003e2000c10e784 */
[-C--:B------:R-:W-:Y:S01]  /*5590*/  LEA.HI.X.SX32 R15, R4, R21.reuse, 0x2, P0 ;  /* 0x00000015040f7211 */ /* 0x080fe200000f16ff */
[C---:B------:R-:W-:Y:S01]  /*55a0*/  IMAD.IADD R5, R249.reuse, 0x1, R6 ;  /* 0x00000001f9057824 */ /* 0x040fe200078e0206 */
[CC--:B------:R-:W-:Y:S03]  /*55b0*/  LEA R10, P1, R6.reuse, R20.reuse, 0x2 ;  /* 0x00000014060a7211 */ /* 0x0c0fe600078210ff */
[----:B------:R-:W-:Y:S01]  /*55c0*/  RED.E.ADD.F32.FTZ.RN.STRONG.GPU [R14.64], R71 ;  /* 0x000000470e00798e */ /* 0x000fe2000c10e784 */
[----:B------:R-:W-:Y:S01]  /*55d0*/  IMAD.IADD R4, R249, 0x1, R5 ;  /* 0x00000001f9047824 */ /* 0x000fe200078e0205 */
[CC--:B------:R-:W-:Y:S02]  /*55e0*/  LEA R12, P0, R5.reuse, R20.reuse, 0x2 ;  /* 0x00000014050c7211 */ /* 0x0c0fe400078010ff */
[-C--:B------:R-:W-:Y:S01]  /*55f0*/  LEA.HI.X.SX32 R11, R6, R21.reuse, 0x2, P1 ;  /* 0x00000015060b7211 */ /* 0x080fe200008f16ff */
[----:B------:R-:W-:Y:S01]  /*5600*/  LDSM.16.MT88.4 R68, [R0+0x4000] ;  /* 0x004000000044783b */ /* 0x000fe20000004200 */
[-C--:B------:R-:W-:Y:S01]  /*5610*/  LEA.HI.X.SX32 R13, R5, R21.reuse, 0x2, P0 ;  /* 0x00000015050d7211 */ /* 0x080fe200000f16ff */
[----:B------:R-:W-:Y:S02]  /*5620*/  IMAD.IADD R5, R249, 0x1, R4 ;  /* 0x00000001f9057824 */ /* 0x000fe400078e0204 */
        /* <DEDUP_REMOVED lines=10> */
[C---:B------:R-:W-:Y:S02]  /*56d0*/  IMAD.IADD R4, R249.reuse, 0x1, R10 ;  /* 0x00000001f9047824 */ /* 0x040fe400078e020a */
[----:B------:R-:W-:Y:S04]  /*56e0*/  RED.E.ADD.F32.FTZ.RN.STRONG.GPU [R244.64+0x180], R81 ;  /* 0x00018051f400798e */ /* 0x000fe8000c10e784 */
[----:B------:R-:W-:Y:S01]  /*56f0*/  LDSM.16.MT88.4 R72, [R3+0x12800] ;  /* 0x012800000348783b */ /* 0x000fe20000004200 */
[CC--:B-1----:R-:W-:Y:S04]  /*5700*/  LEA R8, P0, R10.reuse, R20.reuse, 0x2 ;  /* 0x000000140a087211 */ /* 0x0c2fe800078010ff */
[-C--:B------:R-:W-:Y:S01]  /*5710*/  LEA.HI.X.SX32 R9, R10, R21.reuse, 0x2, P0 ;  /* 0x000000150a097211 */ /* 0x080fe200000f16ff */
[C---:B---3--:R-:W-:Y:S01]  /*5720*/  IMAD.IADD R6, R249.reuse, 0x1, R4 ;  /* 0x00000001f9067824 */ /* 0x048fe200078e0204 */
[CC--:B------:R-:W-:Y:S03]  /*5730*/  LEA R14, P0, R4.reuse, R20.reuse, 0x2 ;  /* 0x00000014040e7211 */ /* 0x0c0fe600078010ff */
[----:B------:R1:W-:Y:S01]  /*5740*/  RED.E.ADD.F32.FTZ.RN.STRONG.GPU [R8.64], R82 ;  /* 0x000000520800798e */ /* 0x0003e2000c10e784 */
[C---:B------:R-:W-:Y:S01]  /*5750*/  IMAD.IADD R5, R249.reuse, 0x1, R6 ;  /* 0x00000001f9057824 */ /* 0x040fe200078e0206 */
[-C--:B------:R-:W-:Y:S02]  /*5760*/  LEA.HI.X.SX32 R15, R4, R21.reuse, 0x2, P0 ;  /* 0x00000015040f7211 */ /* 0x080fe400000f16ff */
[CC--:B------:R-:W-:Y:S01]  /*5770*/  LEA R10, P1, R6.reuse, R20.reuse, 0x2 ;  /* 0x00000014060a7211 */ /* 0x0c0fe200078210ff */
        /* <DEDUP_REMOVED lines=26> */
[-C--:B------:R-:W-:Y:S03]  /*5920*/  LEA.HI.X.SX32 R13, R4, R21.reuse, 0x2, P0 ;  /* 0x00000015040d7211 */ /* 0x080fe600000f16ff */
[----:B------:R-:W-:Y:S01]  /*5930*/  IMAD.IADD R4, R249, 0x1, R5 ;  /* 0x00000001f9047824 */ /* 0x000fe200078e0205 */
        /* <DEDUP_REMOVED lines=12> */
[----:B------:R3:W-:Y:S01]  /*5a00*/  RED.E.ADD.F32.FTZ.RN.STRONG.GPU [R6.64], R90 ;  /* 0x0000005a0600798e */ /* 0x0007e2000c10e784 */
[CC--:B-1----:R-:W-:Y:S04]  /*5a10*/  LEA R8, P0, R5.reuse, R20.reuse, 0x2 ;  /* 0x0000001405087211 */ /* 0x0c2fe800078010ff */
[-C--:B------:R-:W-:Y:S02]  /*5a20*/  LEA.HI.X.SX32 R9, R5, R21.reuse, 0x2, P0 ;  /* 0x0000001505097211 */ /* 0x080fe400000f16ff */
[CC--:B--2---:R-:W-:Y:S01]  /*5a30*/  LEA R10, P0, R4.reuse, R20.reuse, 0x2 ;  /* 0x00000014040a7211 */ /* 0x0c4fe200078010ff */
[C---:B---3--:R-:W-:Y:S02]  /*5a40*/  IMAD.IADD R6, R249.reuse, 0x1, R4 ;  /* 0x00000001f9067824 */ /* 0x048fe400078e0204 */
        /* <DEDUP_REMOVED lines=10> */
[C---:B------:R-:W-:Y:S01]  /*5af0*/  IMAD.IADD R5, R249.reuse, 0x1, R8 ;  /* 0x00000001f9057824 */ /* 0x040fe200078e0208 */
[CC--:B------:R-:W-:Y:S03]  /*5b00*/  LEA R12, P0, R8.reuse, R20.reuse, 0x2 ;  /* 0x00000014080c7211 */ /* 0x0c0fe600078010ff */
[----:B------:R-:W-:Y:S01]  /*5b10*/  IMAD.IADD R4, R249, 0x1, R5 ;  /* 0x00000001f9047824 */ /* 0x000fe200078e0205 */
[-C--:B------:R-:W-:Y:S02]  /*5b20*/  LEA.HI.X.SX32 R13, R8, R21.reuse, 0x2, P0 ;  /* 0x00000015080d7211 */ /* 0x080fe400000f16ff */
[-C--:B--2---:R-:W-:Y:S01]  /*5b30*/  LEA R10, P2, R5, R20.reuse, 0x2 ;  /* 0x00000014050a7211 */ /* 0x084fe200078410ff */
        /* <DEDUP_REMOVED lines=73> */
[----:B------:R-:W2:Y:S01]  /*5fd0*/  LDL.LU.64 R96, [R1+0x40] ;  /* 0x0000400001607983 */ /* 0x000ea20000300a00 */
[----:B------:R-:W-:Y:S01]  /*5fe0*/  IMAD.MOV.U32 R6, RZ, RZ, c[0x0][0x190] ;  /* 0x00006400ff067624 */ /* 0x000fe200078e00ff */
[----:B------:R-:W-:Y:S02]  /*5ff0*/  MOV R7, c[0x0][0x194] ;  /* 0x0000650000077a02 */ /* 0x000fe40000000f00 */
[----:B------:R-:W-:Y:S01]  /*6000*/  BAR.SYNC.DEFER_BLOCKING 0x0 ;  /* 0x0000000000007b1d */ /* 0x000fe20000010000 */
        /* <DEDUP_REMOVED lines=9> */
[----:B------:R1:W-:Y:S01]  /*60a0*/  LDGSTS.E.BYPASS.LTC128B.128 [R251], [R8.64] ;  /* 0x0000000008fb7fae */ /* 0x0003e2000b901d44 */
        /* <DEDUP_REMOVED lines=8> */
.L_x_102:
        /* <DEDUP_REMOVED lines=171> */
.L_x_104:
        /* <DEDUP_REMOVED lines=18> */
.L_x_105:
[----:B-1----:R-:W2:Y:S01]  /*6d00*/  LDL.64 R4, [R1+0x78] ;  /* 0x0000780001047983 */ /* 0x002ea20000100a00 */
[----:B------:R-:W-:Y:S01]  /*6d10*/  USHF.L.U32 UR7, UR19, 0x6, URZ ;  /* 0x0000000613077899 */ /* 0x000fe2000800063f */
[----:B------:R-:W-:Y:S01]  /*6d20*/  BSSY B0, `(.L_x_106) ;  /* 0x0000033000007945 */ /* 0x000fe20003800000 */
[----:B------:R-:W-:Y:S01]  /*6d30*/  ULDC.64 UR8, c[0x0][0x3a0] ;  /* 0x0000e80000087ab9 */ /* 0x000fe20000000a00 */
[----:B------:R-:W-:Y:S01]  /*6d40*/  BAR.SYNC.DEFER_BLOCKING 0x0 ;  /* 0x0000000000007b1d */ /* 0x000fe20000010000 */
[----:B------:R-:W-:Y:S02]  /*6d50*/  USHF.R.S32.HI UR10, URZ, 0x1f, UR7 ;  /* 0x0000001f3f0a7899 */ /* 0x000fe40008011407 */
[----:B------:R-:W-:Y:S01]  /*6d60*/  IMAD.U32 R13, RZ, RZ, UR7 ;  /* 0x00000007ff0d7e24 */ /* 0x000fe2000f8e00ff */
[----:B------:R-:W-:-:S02]  /*6d70*/  UIMAD UR6, UR19, -0x40, UR6 ;  /* 0xffffffc0130678a4 */ /* 0x000fc4000f8e0206 */
[----:B------:R-:W1:Y:S01]  /*6d80*/  S2R R64, SR_TID.X ;  /* 0x0000000000407919 */ /* 0x000e620000002100 */
[----:B------:R-:W-:-:S03]  /*6d90*/  UIMAD UR8, UR10, UR8, URZ ;  /* 0x000000080a0872a4 */ /* 0x000fc6000f8e023f */
[----:B------:R-:W3:Y:S01]  /*6da0*/  S2R R65, SR_TID.X ;  /* 0x0000000000417919 */ /* 0x000ee20000002100 */
[----:B------:R-:W-:-:S06]  /*6db0*/  UIMAD UR8, UR7, UR9, UR8 ;  /* 0x00000009070872a4 */ /* 0x000fcc000f8e0208 */
[----:B------:R-:W-:Y:S01]  /*6dc0*/  IMAD.U32 R8, RZ, RZ, UR8 ;  /* 0x00000008ff087e24 */ /* 0x000fe2000f8e00ff */
[----:B------:R-:W-:Y:S02]  /*6dd0*/  ULDC.64 UR8, c[0x0][0x3b8] ;  /* 0x0000ee0000087ab9 */ /* 0x000fe40000000a00 */
[----:B------:R-:W-:Y:S01]  /*6de0*/  UIMAD UR8, UR59, UR8, URZ ;  /* 0x000000083b0872a4 */ /* 0x000fe2000f8e023f */
[----:B------:R4:W2:Y:S03]  /*6df0*/  LDS.128 R36, [R251+0xd000] ;  /* 0x00d00000fb247984 */ /* 0x0008a60000000c00 */
[----:B------:R-:W-:Y:S01]  /*6e00*/  UIMAD UR8, UR38, UR9, UR8 ;  /* 0x00000009260872a4 */ /* 0x000fe2000f8e0208 */
[----:B------:R4:W2:Y:S01]  /*6e10*/  LDS.128 R32, [R251+0xf000] ;  /* 0x00f00000fb207984 */ /* 0x0008a20000000c00 */
[----:B-1----:R-:W-:-:S03]  /*6e20*/  SHF.R.S32.HI R64, RZ, 0x1f, R64 ;  /* 0x0000001fff407819 */ /* 0x002fc60000011440 */
[----:B------:R4:W1:Y:S01]  /*6e30*/  LDS.128 R28, [R251+0x11000] ;  /* 0x01100000fb1c7984 */ /* 0x0008620000000c00 */
[----:B---3--:R-:W-:-:S03]  /*6e40*/  LEA.HI R64, R64, R65, RZ, 0x3 ;  /* 0x0000004140407211 */ /* 0x008fc600078f18ff */
[----:B------:R4:W3:Y:S01]  /*6e50*/  LDS.128 R48, [R251+0x12000] ;  /* 0x01200000fb307984 */ /* 0x0008e20000000c00 */
[----:B------:R-:W-:-:S03]  /*6e60*/  SHF.R.S32.HI R64, RZ, 0x3, R64 ;  /* 0x00000003ff407819 */ /* 0x000fc60000011440 */
[----:B------:R4:W1:Y:S01]  /*6e70*/  LDS.128 R60, [R251+0x13000] ;  /* 0x01300000fb3c7984 */ /* 0x0008620000000c00 */
[----:B------:R-:W-:-:S03]  /*6e80*/  ISETP.GE.AND P2, PT, R64, UR6, PT ;  /* 0x0000000640007c0c */ /* 0x000fc6000bf46270 */
[----:B------:R4:W1:Y:S01]  /*6e90*/  LDS.128 R44, [R251+0x14000] ;  /* 0x01400000fb2c7984 */ /* 0x0008620000000c00 */
[----:B------:R-:W-:-:S03]  /*6ea0*/  SHF.R.S32.HI R14, RZ, 0x1f, R64 ;  /* 0x0000001fff0e7819 */ /* 0x000fc60000011440 */
[----:B------:R4:W1:Y:S04]  /*6eb0*/  LDS.128 R56, [R251+0x15000] ;  /* 0x01500000fb387984 */ /* 0x0008680000000c00 */
[----:B------:R4:W1:Y:S04]  /*6ec0*/  LDS.128 R40, [R251+0x16000] ;  /* 0x01600000fb287984 */ /* 0x0008680000000c00 */
[----:B------:R4:W1:Y:S01]  /*6ed0*/  LDS.128 R52, [R251+0x17000] ;  /* 0x01700000fb347984 */ /* 0x0008620000000c00 */
[--C-:B--2---:R-:W-:Y:S01]  /*6ee0*/  SHF.R.S32.HI R7, RZ, 0x1f, R4.reuse ;  /* 0x0000001fff077819 */ /* 0x104fe20000011404 */
[----:B------:R-:W-:-:S04]  /*6ef0*/  IMAD.MOV.U32 R6, RZ, RZ, R4 ;  /* 0x000000ffff067224 */ /* 0x000fc800078e0004 */
[----:B------:R-:W-:-:S05]  /*6f00*/  IMAD.WIDE.U32 R4, R13, c[0x0][0x3a0], R6 ;  /* 0x0000e8000d047a25 */ /* 0x000fca00078e0006 */
[----:B------:R-:W-:-:S04]  /*6f10*/  IADD3 R4, P0, R4, UR14, RZ ;  /* 0x0000000e04047c10 */ /* 0x000fc8000ff1e0ff */
[----:B------:R-:W-:Y:S01]  /*6f20*/  IADD3.X R5, R5, UR15, R8, P0, !PT ;  /* 0x0000000f05057c10 */ /* 0x000fe200087fe408 */
[----:B------:R-:W-:-:S04]  /*6f30*/  IMAD.U32 R8, RZ, RZ, UR38 ;  /* 0x00000026ff087e24 */ /* 0x000fc8000f8e00ff */
[----:B------:R-:W-:-:S05]  /*6f40*/  IMAD.WIDE.U32 R8, R8, c[0x0][0x3b8], R4 ;  /* 0x0000ee0008087a25 */ /* 0x000fca00078e0004 */
[----:B------:R-:W-:Y:S01]  /*6f50*/  IADD3 R12, R9, UR8, RZ ;  /* 0x00000008090c7c10 */ /* 0x000fe2000fffe0ff */
[----:B------:R-:W-:Y:S05]  /*6f60*/  @P2 BRA `(.L_x_107) ;  /* 0x000000e000002947 */ /* 0x000fea0003800000 */
[----:B-1-34-:R-:W1:Y:S01]  /*6f70*/  LDS.128 R20, [R251+0xe000] ;  /* 0x00e00000fb147984 */ /* 0x01ae620000000c00 */
[----:B------:R-:W-:Y:S01]  /*6f80*/  MOV R4, R8 ;  /* 0x0000000800047202 */ /* 0x000fe20000000f00 */
[----:B------:R-:W-:Y:S01]  /*6f90*/  IMAD R15, R14, c[0x0][0x3a0], RZ ;  /* 0x0000e8000e0f7a24 */ /* 0x000fe200078e02ff */
[----:B------:R-:W-:Y:S01]  /*6fa0*/  MOV R5, R12 ;  /* 0x0000000c00057202 */ /* 0x000fe20000000f00 */
[----:B------:R-:W2:Y:S04]  /*6fb0*/  LDS.128 R16, [R251+0xc000] ;  /* 0x00c00000fb107984 */ /* 0x000ea80000000c00 */
[----:B------:R-:W3:Y:S01]  /*6fc0*/  LDS.128 R24, [R251+0x10000] ;  /* 0x01000000fb187984 */ /* 0x000ee20000000c00 */
[----:B------:R-:W-:-:S04]  /*6fd0*/  IMAD.WIDE.U32 R10, R64, c[0x0][0x3a0], R4 ;  /* 0x0000e800400a7a25 */ /* 0x000fc800078e0004 */
[----:B------:R-:W-:-:S05]  /*6fe0*/  IMAD R4, R64, c[0x0][0x3a4], R15 ;  /* 0x0000e90040047a24 */ /* 0x000fca00078e020f */
[----:B------:R-:W-:Y:S02]  /*6ff0*/  IADD3 R5, R11, R4, RZ ;  /* 0x000000040b057210 */ /* 0x000fe40007ffe0ff */
[----:B------:R-:W-:-:S04]  /*7000*/  LEA R4, P0, R10, c[0x0][0x340], 0x1 ;  /* 0x0000d0000a047a11 */ /* 0x000fc800078008ff */
[----:B------:R-:W-:-:S05]  /*7010*/  LEA.HI.X R5, R10, c[0x0][0x344], R5, 0x1, P0 ;  /* 0x0000d1000a057a11 */ /* 0x000fca00000f0c05 */
[----:B-1----:R1:W-:Y:S04]  /*7020*/  STG.E.128 [R4.64+0x80], R20 ;  /* 0x0000801404007986 */ /* 0x0023e8000c101d04 */
[----:B--2---:R1:W-:Y:S04]  /*7030*/  STG.E.128 [R4.64], R16 ;  /* 0x0000001004007986 */ /* 0x0043e8000c101d04 */
[----:B---3--:R1:W-:Y:S02]  /*7040*/  STG.E.128 [R4.64+0x100], R24 ;  /* 0x0001001804007986 */ /* 0x0083e4000c101d04 */
.L_x_107:
[----:B-1-34-:R-:W-:Y:S05]  /*7050*/  BSYNC B0 ;  /* 0x0000000000007941 */ /* 0x01afea0003800000 */
.L_x_106:
[----:B------:R-:W-:Y:S01]  /*7060*/  IADD3 R4, R64, 0x20, RZ ;  /* 0x0000002040047810 */ /* 0x000fe20007ffe0ff */
[----:B------:R-:W-:Y:S03]  /*7070*/  BSSY B0, `(.L_x_108) ;  /* 0x000000f000007945 */ /* 0x000fe60003800000 */
[----:B------:R-:W-:-:S13]  /*7080*/  ISETP.GE.AND P1, PT, R4, UR6, PT ;  /* 0x0000000604007c0c */ /* 0x000fda000bf26270 */
[----:B------:R-:W-:Y:S05]  /*7090*/  @P1 BRA `(.L_x_109) ;  /* 0x000000c000001947 */ /* 0x000fea0003800000 */
[----:B------:R-:W-:Y:S02]  /*70a0*/  IADD3 R4, P0, R64, 0x20, RZ ;  /* 0x0000002040047810 */ /* 0x000fe40007f1e0ff */
[----:B------:R-:W-:Y:S02]  /*70b0*/  MOV R9, R12 ;  /* 0x0000000c00097202 */ /* 0x000fe40000000f00 */
[----:B------:R-:W-:-:S03]  /*70c0*/  IADD3.X R5, RZ, R14, RZ, P0, !PT ;  /* 0x0000000eff057210 */ /* 0x000fc600007fe4ff */
[----:B------:R-:W-:-:S04]  /*70d0*/  IMAD.WIDE.U32 R8, R4, c[0x0][0x3a0], R8 ;  /* 0x0000e80004087a25 */ /* 0x000fc800078e0008 */
[----:B------:R-:W-:-:S04]  /*70e0*/  IMAD R5, R5, c[0x0][0x3a0], RZ ;  /* 0x0000e80005057a24 */ /* 0x000fc800078e02ff */
[----:B------:R-:W-:Y:S01]  /*70f0*/  IMAD R5, R4, c[0x0][0x3a4], R5 ;  /* 0x0000e90004057a24 */ /* 0x000fe200078e0205 */
[----:B------:R-:W-:-:S04]  /*7100*/  LEA R4, P0, R8, c[0x0][0x340], 0x1 ;  /* 0x0000d00008047a11 */ /* 0x000fc800078008ff */
[----:B------:R-:W-:-:S04]  /*7110*/  IADD3 R5, R9, R5, RZ ;  /* 0x0000000509057210 */ /* 0x000fc80007ffe0ff */
[----:B------:R-:W-:-:S05]  /*7120*/  LEA.HI.X R5, R8, c[0x0][0x344], R5, 0x1, P0 ;  /* 0x0000d10008057a11 */ /* 0x000fca00000f0c05 */
[----:B------:R1:W-:Y:S04]  /*7130*/  STG.E.128 [R4.64], R36 ;  /* 0x0000002404007986 */ /* 0x0003e8000c101d04 */
[----:B------:R1:W-:Y:S04]  /*7140*/  STG.E.128 [R4.64+0x80], R32 ;  /* 0x0000802004007986 */ /* 0x0003e8000c101d04 */
[----:B------:R1:W-:Y:S02]  /*7150*/  STG.E.128 [R4.64+0x100], R28 ;  /* 0x0001001c04007986 */ /* 0x0003e4000c101d04 */
.L_x_109:
[----:B------:R-:W-:Y:S05]  /*7160*/  BSYNC B0 ;  /* 0x0000000000007941 */ /* 0x000fea0003800000 */
.L_x_108:
[----:B------:R-:W-:Y:S01]  /*7170*/  ULDC.64 UR8, c[0x0][0x3a8] ;  /* 0x0000ea0000087ab9 */ /* 0x000fe20000000a00 */
[----:B------:R-:W-:Y:S01]  /*7180*/  IMAD.WIDE.U32 R6, R13, c[0x0][0x3a8], R6 ;  /* 0x0000ea000d067a25 */ /* 0x000fe200078e0006 */
[----:B------:R-:W-:Y:S01]  /*7190*/  UIMAD UR6, UR10, UR8, URZ ;  /* 0x000000080a0672a4 */ /* 0x000fe2000f8e023f */
[----:B------:R-:W-:Y:S03]  /*71a0*/  BSSY B0, `(.L_x_110) ;  /* 0x0000017000007945 */ /* 0x000fe60003800000 */
[----:B------:R-:W-:Y:S01]  /*71b0*/  UIMAD UR7, UR7, UR9, UR6 ;  /* 0x00000009070772a4 */ /* 0x000fe2000f8e0206 */
[----:B------:R-:W-:-:S05]  /*71c0*/  IADD3 R6, P0, R6, UR11, RZ ;  /* 0x0000000b06067c10 */ /* 0x000fca000ff1e0ff */
[----:B-1----:R-:W-:Y:S01]  /*71d0*/  IMAD.U32 R4, RZ, RZ, UR7 ;  /* 0x00000007ff047e24 */ /* 0x002fe2000f8e00ff */
        /* <DEDUP_REMOVED lines=9> */
[----:B------:R-:W-:Y:S01]  /*7270*/  IMAD R11, R14, c[0x0][0x3a8], RZ ;  /* 0x0000ea000e0b7a24 */ /* 0x000fe200078e02ff */
[----:B------:R-:W-:-:S05]  /*7280*/  MOV R5, R10 ;  /* 0x0000000a00057202 */ /* 0x000fca0000000f00 */
[----:B------:R-:W-:-:S04]  /*7290*/  IMAD.WIDE.U32 R8, R64, c[0x0][0x3a8], R4 ;  /* 0x0000ea0040087a25 */ /* 0x000fc800078e0004 */
[----:B------:R-:W-:-:S05]  /*72a0*/  IMAD R4, R64, c[0x0][0x3ac], R11 ;  /* 0x0000eb0040047a24 */ /* 0x000fca00078e020b */
[----:B------:R-:W-:Y:S02]  /*72b0*/  IADD3 R5, R9, R4, RZ ;  /* 0x0000000409057210 */ /* 0x000fe40007ffe0ff */
[----:B------:R-:W-:-:S04]  /*72c0*/  LEA R4, P0, R8, c[0x0][0x348], 0x1 ;  /* 0x0000d20008047a11 */ /* 0x000fc800078008ff */
[----:B------:R-:W-:-:S05]  /*72d0*/  LEA.HI.X R5, R8, c[0x0][0x34c], R5, 0x1, P0 ;  /* 0x0000d30008057a11 */ /* 0x000fca00000f0c05 */
[----:B------:R1:W-:Y:S04]  /*72e0*/  STG.E.128 [R4.64], R48 ;  /* 0x0000003004007986 */ /* 0x0003e8000c101d04 */
[----:B------:R1:W-:Y:S04]  /*72f0*/  STG.E.128 [R4.64+0x80], R44 ;  /* 0x0000802c04007986 */ /* 0x0003e8000c101d04 */
[----:B------:R1:W-:Y:S02]  /*7300*/  STG.E.128 [R4.64+0x100], R40 ;  /* 0x0001002804007986 */ /* 0x0003e4000c101d04 */
.L_x_111:
[----:B------:R-:W-:Y:S05]  /*7310*/  BSYNC B0 ;  /* 0x0000000000007941 */ /* 0x000fea0003800000 */
.L_x_110:
[----:B------:R-:W-:Y:S05]  /*7320*/  @P1 BRA `(.L_x_112) ;  /* 0x0000093000001947 */ /* 0x000fea0003800000 */
[----:B-1----:R-:W-:Y:S02]  /*7330*/  IADD3 R4, P0, R64, 0x20, RZ ;  /* 0x0000002040047810 */ /* 0x002fe40007f1e0ff */
[----:B------:R-:W-:-:S02]  /*7340*/  MOV R7, R10 ;  /* 0x0000000a00077202 */ /* 0x000fc40000000f00 */
        /* <DEDUP_REMOVED lines=9> */
[----:B------:R1:W-:Y:S01]  /*73e0*/  STG.E.128 [R4.64+0x100], R52 ;  /* 0x0001003404007986 */ /* 0x0003e2000c101d04 */
[----:B------:R-:W-:Y:S05]  /*73f0*/  BRA `(.L_x_112) ;  /* 0x0000086000007947 */ /* 0x000fea0003800000 */
.L_x_100:
[----:B--2---:R-:W-:Y:S02]  /*7400*/  UISETP.NE.AND UP0, UPT, UR24, -0x1, UPT ;  /* 0xffffffff1800788c */ /* 0x004fe4000bf05270 */
        /* <DEDUP_REMOVED lines=19> */
.L_x_113:
        /* <DEDUP_REMOVED lines=18> */
.L_x_114:
[----:B------:R-:W2:Y:S01]  /*7660*/  LDL.64 R16, [R1+0x78] ;  /* 0x0000780001107983 */ /* 0x000ea20000100a00 */
[----:B------:R-:W-:Y:S01]  /*7670*/  USHF.L.U32 UR7, UR19, 0x6, URZ ;  /* 0x0000000613077899 */ /* 0x000fe2000800063f */
[----:B------:R-:W-:Y:S01]  /*7680*/  BSSY B0, `(.L_x_115) ;  /* 0x0000024000007945 */ /* 0x000fe20003800000 */
[----:B------:R-:W-:Y:S01]  /*7690*/  ULDC.64 UR8, c[0x0][0x3a0] ;  /* 0x0000e80000087ab9 */ /* 0x000fe20000000a00 */
[----:B------:R-:W1:Y:S01]  /*76a0*/  S2R R14, SR_TID.X ;  /* 0x00000000000e7919 */ /* 0x000e620000002100 */
[----:B------:R-:W-:Y:S02]  /*76b0*/  USHF.R.S32.HI UR10, URZ, 0x1f, UR7 ;  /* 0x0000001f3f0a7899 */ /* 0x000fe40008011407 */
[----:B------:R-:W-:Y:S01]  /*76c0*/  IMAD.U32 R11, RZ, RZ, UR7 ;  /* 0x00000007ff0b7e24 */ /* 0x000fe2000f8e00ff */
[----:B------:R-:W3:Y:S01]  /*76d0*/  S2R R15, SR_TID.X ;  /* 0x00000000000f7919 */ /* 0x000ee20000002100 */
[----:B------:R-:W-:-:S02]  /*76e0*/  UIMAD UR8, UR10, UR8, URZ ;  /* 0x000000080a0872a4 */ /* 0x000fc4000f8e023f */
[----:B------:R-:W-:Y:S02]  /*76f0*/  UIMAD UR6, UR19, -0x40, UR6 ;  /* 0xffffffc0130678a4 */ /* 0x000fe4000f8e0206 */
[----:B------:R-:W-:Y:S01]  /*7700*/  UIMAD UR8, UR7, UR9, UR8 ;  /* 0x00000009070872a4 */ /* 0x000fe2000f8e0208 */
[----:B-1----:R-:W-:-:S04]  /*7710*/  SHF.R.S32.HI R14, RZ, 0x1f, R14 ;  /* 0x0000001fff0e7819 */ /* 0x002fc8000001140e */
[----:B---3--:R-:W-:-:S04]  /*7720*/  LEA.HI R14, R14, R15, RZ, 0x3 ;  /* 0x0000000f0e0e7211 */ /* 0x008fc800078f18ff */
        /* <DEDUP_REMOVED lines=22> */
[----:B------:R1:W-:Y:S04]  /*7890*/  STG.E.128 [R4.64], RZ ;  /* 0x000000ff04007986 */ /* 0x0003e8000c101d04 */
[----:B------:R1:W-:Y:S04]  /*78a0*/  STG.E.128 [R4.64+0x80], RZ ;  /* 0x000080ff04007986 */ /* 0x0003e8000c101d04 */
[----:B------:R1:W-:Y:S02]  /*78b0*/  STG.E.128 [R4.64+0x100], RZ ;  /* 0x000100ff04007986 */ /* 0x0003e4000c101d04 */
.L_x_116:
[----:B------:R-:W-:Y:S05]  /*78c0*/  BSYNC B0 ;  /* 0x0000000000007941 */ /* 0x000fea0003800000 */
.L_x_115:
[----:B-1----:R-:W-:Y:S01]  /*78d0*/  IADD3 R4, R14, 0x20, RZ ;  /* 0x000000200e047810 */ /* 0x002fe20007ffe0ff */
        /* <DEDUP_REMOVED lines=12> */
[----:B------:R1:W-:Y:S04]  /*79a0*/  STG.E.128 [R4.64], RZ ;  /* 0x000000ff04007986 */ /* 0x0003e8000c101d04 */
[----:B------:R1:W-:Y:S04]  /*79b0*/  STG.E.128 [R4.64+0x80], RZ ;  /* 0x000080ff04007986 */ /* 0x0003e8000c101d04 */
[----:B------:R1:W-:Y:S02]  /*79c0*/  STG.E.128 [R4.64+0x100], RZ ;  /* 0x000100ff04007986 */ /* 0x0003e4000c101d04 */
.L_x_118:
[----:B------:R-:W-:Y:S05]  /*79d0*/  BSYNC B0 ;  /* 0x0000000000007941 */ /* 0x000fea0003800000 */
.L_x_117:
        /* <DEDUP_REMOVED lines=26> */
.L_x_120:
[----:B------:R-:W-:Y:S05]  /*7b80*/  BSYNC B0 ;  /* 0x0000000000007941 */ /* 0x000fea0003800000 */
.L_x_119:
        /* <DEDUP_REMOVED lines=13> */
.L_x_112:
[----:B------:R-:W-:Y:S05]  /*7c60*/  BSYNC B1 ;  /* 0x0000000000017941 */ /* 0x000fea0003800000 */
.L_x_95:
        /* <DEDUP_REMOVED lines=11> */
.L_x_121:
[----:B------:R-:W-:Y:S05]  /*7d20*/  EXIT ;  /* 0x000000000000794d */ /* 0x000fea0003800000 */
.L_x_123:
        /* <DEDUP_REMOVED lines=13> */
.L_x_1580:


//--------------------- .text._ZN5flash44flash_bwd_dq_dk_dv_loop_seqk_parallel_kernelI23Flash_bwd_kernel_traitsILi192ELi64ELi64ELi8ELi4ELi2ELi2ELb1ELb1EN7cutlass6half_tE19Flash_kernel_traitsILi192ELi64ELi64ELi8ES3_EELb0ELb0ELb0ELb1ELb0ELb0ELb0EEEvNS_16Flash_bwd_paramsE --------------------------
	.section	.text._ZN5flash44flash_bwd_dq_dk_dv_loop_seqk_parallel_kernelI23Flash_bwd_kernel_traitsILi192ELi64ELi64ELi8ELi4ELi2ELi2ELb1ELb1EN7cutlass6half_tE19Flash_kernel_traitsILi192ELi64ELi64ELi8ES3_EELb0ELb0ELb0ELb1ELb0ELb0ELb0EEEvNS_16Flash_bwd_paramsE,"ax",@progbits
	.sectioninfo	@"SHI_REGISTERS=255"
	.align	128
        .global         _ZN5flash44flash_bwd_dq_dk_dv_loop_seqk_parallel_kernelI23Flash_bwd_kernel_traitsILi192ELi64ELi64ELi8ELi4ELi2ELi2ELb1ELb1EN7cutlass6half_tE19Flash_kernel_traitsILi192ELi64ELi64ELi8ES3_EELb0ELb0ELb0ELb1ELb0ELb0ELb0EEEvNS_16Flash_bwd_paramsE
        .type           _ZN5flash44flash_bwd_dq_dk_dv_loop_seqk_parallel_kernelI23Flash_bwd_kernel_traitsILi192ELi64ELi64ELi8ELi4ELi2ELi2ELb1ELb1EN7cutlass6half_tE19Flash_kernel_traitsILi192ELi64ELi64ELi8ES3_EELb0ELb0ELb0ELb1ELb0ELb0ELb0EEEvNS_16Flash_bwd_paramsE,@function
        .size           _ZN5flash44flash_bwd_dq_dk_dv_loop_seqk_parallel_kernelI23Flash_bwd_kernel_traitsILi192ELi64ELi64ELi8ELi4ELi2ELi2ELb1ELb1EN7cutlass6half_tE19Flash_kernel_traitsILi192ELi64ELi64ELi8ES3_EELb0ELb0ELb0ELb1ELb0ELb0ELb0EEEvNS_16Flash_bwd_paramsE,(.L_x_1581 - _ZN5flash44flash_bwd_dq_dk_dv_loop_seqk_parallel_kernelI23Flash_bwd_kernel_traitsILi192ELi64ELi64ELi8ELi4ELi2ELi2ELb1ELb1EN7cutlass6half_tE19Flash_kernel_traitsILi192ELi64ELi64ELi8ES3_EELb0ELb0ELb0ELb1ELb0ELb0ELb0EEEvNS_16Flash_bwd_paramsE)
        .other          _ZN5flash44flash_bwd_dq_dk_dv_loop_seqk_parallel_kernelI23Flash_bwd_kernel_traitsILi192ELi64ELi64ELi8ELi4ELi2ELi2ELb1ELb1EN7cutlass6half_tE19Flash_kernel_traitsILi192ELi64ELi64ELi8ES3_EELb0ELb0ELb0ELb1ELb0ELb0ELb0EEEvNS_16Flash_bwd_paramsE,@"STO_CUDA_ENTRY STV_DEFAULT"
_ZN5flash44flash_bwd_dq_dk_dv_loop_seqk_parallel_kernelI23Flash_bwd_kernel_traitsILi192ELi64ELi64ELi8ELi4ELi2ELi2ELb1ELb1EN7cutlass6half_tE19Flash_kernel_traitsILi192ELi64ELi64ELi8ES3_EELb0ELb0ELb0ELb1ELb0ELb0ELb0EEEvNS_16Flash_bwd_paramsE:
.text._ZN5flash44flash_bwd_dq_dk_dv_loop_seqk_parallel_kernelI23Flash_bwd_kernel_traitsILi192ELi64ELi64ELi8ELi4ELi2ELi2ELb1ELb1EN7cutlass6half_tE19Flash_kernel_traitsILi192ELi64ELi64ELi8ES3_EELb0ELb0ELb0ELb1ELb0ELb0ELb0EEEvNS_16Flash_bwd_paramsE:
        /* <DEDUP_REMOVED lines=31> */
[CC--:B------:R-:W-:Y:S01]  /*01f0*/  LEA.HI R3, R7.reuse, R9.reuse, RZ, 0x4 ;  /* 0x0000000907037211 */ /* 0x0c0fe200078f20ff */
[----:B------:R-:W-:Y:S01]  /*0200*/  ULDC UR11, c[0x0][0x1c0] ;  /* 0x00007000000b7ab9 */ /* 0x000fe20000000800 */
[-C--:B------:R-:W-:Y:S01]  /*0210*/  LEA.HI R6, R7, R9.reuse, RZ, 0x2 ;  /* 0x0000000907067211 */ /* 0x080fe200078f10ff */
[----:B---3--:R-:W-:Y:S01]  /*0220*/  UIMAD UR46, UR35, UR45, URZ ;  /* 0x0000002d232e72a4 */ /* 0x008fe2000f8e023f */
[----:B------:R-:W-:Y:S01]  /*0230*/  LOP3.LUT R2, R10, 0xfffffff8, RZ, 0xc0, !PT ;  /* 0xfffffff80a027812 */ /* 0x000fe200078ec0ff */
[----:B------:R-:W-:Y:S01]  /*0240*/  UIMAD UR45, UR45, UR12, URZ ;  /* 0x0000000c2d2d72a4 */ /* 0x000fe2000f8e023f */
[----:B------:R-:W-:Y:S01]  /*0250*/  LOP3.LUT R4, R3, 0xfffffff0, RZ, 0xc0, !PT ;  /* 0xfffffff003047812 */ /* 0x000fe200078ec0ff */
[----:B------:R-:W-:Y:S01]  /*0260*/  UIMAD UR54, UR8, UR6, UR54 ;  /* 0x00000006083672a4 */ /* 0x000fe2000f8e0236 */
[----:B------:R-:W-:Y:S01]  /*0270*/  LOP3.LUT R5, R6, 0x7ffffffc, RZ, 0xc0, !PT ;  /* 0x7ffffffc06057812 */ /* 0x000fe200078ec0ff */
[----:B------:R-:W-:Y:S01]  /*0280*/  UIMAD UR51, UR7, UR32, URZ ;  /* 0x00000020073372a4 */ /* 0x000fe2000f8e023f */
[-C--:B------:R-:W-:Y:S01]  /*0290*/  LEA.HI R0, R7, R9.reuse, RZ, 0x5 ;  /* 0x0000000907007211 */ /* 0x080fe200078f28ff */
[----:B------:R-:W-:Y:S01]  /*02a0*/  IMAD.IADD R8, R9, 0x1, -R4 ;  /* 0x0000000109087824 */ /* 0x000fe200078e0a04 */
[-C--:B------:R-:W-:Y:S01]  /*02b0*/  LEA.HI R15, R7, R9.reuse, RZ, 0x7 ;  /* 0x00000009070f7211 */ /* 0x080fe200078f38ff */
[----:B------:R-:W-:Y:S01]  /*02c0*/  IMAD.IADD R18, R9, 0x1, -R5 ;  /* 0x0000000109127824 */ /* 0x000fe200078e0a05 */
[----:B------:R-:W-:Y:S01]  /*02d0*/  LEA.HI R17, R7, R9, RZ, 0x6 ;  /* 0x0000000907117211 */ /* 0x000fe200078f30ff */
[----:B------:R-:W-:Y:S01]  /*02e0*/  IMAD.IADD R7, R9, 0x1, -R2 ;  /* 0x0000000109077824 */ /* 0x000fe200078e0a02 */
[--C-:B------:R-:W-:Y:S01]  /*02f0*/  SHF.R.S32.HI R2, RZ, 0x5, R0.reuse ;  /* 0x00000005ff027819 */ /* 0x100fe20000011400 */
[----:B------:R-:W-:Y:S01]  /*0300*/  UIMAD UR6, UR32, UR11, UR35 ;  /* 0x0000000b200672a4 */ /* 0x000fe2000f8e0223 */
[----:B------:R-:W-:Y:S01]  /*0310*/  SHF.R.S32.HI R4, RZ, 0x4, R3 ;  /* 0x00000004ff047819 */ /* 0x000fe20000011403 */
[----:B------:R-:W-:Y:S01]  /*0320*/  IMAD.SHL.U32 R20, R7, 0x8, RZ ;  /* 0x0000000807147824 */ /* 0x000fe200078e00ff */
[----:B------:R-:W-:Y:S01]  /*0330*/  SHF.R.S32.HI R5, RZ, 0x1f, R0 ;  /* 0x0000001fff057819 */ /* 0x000fe20000011400 */
[----:B------:R-:W-:Y:S01]  /*0340*/  @!UP2 UIMAD UR7, UR32, UR13, UR35 ;  /* 0x0000000d2007a2a4 */ /* 0x000fe2000f8e0223 */
[----:B------:R-:W-:Y:S01]  /*0350*/  LEA.HI R0, R0, R2, RZ, 0x1 ;  /* 0x0000000200007211 */ /* 0x000fe200078f08ff */
[----:B------:R-:W-:Y:S01]  /*0360*/  USHF.L.U32 UR44, UR45, 0x6, URZ ;  /* 0x000000062d2c7899 */ /* 0x000fe2000800063f */
[----:B------:R-:W-:Y:S01]  /*0370*/  LEA.HI R3, R3, R4, RZ, 0x1 ;  /* 0x0000000403037211 */ /* 0x000fe200078f08ff */
[----:B------:R-:W-:Y:S01]  /*0380*/  STL [R1+0x50], R20 ;  /* 0x0000501401007387 */ /* 0x000fe20000100800 */
[----:B------:R-:W-:Y:S01]  /*0390*/  LEA.HI R5, R5, R2, RZ, 0x2 ;  /* 0x0000000205057211 */ /* 0x000fe200078f10ff */
[----:B------:R-:W-:Y:S01]  /*03a0*/  ULDC UR48, c[0x0][0x214] ;  /* 0x0000850000307ab9 */ /* 0x000fe20000000800 */
[----:B------:R-:W-:Y:S01]  /*03b0*/  LOP3.LUT R0, R0, 0xfffffffe, RZ, 0xc0, !PT ;  /* 0xfffffffe00007812 */ /* 0x000fe200078ec0ff */
[----:B------:R-:W-:Y:S01]  /*03c0*/  ULDC UR55, c[0x0][0x1c8] ;  /* 0x0000720000377ab9 */ /* 0x000fe20000000800 */
[----:B------:R-:W-:Y:S01]  /*03d0*/  LOP3.LUT R3, R3, 0xfffffffe, RZ, 0xc0, !PT ;  /* 0xfffffffe03037812 */ /* 0x000fe200078ec0ff */
[----:B------:R-:W-:Y:S01]  /*03e0*/  ULDC.U8 UR10, c[0x0][0x3d0] ;  /* 0x0000f400000a7ab9 */ /* 0x000fe20000000000 */
[----:B------:R-:W-:Y:S01]  /*03f0*/  LOP3.LUT R5, R5, 0xfffffffc, RZ, 0xc0, !PT ;  /* 0xfffffffc05057812 */ /* 0x000fe200078ec0ff */
[----:B------:R-:W-:Y:S01]  /*0400*/  IMAD.IADD R13, R2, 0x1, -R0 ;  /* 0x00000001020d7824 */ /* 0x000fe200078e0a00 */
[----:B------:R-:W-:Y:S01]  /*0410*/  SHF.R.S32.HI R12, RZ, 0x3, R10 ;  /* 0x00000003ff0c7819 */ /* 0x000fe2000001140a */
[----:B------:R-:W-:Y:S01]  /*0420*/  IMAD.IADD R11, R4, 0x1, -R3 ;  /* 0x00000001040b7824 */ /* 0x000fe200078e0a03 */
[--C-:B------:R-:W-:Y:S01]  /*0430*/  SHF.R.S32.HI R4, RZ, 0x2, R6.reuse ;  /* 0x00000002ff047819 */ /* 0x100fe20000011406 */
[----:B------:R-:W-:Y:S01]  /*0440*/  IMAD.IADD R16, R2, 0x1, -R5 ;  /* 0x0000000102107824 */ /* 0x000fe200078e0a05 */
[----:B------:R-:W-:Y:S01]  /*0450*/  SHF.R.S32.HI R0, RZ, 0x1f, R6 ;  /* 0x0000001fff007819 */ /* 0x000fe20000011406 */
[----:B------:R-:W-:Y:S01]  /*0460*/  IMAD.SHL.U32 R2, R12, 0x40, RZ ;  /* 0x000000400c027824 */ /* 0x000fe200078e00ff */
[----:B------:R-:W-:Y:S01]  /*0470*/  SHF.R.S32.HI R6, RZ, 0x1f, R8 ;  /* 0x0000001fff067819 */ /* 0x000fe20000011408 */
[----:B------:R-:W-:Y:S01]  /*0480*/  ULDC UR49, c[0x0][0x224] ;  /* 0x0000890000317ab9 */ /* 0x000fe20000000800 */
[----:B------:R-:W-:Y:S01]  /*0490*/  LEA.HI R3, R0, R4, RZ, 0x3 ;  /* 0x0000000400037211 */ /* 0x000fe200078f18ff */
[----:B------:R-:W-:Y:S01]  /*04a0*/  @UP2 UIMAD UR53, UR32, UR48, URZ ;  /* 0x00000030203522a4 */ /* 0x000fe2000f8e023f */
[----:B------:R-:W-:Y:S01]  /*04b0*/  LOP3.LUT R0, R2, 0x1c0, RZ, 0xc0, !PT ;  /* 0x000001c002007812 */ /* 0x000fe200078ec0ff */
[----:B------:R-:W-:Y:S01]  /*04c0*/  ULDC.64 UR4, c[0x0][0x118] ;  /* 0x0000460000047ab9 */ /* 0x000fe20000000a00 */
[----:B------:R-:W-:Y:S01]  /*04d0*/  LOP3.LUT R2, R3, 0xfffffff8, RZ, 0xc0, !PT ;  /* 0xfffffff803027812 */ /* 0x000fe200078ec0ff */
[----:B------:R-:W-:Y:S01]  /*04e0*/  ULOP3.LUT UR55, UR35, UR55, URZ, 0x3c, !UPT ;  /* 0x0000003723377292 */ /* 0x000fe2000f8e3c3f */
[----:B------:R-:W-:Y:S01]  /*04f0*/  LOP3.LUT R3, R0, 0x38, R20, 0xf8, !PT ;  /* 0x0000003800037812 */ /* 0x000fe200078ef814 */
[----:B------:R-:W-:Y:S01]  /*0500*/  USHF.R.S32.HI UR56, URZ, 0x1f, UR35 ;  /* 0x0000001f3f387899 */ /* 0x000fe20008011423 */
[----:B------:R-:W-:Y:S01]  /*0510*/  LEA.HI R14, R6, R8, RZ, 0x3 ;  /* 0x00000008060e7211 */ /* 0x000fe200078f18ff */
[----:B------:R-:W-:Y:S01]  /*0520*/  IMAD.IADD R5, R4, 0x1, -R2 ;  /* 0x0000000104057824 */ /* 0x000fe200078e0a02 */
[----:B------:R-:W-:Y:S01]  /*0530*/  SHF.R.U32.HI R0, RZ, 0x3, R0 ;  /* 0x00000003ff007819 */ /* 0x000fe20000011600 */
[----:B------:R-:W-:Y:S01]  /*0540*/  UISETP.NE.AND UP3, UPT, UR10, URZ, UPT ;  /* 0x0000003f0a00728c */ /* 0x000fe2000bf65270 */
[----:B------:R-:W-:Y:S01]  /*0550*/  LOP3.LUT R2, R14, 0xfffffff8, RZ, 0xc0, !PT ;  /* 0xfffffff80e027812 */ /* 0x000fe200078ec0ff */
[----:B------:R-:W-:Y:S01]  /*0560*/  USHF.R.S32.HI UR60, URZ, 0x1f, UR32 ;  /* 0x0000001f3f3c7899 */ /* 0x000fe20008011420 */
[----:B------:R-:W-:Y:S01]  /*0570*/  LOP3.LUT R12, R3, R0, RZ, 0x3c, !PT ;  /* 0x00000000030c7212 */ /* 0x000fe200078e3cff */
[C---:B------:R-:W-:Y:S01]  /*0580*/  IMAD.SHL.U32 R0, R7.reuse, 0x40, RZ ;  /* 0x0000004007007824 */ /* 0x040fe200078e00ff */
[C---:B------:R-:W-:Y:S01]  /*0590*/  LOP3.LUT P4, RZ, R7.reuse, 0x4, RZ, 0xc0, !PT ;  /* 0x0000000407ff7812 */ /* 0x040fe2000788c0ff */
[----:B------:R-:W-:Y:S01]  /*05a0*/  IMAD.IADD R9, R8, 0x1, -R2 ;  /* 0x0000000108097824 */ /* 0x000fe200078e0a02 */
[----:B------:R-:W-:Y:S01]  /*05b0*/  LOP3.LUT P3, RZ, R7, 0x2, RZ, 0xc0, !PT ;  /* 0x0000000207ff7812 */ /* 0x000fe2000786c0ff */
[----:B------:R-:W-:Y:S01]  /*05c0*/  IMAD.SHL.U32 R2, R13, 0x10, RZ ;  /* 0x000000100d027824 */ /* 0x000fe200078e00ff */
[----:B------:R-:W-:Y:S01]  /*05d0*/  LOP3.LUT R0, R0, 0x1c0, RZ, 0xc0, !PT ;  /* 0x000001c000007812 */ /* 0x000fe200078ec0ff */
[----:B------:R-:W-:Y:S01]  /*05e0*/  USHF.R.S32.HI UR59, URZ, 0x1f, UR35 ;  /* 0x0000001f3f3b7899 */ /* 0x000fe20008011423 */
[----:B------:R-:W-:Y:S01]  /*05f0*/  SHF.R.S32.HI R8, RZ, 0x7, R15 ;  /* 0x00000007ff087819 */ /* 0x000fe2000001140f */
[----:B------:R-:W-:Y:S01]  /*0600*/  USHF.R.S32.HI UR58, URZ, 0x1f, UR32 ;  /* 0x0000001f3f3a7899 */ /* 0x000fe20008011420 */
[C---:B------:R-:W-:Y:S01]  /*0610*/  LOP3.LUT R6, R0.reuse, 0x8, R10, 0xf8, !PT ;  /* 0x0000000800067812 */ /* 0x040fe200078ef80a */
[----:B------:R-:W-:Y:S01]  /*0620*/  USHF.R.S32.HI UR57, URZ, 0x1f, UR35 ;  /* 0x0000001f3f397899 */ /* 0x000fe20008011423 */
[----:B------:R-:W-:Y:S01]  /*0630*/  LOP3.LUT R3, R5, 0x1, RZ, 0xc0, !PT ;  /* 0x0000000105037812 */ /* 0x000fe200078ec0ff */
[----:B------:R-:W-:Y:S01]  /*0640*/  UIMAD.WIDE.U32 UR40, UR36, UR42, URZ ;  /* 0x0000002a242872a5 */ /* 0x000fe2000f8e003f */
[----:B------:R-:W-:Y:S01]  /*0650*/  LOP3.LUT R7, R0, 0x10, R2, 0xf8, !PT ;  /* 0x0000001000077812 */ /* 0x000fe200078ef802 */
[----:B------:R-:W-:Y:S01]  /*0660*/  IMAD.SHL.U32 R2, R11, 0x200, RZ ;  /* 0x000002000b027824 */ /* 0x000fe200078e00ff */
[----:B------:R-:W-:Y:S01]  /*0670*/  SHF.R.U32.HI R4, RZ, 0x3, R0 ;  /* 0x00000003ff047819 */ /* 0x000fe20000011600 */
[----:B------:R-:W-:Y:S01]  /*0680*/  UIMAD UR50, UR37, UR42, URZ ;  /* 0x0000002a253272a4 */ /* 0x000fe2000f8e023f */
[----:B------:R-:W-:Y:S01]  /*0690*/  ISETP.NE.U32.AND P0, PT, R3, 0x1, PT ;  /* 0x000000010300780c */ /* 0x000fe20003f05070 */
[----:B------:R-:W-:Y:S01]  /*06a0*/  IMAD R3, R8, 0x800, R2 ;  /* 0x0000080008037824 */ /* 0x000fe200078e0202 */
[----:B------:R-:W-:Y:S01]  /*06b0*/  LOP3.LUT R0, R6, R4, RZ, 0x3c, !PT ;  /* 0x0000000406007212 */ /* 0x000fe200078e3cff */
[----:B------:R-:W-:Y:S01]  /*06c0*/  IMAD.U32 R6, RZ, RZ, UR14 ;  /* 0x0000000eff067e24 */ /* 0x000fe2000f8e00ff */
[C---:B------:R-:W-:Y:S01]  /*06d0*/  R2P PR, R5.reuse, 0x6 ;  /* 0x0000000605007804 */ /* 0x040fe20000000000 */
[----:B------:R-:W-:Y:S01]  /*06e0*/  IMAD.SHL.U32 R5, R5, 0x40, RZ ;  /* 0x0000004005057824 */ /* 0x000fe200078e00ff */
[----:B------:R-:W-:Y:S01]  /*06f0*/  LOP3.LUT R7, R7, 0x8, R10, 0xf8, !PT ;  /* 0x0000000807077812 */ /* 0x000fe200078ef80a */
[----:B------:R-:W-:Y:S01]  /*0700*/  IMAD.IADD R0, R3, 0x1, R0 ;  /* 0x0000000103007824 */ /* 0x000fe200078e0200 */
[----:B------:R-:W-:Y:S01]  /*0710*/  SHF.R.S32.HI R3, RZ, 0x6, R17 ;  /* 0x00000006ff037819 */ /* 0x000fe20000011411 */
[----:B------:R-:W-:Y:S01]  /*0720*/  IMAD.SHL.U32 R6, R11, 0x20, RZ ;  /* 0x000000200b067824 */ /* 0x000fe200078e00ff */
[----:B------:R-:W-:Y:S01]  /*0730*/  LOP3.LUT R4, R2, R7, R4, 0xf6, !PT ;  /* 0x0000000702047212 */ /* 0x000fe200078ef604 */
[----:B------:R-:W-:Y:S01]  /*0740*/  IMAD.SHL.U32 R7, R8, 0x20, RZ ;  /* 0x0000002008077824 */ /* 0x000fe200078e00ff */
[----:B------:R-:W-:Y:S01]  /*0750*/  LOP3.LUT R2, R5, 0x1c0, RZ, 0xc0, !PT ;  /* 0x000001c005027812 */ /* 0x000fe200078ec0ff */
[----:B------:R-:W-:Y:S01]  /*0760*/  IMAD R17, R3, 0x200, R12 ;  /* 0x0000020003117824 */ /* 0x000fe200078e020c */
[----:B------:R-:W-:Y:S01]  /*0770*/  LOP3.LUT P6, RZ, R9, 0x4, RZ, 0xc0, !PT ;  /* 0x0000000409ff7812 */ /* 0x000fe200078cc0ff */
[----:B------:R-:W-:Y:S01]  /*0780*/  IMAD.SHL.U32 R3, R3, 0x8, RZ ;  /* 0x0000000803037824 */ /* 0x000fe200078e00ff */
[----:B------:R-:W-:Y:S01]  /*0790*/  SHF.R.U32.HI R5, RZ, 0x3, R2 ;  /* 0x00000003ff057819 */ /* 0x000fe20000011602 */
[----:B------:R-:W-:Y:S01]  /*07a0*/  IMAD.SHL.U32 R0, R0, 0x2, RZ ;  /* 0x0000000200007824 */ /* 0x000fe200078e00ff */
[----:B------:R-:W-:Y:S01]  /*07b0*/  LOP3.LUT P5, RZ, R9, 0x2, RZ, 0xc0, !PT ;  /* 0x0000000209ff7812 */ /* 0x000fe200078ac0ff */
[----:B------:R-:W-:Y:S01]  /*07c0*/  USHF.R.S32.HI UR52, URZ, 0x1f, UR46 ;  /* 0x0000001f3f347899 */ /* 0x000fe2000801142e */
[----:B------:R-:W-:Y:S01]  /*07d0*/  LOP3.LUT R3, R3, 0x18, RZ, 0xc0, !PT ;  /* 0x0000001803037812 */ /* 0x000fe200078ec0ff */
[----:B------:R-:W-:-:S02]  /*07e0*/  UIMAD UR49, UR6, UR49, URZ ;  /* 0x00000031063172a4 */ /* 0x000fc4000f8e023f */
[----:B------:R-:W-:Y:S01]  /*07f0*/  @!UP2 UIMAD UR48, UR7, UR48, URZ ;  /* 0x000000300730a2a4 */ /* 0x000fe2000f8e023f */
[----:B------:R-:W-:Y:S01]  /*0800*/  LOP3.LUT R10, R3, 0x20, R6, 0xf8, !PT ;  /* 0x00000020030a7812 */ /* 0x000fe200078ef806 */
[----:B------:R-:W-:Y:S01]  /*0810*/  USHF.R.S32.HI UR47, URZ, 0x1f, UR44 ;  /* 0x0000001f3f2f7899 */ /* 0x000fe2000801142c */
[----:B------:R-:W-:Y:S01]  /*0820*/  LOP3.LUT R6, R2, 0x20, R7, 0xf8, !PT ;  /* 0x0000002002067812 */ /* 0x000fe200078ef807 */
[----:B------:R-:W-:Y:S01]  /*0830*/  IMAD.SHL.U32 R7, R9, 0x40, RZ ;  /* 0x0000004009077824 */ /* 0x000fe200078e00ff */
[----:B------:R-:W-:Y:S01]  /*0840*/  LOP3.LUT R8, R5, R2, R3, 0x1e, !PT ;  /* 0x0000000205087212 */ /* 0x000fe200078e1e03 */
        /* <DEDUP_REMOVED lines=10> */
[----:B------:R-:W-:Y:S01]  /*08f0*/  IADD3 R14, R20, 0x40, RZ ;  /* 0x00000040140e7810 */ /* 0x000fe20007ffe0ff */
[----:B------:R-:W-:Y:S01]  /*0900*/  IMAD.MOV.U32 R6, RZ, RZ, 0x20 ;  /* 0x00000020ff067424 */ /* 0x000fe200078e00ff */
[----:B------:R-:W-:Y:S01]  /*0910*/  LOP3.LUT R5, R2, 0x8, R5, 0xf8, !PT ;  /* 0x0000000802057812 */ /* 0x000fe200078ef805 */
[----:B------:R-:W-:Y:S01]  /*0920*/  IMAD.SHL.U32 R11, R17, 0x2, RZ ;  /* 0x00000002110b7824 */ /* 0x000fe200078e00ff */
[----:B------:R-:W-:Y:S01]  /*0930*/  LOP3.LUT R8, R8, 0xfffffe00, RZ, 0xc0, !PT ;  /* 0xfffffe0008087812 */ /* 0x000fe200078ec0ff */
[----:B------:R-:W-:Y:S01]  /*0940*/  STL [R1+0x6c], R14 ;  /* 0x00006c0e01007387 */ /* 0x000fe20000100800 */
[----:B------:R-:W-:Y:S01]  /*0950*/  LOP3.LUT R2, R3, R10, R2, 0x1e, !PT ;  /* 0x0000000a03027212 */ /* 0x000fe200078e1e02 */
[----:B------:R-:W-:Y:S01]  /*0960*/  IMAD.MOV.U32 R10, RZ, RZ, -0x10 ;  /* 0xfffffff0ff0a7424 */ /* 0x000fe200078e00ff */
[----:B------:R-:W-:Y:S01]  /*0970*/  LOP3.LUT R3, R5, R3, RZ, 0x3c, !PT ;  /* 0x0000000305037212 */ /* 0x000fe200078e3cff */
[--C-:B------:R-:W-:Y:S01]  /*0980*/  IMAD R7, R16, 0x400, R8.reuse ;  /* 0x0000040010077824 */ /* 0x100fe200078e0208 */
[----:B------:R-:W-:Y:S01]  /*0990*/  LEA R12, R12, 0xc000, 0x1 ;  /* 0x0000c0000c0c7811 */ /* 0x000fe200078e08ff */
[----:B------:R-:W-:Y:S01]  /*09a0*/  IMAD R9, R13, 0x400, R8 ;  /* 0x000004000d097824 */ /* 0x000fe200078e0208 */
[----:B------:R-:W-:Y:S01]  /*09b0*/  IADD3 R13, R20, 0x80, RZ ;  /* 0x00000080140d7810 */ /* 0x000fe20007ffe0ff */
[----:B------:R-:W-:Y:S01]  /*09c0*/  IMAD.MOV.U32 R5, RZ, RZ, 0x40 ;  /* 0x00000040ff057424 */ /* 0x000fe200078e00ff */
[----:B------:R-:W-:Y:S01]  /*09d0*/  LOP3.LUT R8, R2, R8, RZ, 0xfc, !PT ;  /* 0x0000000802087212 */ /* 0x000fe200078efcff */
[----:B------:R-:W-:Y:S01]  /*09e0*/  IMAD.IADD R7, R7, 0x1, R3 ;  /* 0x0000000107077824 */ /* 0x000fe200078e0203 */
[----:B------:R-:W-:Y:S01]  /*09f0*/  SEL R2, R6, 0xffffffe0, !P3 ;  /* 0xffffffe006027807 */ /* 0x000fe20005800000 */
[----:B------:R-:W-:Y:S01]  /*0a00*/  IMAD.IADD R9, R3, 0x1, R9 ;  /* 0x0000000103097824 */ /* 0x000fe200078e0209 */
[----:B------:R-:W-:Y:S01]  /*0a10*/  SEL R3, R5, 0xffffffc0, !P4 ;  /* 0xffffffc005037807 */ /* 0x000fe20006000000 */
[----:B------:R-:W-:Y:S01]  /*0a20*/  STL [R1+0x70], R13 ;  /* 0x0000700d01007387 */ /* 0x000fe20000100800 */
[----:B------:R-:W-:-:S02]  /*0a30*/  SEL R10, R10, 0x10, !P0 ;  /* 0x000000100a0a7807 */ /* 0x000fc40004000000 */
[----:B------:R-:W-:Y:S01]  /*0a40*/  SEL R6, R6, 0xffffffe0, !P5 ;  /* 0xffffffe006067807 */ /* 0x000fe20006800000 */
[----:B------:R1:W-:Y:S01]  /*0a50*/  STL [R1+0x2c], R11 ;  /* 0x00002c0b01007387 */ /* 0x0003e20000100800 */
[C---:B------:R-:W-:Y:S01]  /*0a60*/  IMAD.IADD R252, R0.reuse, 0x1, R3 ;  /* 0x0000000100fc7824 */ /* 0x040fe200078e0203 */
[----:B------:R-:W-:Y:S02]  /*0a70*/  SEL R5, R5, 0xffffffc0, !P6 ;  /* 0xffffffc005057807 */ /* 0x000fe40007000000 */
[----:B------:R2:W-:Y:S01]  /*0a80*/  STL [R1], R0 ;  /* 0x0000000001007387 */ /* 0x0005e20000100800 */
[----:B------:R-:W-:Y:S01]  /*0a90*/  LEA R9, R9, 0x12000, 0x1 ;  /* 0x0001200009097811 */ /* 0x000fe200078e08ff */
[--C-:B-1----:R-:W-:Y:S01]  /*0aa0*/  IMAD.IADD R11, R0, 0x1, R2.reuse ;  /* 0x00000001000b7824 */ /* 0x102fe200078e0202 */
[----:B------:R-:W-:Y:S01]  /*0ab0*/  IADD3 R2, R3, R0, R2 ;  /* 0x0000000003027210 */ /* 0x000fe20007ffe002 */
[----:B--2---:R-:W-:-:S03]  /*0ac0*/  IMAD.SHL.U32 R0, R15, 0x2, RZ ;  /* 0x000000020f007824 */ /* 0x004fc600078e00ff */
        /* <DEDUP_REMOVED lines=10> */
[----:B------:R-:W-:Y:S01]  /*0b70*/  IADD3 R4, R12, 0x40, RZ ;  /* 0x000000400c047810 */ /* 0x000fe20007ffe0ff */
        /* <DEDUP_REMOVED lines=21> */
.L_x_168:
        /* <DEDUP_REMOVED lines=53> */
.L_x_124:
        /* <DEDUP_REMOVED lines=29> */
[----:B------:R-:W-:Y:S02]  /*11f0*/  ULEA.HI UR33, UR8, UR6, URZ, 0x6 ;  /* 0x0000000608217291 */ /* 0x000fe4000f8f303f */
[----:B------:R-:W-:Y:S02]  /*1200*/  UISETP.NE.AND UP1, UPT, UR15, -0x1, UPT ;  /* 0xffffffff0f00788c */ /* 0x000fe4000bf25270 */
        /* <DEDUP_REMOVED lines=9> */
[----:B------:R-:W-:Y:S02]  /*12a0*/  @UP0 UIMAD UR27, UR14, UR19, UR9 ;  /* 0x000000130e1b02a4 */ /* 0x000fe4000f8e0209 */
        /* <DEDUP_REMOVED lines=17> */
.L_x_126:
        /* <DEDUP_REMOVED lines=18> */
.L_x_127:
        /* <DEDUP_REMOVED lines=71> */
.L_x_128:
[----:B------:R-:W-:Y:S02]  /*1950*/  UMOV UR12, UR49 ;  /* 0x00000031000c7c82 */ /* 0x000fe40008000000 */
.L_x_129:
[----:B------:R-:W2:Y:S04]  /*1960*/  LDL.64 R4, [R1+0x50] ;  /* 0x0000500001047983 */ /* 0x000ea80000100a00 */
[----:B------:R1:W3:Y:S01]  /*1970*/  LDL.64 R30, [R1+0x50] ;  /* 0x00005000011e7983 */ /* 0x0002e20000100a00 */
[----:B------:R-:W-:Y:S01]  /*1980*/  UIADD3 UR8, UP5, UP4, UR8, UR44, UR46 ;  /* 0x0000002c08087290 */ /* 0x000fe2000fcbe02e */
[----:B------:R-:W-:Y:S01]  /*1990*/  IMAD.U32 R16, RZ, RZ, UR35 ;  /* 0x00000023ff107e24 */ /* 0x000fe2000f8e00ff */
[----:B------:R-:W-:Y:S01]  /*19a0*/  BSSY B1, `(.L_x_125) ;  /* 0x00007a3000017945 */ /* 0x000fe20003800000 */
[----:B------:R-:W4:Y:S01]  /*19b0*/  S2R R32, SR_TID.X ;  /* 0x0000000000207919 */ /* 0x000f220000002100 */
[----:B------:R-:W-:-:S02]  /*19c0*/  UIADD3 UR15, UP1, UP0, UR18, UR8, UR19 ;  /* 0x00000008120f7290 */ /* 0x000fc4000f83e013 */
[----:B------:R-:W-:Y:S01]  /*19d0*/  UIADD3.X UR6, UR10, UR47, UR52, UP5, UP4 ;  /* 0x0000002f0a067290 */ /* 0x000fe2000afe8434 */
[----:B------:R-:W5:Y:S01]  /*19e0*/  S2R R33, SR_TID.X ;  /* 0x0000000000217919 */ /* 0x000f620000002100 */
[----:B------:R-:W-:Y:S02]  /*19f0*/  ULDC.64 UR8, c[0x0][0x1a8] ;  /* 0x00006a0000087ab9 */ /* 0x000fe40000000a00 */
[----:B------:R-:W-:Y:S01]  /*1a00*/  UIADD3.X UR14, UR11, UR6, UR14, UP1, UP0 ;  /* 0x000000060b0e7290 */ /* 0x000fe20008fe040e */
[----:B------:R-:W1:Y:S01]  /*1a10*/  S2R R27, SR_TID.X ;  /* 0x00000000001b7919 */ /* 0x000e620000002100 */
[----:B------:R-:W-:Y:S02]  /*1a20*/  UIMAD UR6, UR56, UR8, URZ ;  /* 0x00000008380672a4 */ /* 0x000fe4000f8e023f */
[----:B------:R-:W-:Y:S02]  /*1a30*/  UISETP.GE.AND UP0, UPT, UR25, 0x1, UPT ;  /* 0x000000011900788c */ /* 0x000fe4000bf06270 */
[----:B------:R-:W-:-:S02]  /*1a40*/  UIMAD UR11, UR35, UR9, UR6 ;  /* 0x00000009230b72a4 */ /* 0x000fc4000f8e0206 */
[----:B------:R-:W-:Y:S02]  /*1a50*/  UMOV UR19, 0x4 ;  /* 0x0000000400137882 */ /* 0x000fe40000000000 */
[----:B------:R-:W-:Y:S02]  /*1a60*/  ULDC.64 UR8, c[0x0][0x378] ;  /* 0x0000de0000087ab9 */ /* 0x000fe40000000a00 */
[----:B------:R-:W-:Y:S02]  /*1a70*/  UIMAD UR6, UR56, UR8, URZ ;  /* 0x00000008380672a4 */ /* 0x000fe4000f8e023f */
[----:B------:R-:W-:Y:S02]  /*1a80*/  ULEA.HI.SX32 UR18, UR33, 0xffffffff, 0x1a ;  /* 0xffffffff21127891 */ /* 0x000fe4000f8fd23f */
[----:B------:R-:W-:Y:S01]  /*1a90*/  UIMAD UR10, UR35, UR9, UR6 ;  /* 0x00000009230a72a4 */ /* 0x000fe2000f8e0206 */
[----:B----4-:R-:W-:Y:S02]  /*1aa0*/  SHF.R.S32.HI R32, RZ, 0x1f, R32 ;  /* 0x0000001fff207819 */ /* 0x010fe40000011420 */
[----:B------:R-:W-:-:S02]  /*1ab0*/  ULDC.64 UR8, c[0x0][0x370] ;  /* 0x0000dc0000087ab9 */ /* 0x000fc40000000a00 */
[----:B-----5:R-:W-:Y:S01]  /*1ac0*/  LEA.HI R32, R32, R33, RZ, 0x3 ;  /* 0x0000002120207211 */ /* 0x020fe200078f18ff */
[----:B------:R-:W-:Y:S02]  /*1ad0*/  UIMAD UR6, UR28, UR8, URZ ;  /* 0x000000081c0672a4 */ /* 0x000fe4000f8e023f */
[----:B------:R-:W-:Y:S01]  /*1ae0*/  UIADD3 UR8, UR17, UR12, URZ ;  /* 0x0000000c11087290 */ /* 0x000fe2000fffe03f */
[----:B------:R-:W-:Y:S01]  /*1af0*/  SHF.R.S32.HI R32, RZ, 0x3, R32 ;  /* 0x00000003ff207819 */ /* 0x000fe20000011420 */
[----:B------:R-:W-:Y:S01]  /*1b00*/  UIMAD UR6, UR17, UR9, UR6 ;  /* 0x00000009110672a4 */ /* 0x000fe2000f8e0206 */
[----:B-1----:R-:W-:Y:S02]  /*1b10*/  SHF.R.S32.HI R28, RZ, 0x1f, R27 ;  /* 0x0000001fff1c7819 */ /* 0x002fe4000001141b */
[----:B------:R-:W-:Y:S02]  /*1b20*/  SHF.R.S32.HI R26, RZ, 0x1f, R32 ;  /* 0x0000001fff1a7819 */ /* 0x000fe40000011420 */
[----:B------:R-:W-:-:S04]  /*1b30*/  LEA.HI R25, R28, R27, RZ, 0x5 ;  /* 0x0000001b1c197211 */ /* 0x000fc800078f28ff */
[----:B------:R-:W-:Y:S02]  /*1b40*/  SHF.R.S32.HI R24, RZ, 0x5, R25 ;  /* 0x00000005ff187819 */ /* 0x000fe40000011419 */
[----:B--2---:R-:W-:Y:S01]  /*1b50*/  IADD3 R5, P1, R32, UR17, RZ ;  /* 0x0000001120057c10 */ /* 0x004fe2000ff3e0ff */
[----:B---3--:R-:W-:-:S03]  /*1b60*/  IMAD.MOV.U32 R30, RZ, RZ, R4 ;  /* 0x000000ffff1e7224 */ /* 0x008fc600078e0004 */
[----:B------:R-:W-:Y:S02]  /*1b70*/  IADD3.X R8, R26, UR28, RZ, P1, !PT ;  /* 0x0000001c1a087c10 */ /* 0x000fe40008ffe4ff */
[----:B------:R-:W-:-:S03]  /*1b80*/  SHF.R.S32.HI R31, RZ, 0x1f, R30 ;  /* 0x0000001fff1f7819 */ /* 0x000fc6000001141e */
[----:B------:R-:W-:Y:S01]  /*1b90*/  IMAD R8, R8, c[0x0][0x190], RZ ;  /* 0x0000640008087a24 */ /* 0x000fe200078e02ff */
[----:B------:R-:W-:Y:S01]  /*1ba0*/  IADD3 R4, P0, R30, UR21, RZ ;  /* 0x000000151e047c10 */ /* 0x000fe2000ff1e0ff */
[C---:B------:R-:W-:Y:S01]  /*1bb0*/  IMAD.WIDE.U32 R6, R5.reuse, c[0x0][0x190], R30 ;  /* 0x0000640005067a25 */ /* 0x040fe200078e001e */
[----:B------:R1:W-:Y:S03]  /*1bc0*/  STL [R1+0x54], R31 ;  /* 0x0000541f01007387 */ /* 0x0003e60000100800 */
[----:B------:R-:W-:Y:S01]  /*1bd0*/  IMAD R5, R5, c[0x0][0x194], R8 ;  /* 0x0000650005057a24 */ /* 0x000fe200078e0208 */
[----:B------:R-:W-:Y:S01]  /*1be0*/  IADD3 R10, P1, R6, UR38, RZ ;  /* 0x00000026060a7c10 */ /* 0x000fe2000ff3e0ff */
[----:B------:R-:W-:-:S03]  /*1bf0*/  IMAD.U32 R6, RZ, RZ, UR17 ;  /* 0x00000011ff067e24 */ /* 0x000fc6000f8e00ff */
[----:B------:R-:W-:Y:S01]  /*1c00*/  IADD3.X R11, R7, UR34, R5, P1, !PT ;  /* 0x00000022070b7c10 */ /* 0x000fe20008ffe405 */
[----:B------:R-:W-:Y:S01]  /*1c10*/  IMAD.U32 R7, RZ, RZ, UR35 ;  /* 0x00000023ff077e24 */ /* 0x000fe2000f8e00ff */
[----:B------:R-:W-:-:S03]  /*1c20*/  IADD3.X R5, R31, UR22, RZ, P0, !PT ;  /* 0x000000161f057c10 */ /* 0x000fc600087fe4ff */
[----:B------:R-:W-:-:S04]  /*1c30*/  IMAD.WIDE.U32 R16, R16, c[0x0][0x1a8], R10 ;  /* 0x00006a0010107a25 */ /* 0x000fc800078e000a */
[----:B------:R-:W-:Y:S01]  /*1c40*/  IMAD.WIDE.U32 R4, R6, c[0x0][0x370], R4 ;  /* 0x0000dc0006047a25 */ /* 0x000fe200078e0004 */
[----:B------:R-:W-:Y:S02]  /*1c50*/  LOP3.LUT R6, R25, 0xffffffe0, RZ, 0xc0, !PT ;  /* 0xffffffe019067812 */ /* 0x000fe400078ec0ff */
[----:B------:R-:W-:Y:S02]  /*1c60*/  IADD3 R21, R17, UR11, RZ ;  /* 0x0000000b11157c10 */ /* 0x000fe4000fffe0ff */
[----:B------:R-:W-:Y:S01]  /*1c70*/  IADD3 R5, R5, UR6, RZ ;  /* 0x0000000605057c10 */ /* 0x000fe2000fffe0ff */
[----:B------:R-:W-:Y:S01]  /*1c80*/  IMAD.IADD R20, R27, 0x1, -R6 ;  /* 0x000000011b147824 */ /* 0x000fe200078e0a06 */
[----:B------:R-:W-:-:S03]  /*1c90*/  LEA R12, P2, R16, c[0x0][0x160], 0x1 ;  /* 0x00005800100c7a11 */ /* 0x000fc600078408ff */
[----:B------:R-:W-:Y:S01]  /*1ca0*/  IMAD.WIDE.U32 R4, R7, c[0x0][0x378], R4 ;  /* 0x0000de0007047a25 */ /* 0x000fe200078e0004 */
[----:B------:R-:W-:-:S03]  /*1cb0*/  LEA.HI.X R13, R16, c[0x0][0x164], R21, 0x1, P2 ;  /* 0x00005900100d7a11 */ /* 0x000fc600010f0c15 */
[----:B------:R-:W-:Y:S01]  /*1cc0*/  IMAD R8, R24, UR45, R20 ;  /* 0x0000002d18087c24 */ /* 0x000fe2000f8e0214 */
[----:B------:R-:W-:Y:S01]  /*1cd0*/  IADD3 R7, R5, UR10, RZ ;  /* 0x0000000a05077c10 */ /* 0x000fe2000fffe0ff */
[----:B------:R-:W-:Y:S02]  /*1ce0*/  IMAD.MOV.U32 R6, RZ, RZ, R4 ;  /* 0x000000ffff067224 */ /* 0x000fe400078e0004 */
[----:B------:R-:W-:Y:S01]  /*1cf0*/  IMAD R4, R26, c[0x0][0x370], RZ ;  /* 0x0000dc001a047a24 */ /* 0x000fe200078e02ff */
[----:B------:R-:W-:Y:S01]  /*1d00*/  IADD3 R5, P0, R8, UR15, RZ ;  /* 0x0000000f08057c10 */ /* 0x000fe2000ff1e0ff */
[----:B------:R-:W-:-:S03]  /*1d10*/  IMAD.WIDE.U32 R6, R32, c[0x0][0x370], R6 ;  /* 0x0000dc0020067a25 */ /* 0x000fc600078e0006 */
[----:B------:R-:W-:Y:S01]  /*1d20*/  LEA.HI.X.SX32 R8, R8, UR14, 0x1, P0 ;  /* 0x0000000e08087c11 */ /* 0x000fe200080f0eff */
[----:B------:R-:W-:Y:S01]  /*1d30*/  UIADD3 UR14, UR17, UR16, URZ ;  /* 0x00000010110e7290 */ /* 0x000fe2000fffe03f */
[C---:B------:R-:W-:Y:S01]  /*1d40*/  LEA R14, P0, R5.reuse, c[0x0][0x350], 0x2 ;  /* 0x0000d400050e7a11 */ /* 0x040fe200078010ff */
[----:B------:R-:W-:Y:S01]  /*1d50*/  IMAD R4, R32, c[0x0][0x374], R4 ;  /* 0x0000dd0020047a24 */ /* 0x000fe200078e0204 */
[----:B------:R-:W-:Y:S01]  /*1d60*/  ULDC.64 UR16, c[0x0][0x3c8] ;  /* 0x0000f20000107ab9 */ /* 0x000fe20000000a00 */
[----:B------:R-:W-:Y:S01]  /*1d70*/  LEA R10, P1, R6, c[0x0][0x330], 0x1 ;  /* 0x0000cc00060a7a11 */ /* 0x000fe200078208ff */
[----:B------:R-:W-:Y:S01]  /*1d80*/  UIMAD.WIDE UR8, UR8, UR19, UR16 ;  /* 0x00000013080872a5 */ /* 0x000fe2000f8e0210 */
[----:B------:R-:W-:Y:S01]  /*1d90*/  LEA.HI.X R15, R5, c[0x0][0x354], R8, 0x2, P0 ;  /* 0x0000d500050f7a11 */ /* 0x000fe200000f1408 */
[----:B------:R-:W-:Y:S01]  /*1da0*/  IMAD.IADD R19, R7, 0x1, R4 ;  /* 0x0000000107137824 */ /* 0x000fe200078e0204 */
[----:B------:R-:W-:Y:S01]  /*1db0*/  PLOP3.LUT P0, PT, PT, PT, UP0, 0x80, 0x0 ;  /* 0x000000000000781c */ /* 0x000fe20003f0f008 */
[----:B------:R-:W-:-:S02]  /*1dc0*/  ULDC.64 UR16, c[0x0][0x200] ;  /* 0x0000800000107ab9 */ /* 0x000fc40000000a00 */
[----:B------:R-:W-:Y:S01]  /*1dd0*/  UIMAD.WIDE UR14, UR14, UR19, UR16 ;  /* 0x000000130e0e72a5 */ /* 0x000fe2000f8e0210 */
[----:B------:R-:W-:-:S09]  /*1de0*/  LEA.HI.X R11, R6, c[0x0][0x334], R19, 0x1, P1 ;  /* 0x0000cd00060b7a11 */ /* 0x000fd200008f0c13 */
        /* <DEDUP_REMOVED lines=68> */
.L_x_132:
[----:B------:R-:W-:Y:S05]  /*2230*/  BSYNC B0 ;  /* 0x0000000000007941 */ /* 0x000fea0003800000 */
.L_x_131:
        /* <DEDUP_REMOVED lines=42> */
.L_x_134:
[----:B------:R-:W-:Y:S05]  /*24e0*/  BSYNC B0 ;  /* 0x0000000000007941 */ /* 0x000fea0003800000 */
.L_x_133:
        /* <DEDUP_REMOVED lines=29> */
.L_x_136:
[----:B------:R-:W-:Y:S05]  /*26c0*/  BSYNC B0 ;  /* 0x0000000000007941 */ /* 0x000fea0003800000 */
.L_x_135:
        /* <DEDUP_REMOVED lines=40> */
.L_x_138:
[----:B------:R-:W-:Y:S05]  /*2950*/  BSYNC B0 ;  /* 0x0000000000007941 */ /* 0x000fea0003800000 */
.L_x_137:
        /* <DEDUP_REMOVED lines=26> */
.L_x_140:
[----:B------:R-:W-:Y:S05]  /*2b00*/  BSYNC B0 ;  /* 0x0000000000007941 */ /* 0x000fea0003800000 */
.L_x_139:
        /* <DEDUP_REMOVED lines=38> */
.L_x_142:
[----:B------:R-:W-:Y:S05]  /*2d70*/  BSYNC B0 ;  /* 0x0000000000007941 */ /* 0x000fea0003800000 */
.L_x_141:
[----:B------:R-:W-:Y:S01]  /*2d80*/  SHF.R.S32.HI R5, RZ, 0x1f, R25 ;  /* 0x0000001fff057819 */ /* 0x000fe20000011419 */
[----:B------:R-:W-:Y:S01]  /*2d90*/  ULDC.64 UR14, c[0x0][0x198] ;  /* 0x00006600000e7ab9 */ /* 0x000fe20000000a00 */
        /* <DEDUP_REMOVED lines=8> */
[C---:B------:R-:W-:Y:S02]  /*2e20*/  IADD3 R5, R14.reuse, 0x8, RZ ;  /* 0x000000080e057810 */ /* 0x040fe40007ffe0ff */
[----:B------:R-:W-:Y:S02]  /*2e30*/  SHF.R.S32.HI R4, RZ, 0x1f, R14 ;  /* 0x0000001fff047819 */ /* 0x000fe4000001140e */
[----:B------:R-:W-:Y:S01]  /*2e40*/  ISETP.GE.AND P1, PT, R5, UR6, PT ;  /* 0x0000000605007c0c */ /* 0x000fe2000bf26270 */
[----:B------:R1:W-:Y:S01]  /*2e50*/  STL [R1+0x78], R7 ;  /* 0x0000780701007387 */ /* 0x0003e20000100800 */
[C---:B------:R-:W-:Y:S02]  /*2e60*/  SHF.L.U64.HI R6, R14.reuse, 0x2, R4 ;  /* 0x000000020e067819 */ /* 0x040fe40000010204 */
[----:B------:R-:W-:Y:S02]  /*2e70*/  IADD3 R4, P0, R7, UR10, RZ ;  /* 0x0000000a07047c10 */ /* 0x000fe4000ff1e0ff */
[----:B------:R-:W-:Y:S01]  /*2e80*/  ISETP.GE.AND P2, PT, R14, UR6, PT ;  /* 0x000000060e007c0c */ /* 0x000fe2000bf46270 */
[----:B------:R5:W-:Y:S01]  /*2e90*/  STL [R1+0x74], R6 ;  /* 0x0000740601007387 */ /* 0x000be20000100800 */
[----:B------:R-:W-:Y:S01]  /*2ea0*/  IADD3.X R5, R6, UR9, RZ, P0, !PT ;  /* 0x0000000906057c10 */ /* 0x000fe200087fe4ff */
[----:B-1----:R-:W-:-:S02]  /*2eb0*/  IMAD.MOV.U32 R7, RZ, RZ, 0x7f800000 ;  /* 0x7f800000ff077424 */ /* 0x002fc400078e00ff */
[----:B-----5:R-:W-:-:S08]  /*2ec0*/  IMAD.MOV.U32 R6, RZ, RZ, 0x7f800000 ;  /* 0x7f800000ff067424 */ /* 0x020fd000078e00ff */
        /* <DEDUP_REMOVED lines=8> */
[----:B-1----:R-:W-:-:S03]  /*2f50*/  IMAD.WIDE.U32 R4, R22, c[0x0][0x198], R30 ;  /* 0x0000660016047a25 */ /* 0x002fc600078e001e */
[----:B--2---:R1:W-:Y:S04]  /*2f60*/  STL [R1+0x68], R6 ;  /* 0x0000680601007387 */ /* 0x0043e80000100800 */
[----:B-----5:R2:W-:Y:S01]  /*2f70*/  STL [R1+0x64], R7 ;  /* 0x0000640701007387 */ /* 0x0205e20000100800 */
[----:B-1----:R-:W-:Y:S01]  /*2f80*/  IADD3 R6, P0, R4, UR26, RZ ;  /* 0x0000001a04067c10 */ /* 0x002fe2000ff1e0ff */
[----:B------:R-:W-:-:S05]  /*2f90*/  IMAD.U32 R4, RZ, RZ, UR6 ;  /* 0x00000006ff047e24 */ /* 0x000fca000f8e00ff */
[----:B--2---:R-:W-:Y:S01]  /*2fa0*/  IADD3.X R7, R5, UR27, R4, P0, !PT ;  /* 0x0000001b05077c10 */ /* 0x004fe200087fe404 */
[----:B------:R-:W-:-:S04]  /*2fb0*/  IMAD R4, R23, c[0x0][0x1b0], RZ ;  /* 0x00006c0017047a24 */ /* 0x000fc800078e02ff */
[C---:B------:R-:W-:Y:S02]  /*2fc0*/  IMAD R4, R18.reuse, c[0x0][0x1b4], R4 ;  /* 0x00006d0012047a24 */ /* 0x040fe400078e0204 */
[----:B------:R-:W-:-:S04]  /*2fd0*/  IMAD.WIDE.U32 R6, R18, c[0x0][0x1b0], R6 ;  /* 0x00006c0012067a25 */ /* 0x000fc800078e0006 */
[----:B------:R-:W-:Y:S01]  /*2fe0*/  IMAD.IADD R9, R7, 0x1, R4 ;  /* 0x0000000107097824 */ /* 0x000fe200078e0204 */
        /* <DEDUP_REMOVED lines=34> */
.L_x_144:
[----:B------:R-:W-:Y:S05]  /*3210*/  BSYNC B0 ;  /* 0x0000000000007941 */ /* 0x000fea0003800000 */
.L_x_143:
        /* <DEDUP_REMOVED lines=39> */
.L_x_146:
[----:B------:R-:W-:Y:S05]  /*3490*/  BSYNC B0 ;  /* 0x0000000000007941 */ /* 0x000fea0003800000 */
.L_x_145:
[----:B------:R-:W0:Y:S01]  /*34a0*/  LDGDEPBAR ;  /* 0x00000000000079af */ /* 0x000e220000000000 */
[----:B------:R-:W-:Y:S02]  /*34b0*/  ULDC.64 UR16, c[0x0][0x318] ;  /* 0x0000c60000107ab9 */ /* 0x000fe40000000a00 */
[----:B------:R-:W-:Y:S01]  /*34c0*/  UISETP.NE.U32.AND UP0, UPT, URZ, UR16, UPT ;  /* 0x000000103f00728c */ /* 0x000fe2000bf05070 */
[----:B-1----:R-:W5:Y:S01]  /*34d0*/  LDL R12, [R1] ;  /* 0x00000000010c7983 */ /* 0x002f620000100800 */
[----:B------:R-:W-:Y:S02]  /*34e0*/  ULDC.64 UR18, c[0x0][0x320] ;  /* 0x0000c80000127ab9 */ /* 0x000fe40000000a00 */
[----:B------:R-:W-:Y:S01]  /*34f0*/  UISETP.NE.AND.EX UP0, UPT, URZ, UR17, UPT, UP0 ;  /* 0x000000113f00728c */ /* 0x000fe2000bf05300 */
[----:B--2---:R-:W2:Y:S05]  /*3500*/  LDL R11, [R1+0x4] ;  /* 0x00000400010b7983 */ /* 0x004eaa0000100800 */
[----:B------:R-:W-:-:S05]  /*3510*/  PLOP3.LUT P0, PT, PT, PT, UP0, 0x80, 0x0 ;  /* 0x000000000000781c */ /* 0x000fca0003f0f008 */
[----:B------:R-:W-:Y:S02]  /*3520*/  @UP0 UIMAD UR6, UR39, UR18, URZ ;  /* 0x00000012270602a4 */ /* 0x000fe4000f8e023f */
[----:B------:R-:W-:Y:S02]  /*3530*/  @UP0 UMOV UR14, UR35 ;  /* 0x00000023000e0c82 */ /* 0x000fe40008000000 */
[----:B------:R-:W-:Y:S01]  /*3540*/  @UP0 UMOV UR15, UR56 ;  /* 0x00000038000f0c82 */ /* 0x000fe20008000000 */
[----:B------:R-:W-:-:S04]  /*3550*/  DEPBAR.LE SB0, 0x1 ;  /* 0x000080400000791a */ /* 0x000fc80000000000 */
[----:B------:R-:W-:Y:S01]  /*3560*/  BAR.SYNC.DEFER_BLOCKING 0x0 ;  /* 0x0000000000007b1d */ /* 0x000fe20000010000 */
[----:B------:R-:W-:Y:S02]  /*3570*/  @UP0 UIMAD.WIDE.U32 UR14, UR32, UR18, UR14 ;  /* 0x00000012200e02a5 */ /* 0x000fe4000f8e000e */
[----:B------:R-:W-:Y:S02]  /*3580*/  @UP0 UIMAD UR19, UR32, UR19, UR6 ;  /* 0x00000013201302a4 */ /* 0x000fe4000f8e0206 */
[----:B------:R-:W-:Y:S02]  /*3590*/  @UP0 ULEA UR16, UP1, UR14, UR16, 0x2 ;  /* 0x000000100e100291 */ /* 0x000fe4000f82103f */
[----:B------:R-:W-:-:S04]  /*35a0*/  @UP0 UIADD3 UR19, UR15, UR19, URZ ;  /* 0x000000130f130290 */ /* 0x000fc8000fffe03f */
[----:B------:R-:W-:Y:S01]  /*35b0*/  @UP0 ULEA.HI.X UR17, UR14, UR17, UR19, 0x2, UP1 ;  /* 0x000000110e110291 */ /* 0x000fe200088f1413 */
[----:B------:R-:W-:-:S05]  /*35c0*/  IMAD.U32 R4, RZ, RZ, UR16 ;  /* 0x00000010ff047e24 */ /* 0x000fca000f8e00ff */
[----:B------:R-:W-:-:S05]  /*35d0*/  IMAD.U32 R5, RZ, RZ, UR17 ;  /* 0x00000011ff057e24 */ /* 0x000fca000f8e00ff */
[----:B---3--:R1:W3:Y:S01]  /*35e0*/  @P0 LDG.E R8, [R4.64] ;  /* 0x0000000404080981 */ /* 0x0082e2000c1e1900 */
[----:B------:R-:W-:Y:S01]  /*35f0*/  IMAD.MOV.U32 R240, RZ, RZ, 0x20 ;  /* 0x00000020fff07424 */ /* 0x000fe200078e00ff */
[----:B------:R-:W3:Y:S01]  /*3600*/  @P0 MUFU.RCP R9, c[0x0][0x238] ;  /* 0x00008e0000090b08 */ /* 0x000ee20000001000 */
[----:B------:R-:W-:Y:S01]  /*3610*/  IMAD.SHL.U32 R6, R27, 0x2, RZ ;  /* 0x000000021b067824 */ /* 0x000fe200078e00ff */
[----:B------:R4:W2:Y:S01]  /*3620*/  LDSM.16.M88.4 R164, [R252+0x12000] ;  /* 0x01200000fca4783b */ /* 0x0008a20000000200 */
[----:B------:R-:W-:Y:S01]  /*3630*/  USHF.L.U32 UR13, UR29, 0x6, URZ ;  /* 0x000000061d0d7899 */ /* 0x000fe2000800063f */
[----:B------:R-:W-:Y:S01]  /*3640*/  CS2R R142, SRZ ;  /* 0x00000000008e7805 */ /* 0x000fe2000001ff00 */
[----:B------:R-:W-:Y:S01]  /*3650*/  CS2R R140, SRZ ;  /* 0x00000000008c7805 */ /* 0x000fe2000001ff00 */
[----:B------:R4:W2:Y:S01]  /*3660*/  LDSM.16.M88.4 R168, [R252+0x12800] ;  /* 0x01280000fca8783b */ /* 0x0008a20000000200 */
[----:B------:R-:W-:Y:S01]  /*3670*/  UIADD3 UR13, UR13, 0x40, URZ ;  /* 0x000000400d0d7890 */ /* 0x000fe2000fffe03f */
[----:B------:R-:W-:Y:S01]  /*3680*/  CS2R R146, SRZ ;  /* 0x0000000000927805 */ /* 0x000fe2000001ff00 */
[----:B------:R-:W-:Y:S01]  /*3690*/  CS2R R144, SRZ ;  /* 0x0000000000907805 */ /* 0x000fe2000001ff00 */
[----:B------:R4:W2:Y:S01]  /*36a0*/  LDSM.16.M88.4 R196, [R252+0x14000] ;  /* 0x01400000fcc4783b */ /* 0x0008a20000000200 */
[----:B------:R-:W-:Y:S01]  /*36b0*/  CS2R R138, SRZ ;  /* 0x00000000008a7805 */ /* 0x000fe2000001ff00 */
        /* <DEDUP_REMOVED lines=11> */
[CC--:B-1----:R-:W-:Y:S01]  /*3770*/  LEA.HI R5, R28.reuse, R27.reuse, RZ, 0x3 ;  /* 0x0000001b1c057211 */ /* 0x0c2fe200078f18ff */
[----:B------:R-:W-:Y:S01]  /*3780*/  CS2R R120, SRZ ;  /* 0x0000000000787805 */ /* 0x000fe2000001ff00 */
[----:B------:R-:W-:Y:S01]  /*3790*/  LEA.HI R4, R28, R27, RZ, 0x7 ;  /* 0x0000001b1c047211 */ /* 0x000fe200078f38ff */
[----:B------:R-:W-:Y:S01]  /*37a0*/  CS2R R118, SRZ ;  /* 0x0000000000767805 */ /* 0x000fe2000001ff00 */
[----:B------:R-:W-:Y:S01]  /*37b0*/  LOP3.LUT R5, R5, 0xfffffff8, RZ, 0xc0, !PT ;  /* 0xfffffff805057812 */ /* 0x000fe200078ec0ff */
[----:B------:R-:W-:Y:S01]  /*37c0*/  CS2R R116, SRZ ;  /* 0x0000000000747805 */ /* 0x000fe2000001ff00 */
[----:B------:R-:W-:Y:S01]  /*37d0*/  SHF.R.S32.HI R4, RZ, 0x7, R4 ;  /* 0x00000007ff047819 */ /* 0x000fe20000011404 */
[----:B------:R-:W-:Y:S01]  /*37e0*/  CS2R R110, SRZ ;  /* 0x00000000006e7805 */ /* 0x000fe2000001ff00 */
[----:B------:R-:W-:Y:S01]  /*37f0*/  CS2R R108, SRZ ;  /* 0x00000000006c7805 */ /* 0x000fe2000001ff00 */
[----:B------:R-:W-:Y:S01]  /*3800*/  IMAD.IADD R7, R27, 0x1, -R5 ;  /* 0x000000011b077824 */ /* 0x000fe200078e0a05 */
[----:B------:R-:W-:Y:S01]  /*3810*/  CS2R R114, SRZ ;  /* 0x0000000000727805 */ /* 0x000fe2000001ff00 */
[----:B------:R-:W-:Y:S01]  /*3820*/  IMAD.SHL.U32 R4, R4, 0x20, RZ ;  /* 0x0000002004047824 */ /* 0x000fe200078e00ff */
[----:B------:R-:W-:Y:S01]  /*3830*/  CS2R R112, SRZ ;  /* 0x0000000000707805 */ /* 0x000fe2000001ff00 */
[----:B------:R-:W-:Y:S01]  /*3840*/  CS2R R106, SRZ ;  /* 0x00000000006a7805 */ /* 0x000fe2000001ff00 */
[----:B------:R-:W-:Y:S01]  /*3850*/  LOP3.LUT P1, RZ, R7, 0x2, RZ, 0xc0, !PT ;  /* 0x0000000207ff7812 */ /* 0x000fe2000782c0ff */
[----:B------:R-:W-:Y:S01]  /*3860*/  CS2R R104, SRZ ;  /* 0x0000000000687805 */ /* 0x000fe2000001ff00 */
[----:B------:R-:W-:Y:S01]  /*3870*/  LOP3.LUT R6, R4, 0x6, R6, 0xf8, !PT ;  /* 0x0000000604067812 */ /* 0x000fe200078ef806 */
[----:B------:R-:W-:Y:S01]  /*3880*/  IMAD.U32 R4, RZ, RZ, UR29 ;  /* 0x0000001dff047e24 */ /* 0x000fe2000f8e00ff */
[----:B------:R-:W-:Y:S01]  /*3890*/  SEL R240, R240, 0xffffffe0, !P1 ;  /* 0xffffffe0f0f07807 */ /* 0x000fe20004800000 */
[----:B------:R-:W-:Y:S01]  /*38a0*/  CS2R R102, SRZ ;  /* 0x0000000000667805 */ /* 0x000fe2000001ff00 */
[----:B------:R-:W-:Y:S01]  /*38b0*/  CS2R R100, SRZ ;  /* 0x0000000000647805 */ /* 0x000fe2000001ff00 */
[----:B------:R-:W-:Y:S01]  /*38c0*/  IMAD R10, R4, 0x40, R6 ;  /* 0x00000040040a7824 */ /* 0x000fe200078e0206 */
[----:B------:R-:W-:Y:S01]  /*38d0*/  CS2R R62, SRZ ;  /* 0x00000000003e7805 */ /* 0x000fe2000001ff00 */
[----:B------:R-:W-:Y:S01]  /*38e0*/  IMAD.IADD R240, R240, 0x1, R252 ;  /* 0x00000001f0f07824 */ /* 0x000fe200078e02fc */
[----:B------:R-:W-:Y:S01]  /*38f0*/  CS2R R60, SRZ ;  /* 0x00000000003c7805 */ /* 0x000fe2000001ff00 */
[----:B------:R-:W-:Y:S01]  /*3900*/  CS2R R66, SRZ ;  /* 0x0000000000427805 */ /* 0x000fe2000001ff00 */
[----:B------:R-:W-:Y:S01]  /*3910*/  IADD3 R14, R14, -UR25, -R10 ;  /* 0x800000190e0e7c10 */ /* 0x000fe2000fffe80a */
[----:B------:R4:W-:Y:S01]  /*3920*/  STL [R1+0x38], R10 ;  /* 0x0000380a01007387 */ /* 0x0009e20000100800 */
[----:B------:R-:W-:Y:S01]  /*3930*/  CS2R R64, SRZ ;  /* 0x0000000000407805 */ /* 0x000fe2000001ff00 */
[----:B------:R-:W-:Y:S01]  /*3940*/  CS2R R58, SRZ ;  /* 0x00000000003a7805 */ /* 0x000fe2000001ff00 */
[----:B------:R-:W-:Y:S01]  /*3950*/  IADD3 R4, R14, UR7, RZ ;  /* 0x000000070e047c10 */ /* 0x000fe2000fffe0ff */
[----:B------:R4:W1:Y:S01]  /*3960*/  LDSM.16.M88.4 R172, [R240+0x12000] ;  /* 0x01200000f0ac783b */ /* 0x0008620000000200 */
[----:B------:R-:W-:Y:S01]  /*3970*/  CS2R R56, SRZ ;  /* 0x0000000000387805 */ /* 0x000fe2000001ff00 */
[----:B------:R-:W-:Y:S01]  /*3980*/  CS2R R54, SRZ ;  /* 0x0000000000367805 */ /* 0x000fe2000001ff00 */
[----:B------:R-:W-:Y:S01]  /*3990*/  CS2R R52, SRZ ;  /* 0x0000000000347805 */ /* 0x000fe2000001ff00 */
        /* <DEDUP_REMOVED lines=12> */
[----:B------:R4:W1:Y:S02]  /*3a60*/  LDSM.16.M88.4 R236, [R240+0x16000] ;  /* 0x01600000f0ec783b */ /* 0x0008640000000200 */
[----:B----4-:R-:W-:Y:S01]  /*3a70*/  CS2R R28, SRZ ;  /* 0x00000000001c7805 */ /* 0x010fe2000001ff00 */
[----:B------:R-:W-:Y:S01]  /*3a80*/  CS2R R34, SRZ ;  /* 0x0000000000227805 */ /* 0x000fe2000001ff00 */
[----:B------:R-:W-:Y:S01]  /*3a90*/  CS2R R32, SRZ ;  /* 0x0000000000207805 */ /* 0x000fe2000001ff00 */
[----:B------:R-:W4:Y:S01]  /*3aa0*/  LDSM.16.M88.4 R240, [R240+0x16800] ;  /* 0x01680000f0f0783b */ /* 0x000f220000000200 */
[----:B------:R-:W-:Y:S01]  /*3ab0*/  CS2R R26, SRZ ;  /* 0x00000000001a7805 */ /* 0x000fe2000001ff00 */
[----:B------:R-:W-:Y:S01]  /*3ac0*/  CS2R R24, SRZ ;  /* 0x0000000000187805 */ /* 0x000fe2000001ff00 */
[----:B------:R-:W-:Y:S01]  /*3ad0*/  CS2R R22, SRZ ;  /* 0x0000000000167805 */ /* 0x000fe2000001ff00 */
[----:B------:R1:W-:Y:S01]  /*3ae0*/  STL [R1+0x84], R4 ;  /* 0x0000840401007387 */ /* 0x0003e20000100800 */
[----:B------:R-:W-:Y:S01]  /*3af0*/  CS2R R20, SRZ ;  /* 0x0000000000147805 */ /* 0x000fe2000001ff00 */
[----:B------:R-:W-:-:S02]  /*3b00*/  UMOV UR6, URZ ;  /* 0x0000003f00067c82 */ /* 0x000fc40008000000 */
[----:B------:R-:W-:Y:S01]  /*3b10*/  UISETP.GE.AND UP1, UPT, UR13, UR7, UPT ;  /* 0x000000070d00728c */ /* 0x000fe2000bf26270 */
        /* <DEDUP_REMOVED lines=11> */
[----:B------:R2:W1:Y:S01]  /*3bd0*/  LDSM.16.M88.4 R224, [R11+0x16800] ;  /* 0x016800000be0783b */ /* 0x0004620000000200 */
[----:B---3--:R-:W-:-:S04]  /*3be0*/  @P0 FMUL.FTZ R5, R8, R9 ;  /* 0x0000000908050220 */ /* 0x008fc80000410000 */
[----:B------:R-:W3:Y:S02]  /*3bf0*/  @P0 R2UR UR14, R5 ;  /* 0x00000000050e03c2 */ /* 0x000ee400000e0000 */
[----:B--234-:R-:W-:-:S05]  /*3c00*/  @UP0 UMOV UR6, UR14 ;  /* 0x0000000e00060c82 */ /* 0x01cfca0008000000 */
.L_x_149:
[----:B------:R-:W2:Y:S01]  /*3c10*/  LDL R90, [R1] ;  /* 0x00000000015a7983 */ /* 0x000ea20000100800 */
[----:B------:R-:W-:Y:S01]  /*3c20*/  PLOP3.LUT P4, PT, PT, PT, UP1, 0x80, 0x0 ;  /* 0x000000000000781c */ /* 0x000fe20003f8f018 */
[----:B------:R-:W-:Y:S01]  /*3c30*/  UISETP.GE.AND UP0, UPT, UR8, 0x1, UPT ;  /* 0x000000010800788c */ /* 0x000fe2000bf06270 */
[----:B------:R-:W-:Y:S01]  /*3c40*/  PLOP3.LUT P5, PT, PT, PT, UP1, 0x80, 0x0 ;  /* 0x000000000000781c */ /* 0x000fe20003faf018 */
[----:B------:R-:W3:Y:S01]  /*3c50*/  LDL R244, [R1+0x8] ;  /* 0x0000080001f47983 */ /* 0x000ee20000100800 */
[----:B------:R-:W-:Y:S03]  /*3c60*/  PLOP3.LUT P6, PT, PT, PT, UP1, 0x80, 0x0 ;  /* 0x000000000000781c */ /* 0x000fe60003fcf018 */
[----:B------:R-:W4:Y:S04]  /*3c70*/  LDL R89, [R1+0x4] ;  /* 0x0000040001597983 */ /* 0x000f280000100800 */
[----:B-----5:R-:W5:Y:S04]  /*3c80*/  LDL R99, [R1+0xc] ;  /* 0x00000c0001637983 */ /* 0x020f680000100800 */
[----:B------:R-:W4:Y:S04]  /*3c90*/  LDL R98, [R1+0x18] ;  /* 0x0000180001627983 */ /* 0x000f280000100800 */
[----:B------:R-:W4:Y:S04]  /*3ca0*/  LDL R91, [R1+0x10] ;  /* 0x00001000015b7983 */ /* 0x000f280000100800 */
[----:B------:R-:W4:Y:S04]  /*3cb0*/  LDL R97, [R1+0x14] ;  /* 0x0000140001617983 */ /* 0x000f280000100800 */
[----:B------:R-:W0:Y:S08]  /*3cc0*/  LDGDEPBAR ;  /* 0x00000000000079af */ /* 0x000e300000000000 */
[----:B------:R-:W4:Y:S04]  /*3cd0*/  LDL R88, [R1+0x84] ;  /* 0x0000840001587983 */ /* 0x000f280000100800 */
[----:B------:R-:W4:Y:S04]  /*3ce0*/  LDL R94, [R1+0x38] ;  /* 0x00003800015e7983 */ /* 0x000f280000100800 */
[----:B------:R-:W4:Y:S04]  /*3cf0*/  LDL R92, [R1+0x64] ;  /* 0x00006400015c7983 */ /* 0x000f280000100800 */
[----:B------:R-:W4:Y:S04]  /*3d00*/  LDL R96, [R1+0x3c] ;  /* 0x00003c0001607983 */ /* 0x000f280000100800 */
[----:B------:R-:W4:Y:S01]  /*3d10*/  LDL R95, [R1+0x60] ;  /* 0x00006000015f7983 */ /* 0x000f220000100800 */
[----:B------:R-:W-:Y:S04]  /*3d20*/  DEPBAR.LE SB0, 0x0 ;  /* 0x000080000000791a */ /* 0x000fe80000000000 */
[----:B------:R-:W-:Y:S08]  /*3d30*/  BAR.SYNC.DEFER_BLOCKING 0x0 ;  /* 0x0000000000007b1d */ /* 0x000ff00000010000 */
[----:B------:R-:W-:Y:S08]  /*3d40*/  LDSM.16.M88.4 R84, [R252+0xc000] ;  /* 0x00c00000fc54783b */ /* 0x000ff00000000200 */
[----:B-12---:R-:W-:Y:S08]  /*3d50*/  LDSM.16.M88.4 R8, [R90+0xc000] ;  /* 0x00c000005a08783b */ /* 0x006ff00000000200 */
[----:B---3--:R-:W2:Y:S08]  /*3d60*/  LDSM.16.M88.4 R16, [R244] ;  /* 0x00000000f410783b */ /* 0x008eb00000000200 */
[----:B------:R-:W3:Y:S08]  /*3d70*/  LDSM.16.M88.4 R68, [R90+0xc800] ;  /* 0x00c800005a44783b */ /* 0x000ef00000000200 */
[----:B-----5:R-:W-:Y:S08]  /*3d80*/  LDSM.16.M88.4 R72, [R99] ;  /* 0x000000006348783b */ /* 0x020ff00000000200 */
[----:B----4-:R-:W4:Y:S08]  /*3d90*/  LDSM.16.M88.4 R76, [R89+0xc000] ;  /* 0x00c00000594c783b */ /* 0x010f300000000200 */
[----:B------:R-:W-:Y:S01]  /*3da0*/  LDSM.16.M88.4 R80, [R98] ;  /* 0x000000006250783b */ /* 0x000fe20000000200 */
[----:B------:R-:W-:Y:S01]  /*3db0*/  @P5 ISETP.GE.AND P5, PT, R94, UR7, PT ;  /* 0x000000075e005c0c */ /* 0x000fe2000bfa6270 */
[C---:B-12---:R-:W-:Y:S08]  /*3dc0*/  HMMA.16816.F32 R4, R16.reuse, R8, RZ ;  /* 0x000000081004723c */ /* 0x046ff000000018ff */
[C---:B------:R-:W-:Y:S08]  /*3dd0*/  HMMA.16816.F32 R8, R16.reuse, R10, RZ ;  /* 0x0000000a1008723c */ /* 0x040ff000000018ff */
[C---:B---3--:R-:W-:Y:S08]  /*3de0*/  HMMA.16816.F32 R12, R16.reuse, R68, RZ ;  /* 0x00000044100c723c */ /* 0x048ff000000018ff */
[----:B------:R-:W-:Y:S01]  /*3df0*/  HMMA.16816.F32 R16, R16, R70, RZ ;  /* 0x000000461010723c */ /* 0x000fe200000018ff */
[----:B------:R-:W1:Y:S07]  /*3e00*/  LDSM.16.M88.4 R68, [R89+0xc800] ;  /* 0x00c800005944783b */ /* 0x000e6e0000000200 */
[C---:B----4-:R-:W-:Y:S08]  /*3e10*/  HMMA.16816.F32 R4, R72.reuse, R76, R4 ;  /* 0x0000004c4804723c */ /* 0x050ff00000001804 */
[C---:B------:R-:W-:Y:S01]  /*3e20*/  HMMA.16816.F32 R8, R72.reuse, R78, R8 ;  /* 0x0000004e4808723c */ /* 0x040fe20000001808 */
[----:B------:R-:W2:Y:S07]  /*3e30*/  LDSM.16.M88.4 R76, [R252+0xc800] ;  /* 0x00c80000fc4c783b */ /* 0x000eae0000000200 */
[C---:B-1----:R-:W-:Y:S08]  /*3e40*/  HMMA.16816.F32 R12, R72.reuse, R68, R12 ;  /* 0x00000044480c723c */ /* 0x042ff0000000180c */
[----:B------:R-:W-:Y:S01]  /*3e50*/  HMMA.16816.F32 R16, R72, R70, R16 ;  /* 0x000000464810723c */ /* 0x000fe20000001810 */
[----:B------:R-:W-:Y:S07]  /*3e60*/  LDSM.16.M88.4 R68, [R97] ;  /* 0x000000006144783b */ /* 0x000fee0000000200 */
[C---:B------:R-:W-:Y:S01]  /*3e70*/  HMMA.16816.F32 R4, R80.reuse, R84, R4 ;  /* 0x000000545004723c */ /* 0x040fe20000001804 */
[----:B------:R-:W1:Y:S07]  /*3e80*/  LDSM.16.M88.4 R72, [R91+0xc000] ;  /* 0x00c000005b48783b */ /* 0x000e6e0000000200 */
[C---:B------:R-:W-:Y:S01]  /*3e90*/  HMMA.16816.F32 R8, R80.reuse, R86, R8 ;  /* 0x000000565008723c */ /* 0x040fe20000001808 */
[----:B------:R-:W3:Y:S07]  /*3ea0*/  LDSM.16.M88.4 R84, [R91+0xc800] ;  /* 0x00c800005b54783b */ /* 0x000eee0000000200 */
[C---:B--2---:R-:W-:Y:S08]  /*3eb0*/  HMMA.16816.F32 R12, R80.reuse, R76, R12 ;  /* 0x0000004c500c723c */ /* 0x044ff0000000180c */
[----:B------:R-:W-:Y:S01]  /*3ec0*/  HMMA.16816.F32 R16, R80, R78, R16 ;  /* 0x0000004e5010723c */ /* 0x000fe20000001810 */
[----:B------:R-:W-:Y:S08]  /*3ed0*/  LDSM.16.M88.4 R76, [R244+0x2000] ;  /* 0x00200000f44c783b */ /* 0x000ff00000000200 */
[----:B------:R-:W2:Y:S01]  /*3ee0*/  LDSM.16.M88.4 R80, [R90+0xe000] ;  /* 0x00e000005a50783b */ /* 0x000ea20000000200 */
[C---:B-1----:R-:W-:Y:S08]  /*3ef0*/  HMMA.16816.F32 R4, R68.reuse, R72, R4 ;  /* 0x000000484404723c */ /* 0x042ff00000001804 */
[C---:B------:R-:W-:Y:S01]  /*3f00*/  HMMA.16816.F32 R8, R68.reuse, R74, R8 ;  /* 0x0000004a4408723c */ /* 0x040fe20000001808 */
[----:B------:R-:W-:Y:S07]  /*3f10*/  LDSM.16.M88.4 R72, [R99+0x2000] ;  /* 0x002000006348783b */ /* 0x000fee0000000200 */
[C---:B---3--:R-:W-:Y:S08]  /*3f20*/  HMMA.16816.F32 R12, R68.reuse, R84, R12 ;  /* 0x00000054440c723c */ /* 0x048ff0000000180c */
[----:B------:R-:W-:Y:S01]  /*3f30*/  HMMA.16816.F32 R16, R68, R86, R16 ;  /* 0x000000564410723c */ /* 0x000fe20000001810 */
[----:B------:R-:W1:Y:S07]  /*3f40*/  LDSM.16.M88.4 R68, [R90+0xe800] ;  /* 0x00e800005a44783b */ /* 0x000e6e0000000200 */
[C---:B--2---:R-:W-:Y:S01]  /*3f50*/  HMMA.16816.F32 R4, R76.reuse, R80, R4 ;  /* 0x000000504c04723c */ /* 0x044fe20000001804 */
[----:B------:R-:W2:Y:S07]  /*3f60*/  LDSM.16.M88.4 R84, [R89+0xe000] ;  /* 0x00e000005954783b */ /* 0x000eae0000000200 */
[C---:B------:R-:W-:Y:S01]  /*3f70*/  HMMA.16816.F32 R8, R76.reuse, R82, R8 ;  /* 0x000000524c08723c */ /* 0x040fe20000001808 */
[----:B------:R-:W3:Y:S07]  /*3f80*/  LDSM.16.M88.4 R80, [R89+0xe800] ;  /* 0x00e800005950783b */ /* 0x000eee0000000200 */
[C---:B-1----:R-:W-:Y:S08]  /*3f90*/  HMMA.16816.F32 R12, R76.reuse, R68, R12 ;  /* 0x000000444c0c723c */ /* 0x042ff0000000180c */
[----:B------:R-:W-:Y:S01]  /*3fa0*/  HMMA.16816.F32 R16, R76, R70, R16 ;  /* 0x000000464c10723c */ /* 0x000fe20000001810 */
[----:B------:R-:W-:Y:S07]  /*3fb0*/  LDSM.16.M88.4 R68, [R98+0x2000] ;  /* 0x002000006244783b */ /* 0x000fee0000000200 */
[C---:B--2---:R-:W-:Y:S01]  /*3fc0*/  HMMA.16816.F32 R4, R72.reuse, R84, R4 ;  /* 0x000000544804723c */ /* 0x044fe20000001804 */
[----:B------:R-:W1:Y:S07]  /*3fd0*/  LDSM.16.M88.4 R76, [R252+0xe000] ;  /* 0x00e00000fc4c783b */ /* 0x000e6e0000000200 */
[C---:B------:R-:W-:Y:S01]  /*3fe0*/  HMMA.16816.F32 R8, R72.reuse, R86, R8 ;  /* 0x000000564808723c */ /* 0x040fe20000001808 */
[----:B------:R-:W2:Y:S07]  /*3ff0*/  LDSM.16.M88.4 R84, [R252+0xe800] ;  /* 0x00e80000fc54783b */ /* 0x000eae0000000200 */
[C---:B---3--:R-:W-:Y:S08]  /*4000*/  HMMA.16816.F32 R12, R72.reuse, R80, R12 ;  /* 0x00000050480c723c */ /* 0x048ff0000000180c */
[----:B------:R-:W-:Y:S01]  /*4010*/  HMMA.16816.F32 R16, R72, R82, R16 ;  /* 0x000000524810723c */ /* 0x000fe20000001810 */
[----:B------:R-:W-:Y:S08]  /*4020*/  LDSM.16.M88.4 R72, [R97+0x2000] ;  /* 0x002000006148783b */ /* 0x000ff00000000200 */
[----:B------:R-:W3:Y:S01]  /*4030*/  LDSM.16.M88.4 R80, [R91+0xe000] ;  /* 0x00e000005b50783b */ /* 0x000ee20000000200 */
[C---:B-1----:R-:W-:Y:S08]  /*4040*/  HMMA.16816.F32 R4, R68.reuse, R76, R4 ;  /* 0x0000004c4404723c */ /* 0x042ff00000001804 */
[C---:B------:R-:W-:Y:S01]  /*4050*/  HMMA.16816.F32 R8, R68.reuse, R78, R8 ;  /* 0x0000004e4408723c */ /* 0x040fe20000001808 */
[----:B------:R-:W1:Y:S07]  /*4060*/  LDSM.16.M88.4 R76, [R91+0xe800] ;  /* 0x00e800005b4c783b */ /* 0x000e6e0000000200 */
[C---:B--2---:R-:W-:Y:S08]  /*4070*/  HMMA.16816.F32 R12, R68.reuse, R84, R12 ;  /* 0x00000054440c723c */ /* 0x044ff0000000180c */
[----:B------:R-:W-:Y:S01]  /*4080*/  HMMA.16816.F32 R16, R68, R86, R16 ;  /* 0x000000564410723c */ /* 0x000fe20000001810 */
[----:B------:R-:W-:Y:S07]  /*4090*/  LDSM.16.M88.4 R84, [R90+0x10000] ;  /* 0x010000005a54783b */ /* 0x000fee0000000200 */
[C---:B---3--:R-:W-:Y:S01]  /*40a0*/  HMMA.16816.F32 R4, R72.reuse, R80, R4 ;  /* 0x000000504804723c */ /* 0x048fe20000001804 */
[----:B------:R-:W2:Y:S07]  /*40b0*/  LDSM.16.M88.4 R68, [R244+0x4000] ;  /* 0x00400000f444783b */ /* 0x000eae0000000200 */
[C---:B------:R-:W-:Y:S01]  /*40c0*/  HMMA.16816.F32 R8, R72.reuse, R82, R8 ;  /* 0x000000524808723c */ /* 0x040fe20000001808 */
[----:B------:R3:W4:Y:S07]  /*40d0*/  LDSM.16.M88.4 R80, [R90+0x10800] ;  /* 0x010800005a50783b */ /* 0x00072e0000000200 */
[C---:B-1----:R-:W-:Y:S08]  /*40e0*/  HMMA.16816.F32 R12, R72.reuse, R76, R12 ;  /* 0x0000004c480c723c */ /* 0x042ff0000000180c */
[----:B------:R-:W-:Y:S01]  /*40f0*/  HMMA.16816.F32 R16, R72, R78, R16 ;  /* 0x0000004e4810723c */ /* 0x000fe20000001810 */
[----:B------:R-:W-:Y:S08]  /*4100*/  LDSM.16.M88.4 R72, [R99+0x4000] ;  /* 0x004000006348783b */ /* 0x000ff00000000200 */
[----:B---3--:R-:W3:Y:S04]  /*4110*/  LDL R90, [R1+0x68] ;  /* 0x00006800015a7983 */ /* 0x008ee80000100800 */
[----:B------:R-:W1:Y:S01]  /*4120*/  LDSM.16.M88.4 R76, [R89+0x10000] ;  /* 0x01000000594c783b */ /* 0x000e620000000200 */
[C---:B--2---:R-:W-:Y:S08]  /*4130*/  HMMA.16816.F32 R4, R68.reuse, R84, R4 ;  /* 0x000000544404723c */ /* 0x044ff00000001804 */
[C---:B------:R-:W-:Y:S01]  /*4140*/  HMMA.16816.F32 R8, R68.reuse, R86, R8 ;  /* 0x000000564408723c */ /* 0x040fe20000001808 */
[----:B------:R-:W2:Y:S07]  /*4150*/  LDSM.16.M88.4 R84, [R89+0x10800] ;  /* 0x010800005954783b */ /* 0x000eae0000000200 */
[C---:B----4-:R-:W-:Y:S08]  /*4160*/  HMMA.16816.F32 R12, R68.reuse, R80, R12 ;  /* 0x00000050440c723c */ /* 0x050ff0000000180c */
[----:B------:R-:W-:Y:S01]  /*4170*/  HMMA.16816.F32 R16, R68, R82, R16 ;  /* 0x000000524410723c */ /* 0x000fe20000001810 */
[----:B------:R-:W-:Y:S08]  /*4180*/  LDSM.16.M88.4 R68, [R98+0x4000] ;  /* 0x004000006244783b */ /* 0x000ff00000000200 */
[----:B------:R-:W4:Y:S01]  /*4190*/  LDSM.16.M88.4 R80, [R252+0x10000] ;  /* 0x01000000fc50783b */ /* 0x000f220000000200 */
[C---:B-1----:R-:W-:Y:S08]  /*41a0*/  HMMA.16816.F32 R4, R72.reuse, R76, R4 ;  /* 0x0000004c4804723c */ /* 0x042ff00000001804 */
[C---:B------:R-:W-:Y:S01]  /*41b0*/  HMMA.16816.F32 R8, R72.reuse, R78, R8 ;  /* 0x0000004e4808723c */ /* 0x040fe20000001808 */
[----:B------:R-:W1:Y:S07]  /*41c0*/  LDSM.16.M88.4 R76, [R252+0x10800] ;  /* 0x01080000fc4c783b */ /* 0x000e6e0000000200 */
[C---:B--2---:R-:W-:Y:S07]  /*41d0*/  HMMA.16816.F32 R12, R72.reuse, R84, R12 ;  /* 0x00000054480c723c */ /* 0x044fee000000180c */
[----:B------:R-:W-:Y:S01]  /*41e0*/  IMAD.U32 R84, RZ, RZ, UR8 ;  /* 0x00000008ff547e24 */ /* 0x000fe2000f8e00ff */
[----:B------:R-:W-:Y:S04]  /*41f0*/  HMMA.16816.F32 R16, R72, R86, R16 ;  /* 0x000000564810723c */ /* 0x000fe80000001810 */
[----:B------:R-:W-:Y:S05]  /*4200*/  IMAD R84, R84, 0x40, R88 ;  /* 0x0000004054547824 */ /* 0x000fea00078e0258 */
[----:B------:R-:W-:Y:S01]  /*4210*/  IADD3 R72, R84, -0x1, RZ ;  /* 0xffffffff54487810 */ /* 0x000fe20007ffe0ff */
[C---:B----4-:R-:W-:Y:S05]  /*4220*/  HMMA.16816.F32 R4, R68.reuse, R80, R4 ;  /* 0x000000504404723c */ /* 0x050fea0000001804 */
[----:B------:R-:W-:Y:S02]  /*4230*/  ISETP.GE.AND P0, PT, R72, RZ, PT ;  /* 0x000000ff4800720c */ /* 0x000fe40003f06270 */
[----:B------:R-:W-:Y:S01]  /*4240*/  IADD3 R86, R84, 0x8, RZ ;  /* 0x0000000854567810 */ /* 0x000fe20007ffe0ff */
[C---:B------:R-:W-:Y:S01]  /*4250*/  HMMA.16816.F32 R8, R68.reuse, R82, R8 ;  /* 0x000000524408723c */ /* 0x040fe20000001808 */
[----:B------:R-:W-:Y:S02]  /*4260*/  LDSM.16.M88.4 R80, [R91+0x10000] ;  /* 0x010000005b50783b */ /* 0x000fe40000000200 */
[----:B------:R-:W-:Y:S02]  /*4270*/  ISETP.GE.AND P1, PT, R86, RZ, PT ;  /* 0x000000ff5600720c */ /* 0x000fe40003f26270 */
[C---:B------:R-:W-:Y:S02]  /*4280*/  IADD3 R85, R84.reuse, 0x7, RZ ;  /* 0x0000000754557810 */ /* 0x040fe40007ffe0ff */
[----:B------:R-:W-:Y:S01]  /*4290*/  IABS R88, R84 ;  /* 0x0000005400587213 */ /* 0x000fe20000000000 */
[C---:B-1----:R-:W-:Y:S04]  /*42a0*/  HMMA.16816.F32 R12, R68.reuse, R76, R12 ;  /* 0x0000004c440c723c */ /* 0x042fe8000000180c */
[C---:B------:R-:W-:Y:S01]  /*42b0*/  @!P0 IADD3 R72, -R84.reuse, 0x1, RZ ;  /* 0x0000000154488810 */ /* 0x040fe20007ffe1ff */
[----:B------:R-:W1:Y:S01]  /*42c0*/  I2F R88, R88 ;  /* 0x0000005800587306 */ /* 0x000e620000201400 */
[----:B------:R-:W-:Y:S02]  /*42d0*/  ISETP.GE.AND P0, PT, R85, RZ, PT ;  /* 0x000000ff5500720c */ /* 0x000fe40003f06270 */
[----:B------:R-:W-:Y:S04]  /*42e0*/  HMMA.16816.F32 R16, R68, R78, R16 ;  /* 0x0000004e4410723c */ /* 0x000fe80000001810 */
[C---:B------:R-:W-:Y:S02]  /*42f0*/  IADD3 R76, R84.reuse, -0x8, RZ ;  /* 0xfffffff8544c7810 */ /* 0x040fe40007ffe0ff */
[C---:B------:R-:W-:Y:S01]  /*4300*/  IADD3 R77, R84.reuse, -0x9, RZ ;  /* 0xfffffff7544d7810 */ /* 0x040fe20007ffe0ff */
[----:B------:R2:W4:Y:S01]  /*4310*/  I2F R87, R72 ;  /* 0x0000004800577306 */ /* 0x0005220000201400 */
[----:B------:R-:W-:Y:S02]  /*4320*/  @!P1 IADD3 R86, -R84, -0x8, RZ ;  /* 0xfffffff854569810 */ /* 0x000fe40007ffe1ff */
[----:B------:R-:W-:Y:S02]  /*4330*/  ISETP.GE.AND P1, PT, R76, RZ, PT ;  /* 0x000000ff4c00720c */ /* 0x000fe40003f26270 */
[C---:B------:R-:W-:Y:S02]  /*4340*/  @!P0 IADD3 R85, -R84.reuse, -0x7, RZ ;  /* 0xfffffff954558810 */ /* 0x040fe40007ffe1ff */
[----:B------:R-:W-:Y:S02]  /*4350*/  ISETP.GE.AND P0, PT, R77, RZ, PT ;  /* 0x000000ff4d00720c */ /* 0x000fe40003f06270 */
[C---:B------:R-:W-:Y:S01]  /*4360*/  IADD3 R69, R84.reuse, -0x18, RZ ;  /* 0xffffffe854457810 */ /* 0x040fe20007ffe0ff */
[----:B------:R-:W-:Y:S01]  /*4370*/  I2F R89, R85 ;  /* 0x0000005500597306 */ /* 0x000fe20000201400 */
[C---:B------:R-:W-:Y:S02]  /*4380*/  IADD3 R71, R84.reuse, -0x10, RZ ;  /* 0xfffffff054477810 */ /* 0x040fe40007ffe0ff */
[----:B------:R-:W-:Y:S02]  /*4390*/  ISETP.GE.AND P3, PT, R69, RZ, PT ;  /* 0x000000ff4500720c */ /* 0x000fe40003f66270 */
[C---:B------:R-:W-:Y:S02]  /*43a0*/  IADD3 R70, R84.reuse, -0x11, RZ ;  /* 0xffffffef54467810 */ /* 0x040fe40007ffe0ff */
[C---:B------:R-:W-:Y:S02]  /*43b0*/  IADD3 R68, R84.reuse, -0x19, RZ ;  /* 0xffffffe754447810 */ /* 0x040fe40007ffe0ff */
[C---:B------:R-:W-:Y:S01]  /*43c0*/  @!P1 IADD3 R76, -R84.reuse, 0x8, RZ ;  /* 0x00000008544c9810 */ /* 0x040fe20007ffe1ff */
[----:B------:R-:W5:Y:S01]  /*43d0*/  I2F R86, R86 ;  /* 0x0000005600567306 */ /* 0x000f620000201400 */
[----:B------:R-:W-:Y:S02]  /*43e0*/  ISETP.GE.AND P1, PT, R71, RZ, PT ;  /* 0x000000ff4700720c */ /* 0x000fe40003f26270 */
[----:B------:R-:W-:Y:S01]  /*43f0*/  @!P0 IADD3 R77, -R84, 0x9, RZ ;  /* 0x00000009544d8810 */ /* 0x000fe20007ffe1ff */
[----:B--2---:R-:W2:Y:S01]  /*4400*/  LDSM.16.M88.4 R72, [R97+0x4000] ;  /* 0x004000006148783b */ /* 0x004ea20000000200 */
[----:B------:R-:W-:Y:S02]  /*4410*/  ISETP.GE.AND P0, PT, R70, RZ, PT ;  /* 0x000000ff4600720c */ /* 0x000fe40003f06270 */
[----:B------:R-:W-:Y:S02]  /*4420*/  ISETP.GE.AND P2, PT, R68, RZ, PT ;  /* 0x000000ff4400720c */ /* 0x000fe40003f46270 */
[C---:B------:R-:W-:Y:S01]  /*4430*/  @!P3 IADD3 R69, -R84.reuse, 0x18, RZ ;  /* 0x000000185445b810 */ /* 0x040fe20007ffe1ff */
[----:B------:R1:W1:Y:S01]  /*4440*/  I2F R85, R76 ;  /* 0x0000004c00557306 */ /* 0x0002620000201400 */
[----:B------:R-:W-:Y:S03]  /*4450*/  PLOP3.LUT P3, PT, PT, PT, UP1, 0x80, 0x0 ;  /* 0x000000000000781c */ /* 0x000fe60003f6f018 */
[C---:B------:R-:W-:Y:S02]  /*4460*/  @!P1 IADD3 R71, -R84.reuse, 0x10, RZ ;  /* 0x0000001054479810 */ /* 0x040fe40007ffe1ff */
[----:B------:R-:W-:Y:S02]  /*4470*/  PLOP3.LUT P1, PT, PT, PT, UP1, 0x80, 0x0 ;  /* 0x000000000000781c */ /* 0x000fe40003f2f018 */
[C---:B------:R-:W-:Y:S02]  /*4480*/  @!P0 IADD3 R70, -R84.reuse, 0x11, RZ ;  /* 0x0000001154468810 */ /* 0x040fe40007ffe1ff */
[----:B------:R-:W-:Y:S01]  /*4490*/  @!P2 IADD3 R68, -R84, 0x19, RZ ;  /* 0x000000195444a810 */ /* 0x000fe20007ffe1ff */
[----:B------:R-:W-:Y:S01]  /*44a0*/  I2F R78, R71 ;  /* 0x00000047004e7306 */ /* 0x000fe20000201400 */
[C---:B------:R-:W-:Y:S02]  /*44b0*/  FSETP.NEU.FTZ.AND P2, PT, R92.reuse, -INF , PT ;  /* 0xff8000005c00780b */ /* 0x040fe40003f5d000 */
[----:B------:R-:W-:Y:S07]  /*44c0*/  PLOP3.LUT P0, PT, PT, PT, UP1, 0x80, 0x0 ;  /* 0x000000000000781c */ /* 0x000fee0003f0f018 */
[----:B------:R-:W4:Y:S01]  /*44d0*/  I2F R79, R77 ;  /* 0x0000004d004f7306 */ /* 0x000f220000201400 */
[----:B-1----:R-:W-:Y:S05]  /*44e0*/  FMUL.FTZ R76, R92, 1.4426950216293334961 ;  /* 0x3fb8aa3b5c4c7820 */ /* 0x002fea0000410000 */
[----:B------:R-:W-:Y:S04]  /*44f0*/  FSEL R76, R76, RZ, P2 ;  /* 0x000000ff4c4c7208 */ /* 0x000fe80001000000 */
[----:B------:R-:W1:Y:S01]  /*4500*/  I2F R77, R70 ;  /* 0x00000046004d7306 */ /* 0x000e620000201400 */
[C---:B--2---:R-:W-:Y:S09]  /*4510*/  HMMA.16816.F32 R4, R72.reuse, R80, R4 ;  /* 0x000000504804723c */ /* 0x044ff20000001804 */
[----:B------:R2:W-:Y:S01]  /*4520*/  I2F R81, R69 ;  /* 0x0000004500517306 */ /* 0x0005e20000201400 */
[C---:B------:R-:W-:Y:S09]  /*4530*/  HMMA.16816.F32 R8, R72.reuse, R82, R8 ;  /* 0x000000524808723c */ /* 0x040ff20000001808 */
[----:B------:R1:W1:Y:S05]  /*4540*/  I2F R80, R68 ;  /* 0x0000004400507306 */ /* 0x00026a0000201400 */
[----:B------:R-:W-:Y:S02]  /*4550*/  FFMA.FTZ R4, R88, -UR6, R4 ;  /* 0x8000000658047c23 */ /* 0x000fe40008010004 */
[----:B----4-:R-:W-:Y:S02]  /*4560*/  FFMA.FTZ R5, R87, -UR6, R5 ;  /* 0x8000000657057c23 */ /* 0x010fe40008010005 */
[----:B-----5:R-:W-:Y:S01]  /*4570*/  FFMA.FTZ R6, R86, -UR6, R6 ;  /* 0x8000000656067c23 */ /* 0x020fe20008010006 */
[----:B------:R-:W-:Y:S01]  /*4580*/  @P0 FSEL R4, R4, -INF , !P5 ;  /* 0xff80000004040808 */ /* 0x000fe20006800000 */
[----:B------:R-:W-:Y:S01]  /*4590*/  FFMA.FTZ R7, R89, -UR6, R7 ;  /* 0x8000000659077c23 */ /* 0x000fe20008010007 */
[----:B--2---:R-:W-:Y:S03]  /*45a0*/  @P1 IADD3 R69, R94, 0x1, RZ ;  /* 0x000000015e451810 */ /* 0x004fe60007ffe0ff */
[----:B------:R-:W-:Y:S01]  /*45b0*/  FFMA.FTZ R8, R85, -UR6, R8 ;  /* 0x8000000655087c23 */ /* 0x000fe20008010008 */
[----:B------:R-:W-:Y:S01]  /*45c0*/  PLOP3.LUT P1, PT, PT, PT, UP1, 0x80, 0x0 ;  /* 0x000000000000781c */ /* 0x000fe20003f2f018 */
[----:B------:R-:W-:Y:S01]  /*45d0*/  FFMA.FTZ R4, R4, c[0x0][0x23c], -R76 ;  /* 0x00008f0004047a23 */ /* 0x000fe2000001084c */
[----:B------:R-:W-:Y:S01]  /*45e0*/  @P4 ISETP.GE.AND P4, PT, R69, UR7, PT ;  /* 0x0000000745004c0c */ /* 0x000fe2000bf86270 */
[----:B------:R-:W-:Y:S01]  /*45f0*/  FFMA.FTZ R10, R88, -UR6, R10 ;  /* 0x80000006580a7c23 */ /* 0x000fe2000801000a */
[----:B------:R-:W-:Y:S01]  /*4600*/  PLOP3.LUT P0, PT, PT, PT, UP1, 0x80, 0x0 ;  /* 0x000000000000781c */ /* 0x000fe20003f0f018 */
[----:B------:R-:W-:Y:S02]  /*4610*/  FFMA.FTZ R9, R79, -UR6, R9 ;  /* 0x800000064f097c23 */ /* 0x000fe40008010009 */
[----:B------:R-:W-:Y:S01]  /*4620*/  FFMA.FTZ R11, R87, -UR6, R11 ;  /* 0x80000006570b7c23 */ /* 0x000fe2000801000b */
[----:B-1----:R1:W2:Y:S07]  /*4630*/  LDSM.16.M88.4 R68, [R91+0x10800] ;  /* 0x010800005b44783b */ /* 0x0022ae0000000200 */
[----:B------:R-:W-:Y:S02]  /*4640*/  @P1 FSEL R5, R5, -INF , !P4 ;  /* 0xff80000005051808 */ /* 0x000fe40006000000 */
[----:B------:R-:W-:Y:S02]  /*4650*/  @P0 FSEL R6, R6, -INF , !P5 ;  /* 0xff80000006060808 */ /* 0x000fe40006800000 */
[----:B------:R-:W-:Y:S01]  /*4660*/  PLOP3.LUT P0, PT, PT, PT, UP1, 0x80, 0x0 ;  /* 0x000000000000781c */ /* 0x000fe20003f0f018 */
[----:B------:R-:W-:Y:S01]  /*4670*/  FFMA.FTZ R5, R5, c[0x0][0x23c], -R76 ;  /* 0x00008f0005057a23 */ /* 0x000fe2000001084c */
[----:B------:R-:W-:Y:S02]  /*4680*/  PLOP3.LUT P1, PT, PT, PT, UP1, 0x80, 0x0 ;  /* 0x000000000000781c */ /* 0x000fe40003f2f018 */
[----:B------:R-:W-:Y:S01]  /*4690*/  PLOP3.LUT P5, PT, PT, PT, UP1, 0x80, 0x0 ;  /* 0x000000000000781c */ /* 0x000fe20003faf018 */
[----:B-1----:R1:W-:Y:S10]  /*46a0*/  MUFU.EX2 R91, R4 ;  /* 0x00000004005b7308 */ /* 0x0023f40000000800 */
[----:B------:R-:W-:Y:S02]  /*46b0*/  @P1 FSEL R7, R7, -INF , !P4 ;  /* 0xff80000007071808 */ /* 0x000fe40006000000 */
[----:B------:R-:W-:Y:S02]  /*46c0*/  PLOP3.LUT P4, PT, PT, PT, UP1, 0x80, 0x0 ;  /* 0x000000000000781c */ /* 0x000fe40003f8f018 */
[----:B------:R-:W-:Y:S01]  /*46d0*/  PLOP3.LUT P1, PT, PT, PT, UP1, 0x80, 0x0 ;  /* 0x000000000000781c */ /* 0x000fe20003f2f018 */
[C---:B--2---:R-:W-:Y:S08]  /*46e0*/  HMMA.16816.F32 R12, R72.reuse, R68, R12 ;  /* 0x00000044480c723c */ /* 0x044ff0000000180c */
[----:B------:R-:W-:Y:S01]  /*46f0*/  HMMA.16816.F32 R16, R72, R70, R16 ;  /* 0x000000464810723c */ /* 0x000fe20000001810 */
[----:B------:R-:W2:Y:S04]  /*4700*/  LDL R73, [R1+0x78] ;  /* 0x0000780001497983 */ /* 0x000ea80000100800 */
[----:B------:R-:W4:Y:S11]  /*4710*/  LDL R72, [R1+0x74] ;  /* 0x0000740001487983 */ /* 0x000f360000100800 */
[----:B------:R-:W-:Y:S02]  /*4720*/  FFMA.FTZ R13, R77, -UR6, R13 ;  /* 0x800000064d0d7c23 */ /* 0x000fe4000801000d */
[----:B------:R-:W-:Y:S02]  /*4730*/  FFMA.FTZ R14, R85, -UR6, R14 ;  /* 0x80000006550e7c23 */ /* 0x000fe4000801000e */
[----:B------:R-:W5:Y:S01]  /*4740*/  LDL R85, [R1+0x5c] ;  /* 0x00005c0001557983 */ /* 0x000f620000100800 */
[----:B------:R-:W-:Y:S02]  /*4750*/  FFMA.FTZ R12, R78, -UR6, R12 ;  /* 0x800000064e0c7c23 */ /* 0x000fe4000801000c */
[----:B------:R-:W-:Y:S02]  /*4760*/  FFMA.FTZ R15, R79, -UR6, R15 ;  /* 0x800000064f0f7c23 */ /* 0x000fe4000801000f */
[----:B------:R-:W-:Y:S02]  /*4770*/  FFMA.FTZ R17, R80, -UR6, R17 ;  /* 0x8000000650117c23 */ /* 0x000fe40008010011 */
[----:B------:R-:W-:Y:S02]  /*4780*/  FFMA.FTZ R16, R81, -UR6, R16 ;  /* 0x8000000651107c23 */ /* 0x000fe40008010010 */
[----:B------:R-:W-:Y:S02]  /*4790*/  FFMA.FTZ R18, R78, -UR6, R18 ;  /* 0x800000064e127c23 */ /* 0x000fe40008010012 */
[----:B------:R-:W-:Y:S01]  /*47a0*/  FFMA.FTZ R19, R77, -UR6, R19 ;  /* 0x800000064d137c23 */ /* 0x000fe20008010013 */
[C---:B---3--:R-:W-:Y:S01]  /*47b0*/  FSETP.NEU.FTZ.AND P2, PT, R90.reuse, -INF , PT ;  /* 0xff8000005a00780b */ /* 0x048fe20003f5d000 */
[----:B-1----:R-:W-:Y:S02]  /*47c0*/  FMUL.FTZ R4, R90, 1.4426950216293334961 ;  /* 0x3fb8aa3b5a047820 */ /* 0x002fe40000410000 */
[----:B------:R1:W3:Y:S03]  /*47d0*/  MUFU.EX2 R90, R5 ;  /* 0x00000005005a7308 */ /* 0x0002e60000000800 */
[----:B------:R-:W-:Y:S02]  /*47e0*/  FSEL R4, R4, RZ, P2 ;  /* 0x000000ff04047208 */ /* 0x000fe40001000000 */
[----:B------:R-:W-:Y:S03]  /*47f0*/  PLOP3.LUT P2, PT, PT, PT, UP1, 0x80, 0x0 ;  /* 0x000000000000781c */ /* 0x000fe60003f4f018 */
[--C-:B------:R-:W-:Y:S02]  /*4800*/  FFMA.FTZ R6, R6, c[0x0][0x23c], -R4.reuse ;  /* 0x00008f0006067a23 */ /* 0x100fe40000010804 */
[----:B------:R-:W-:Y:S02]  /*4810*/  FFMA.FTZ R7, R7, c[0x0][0x23c], -R4 ;  /* 0x00008f0007077a23 */ /* 0x000fe40000010804 */
[----:B------:R3:W-:Y:S10]  /*4820*/  MUFU.EX2 R93, R6 ;  /* 0x00000006005d7308 */ /* 0x0007f40000000800 */
[----:B------:R-:W3:Y:S01]  /*4830*/  MUFU.EX2 R92, R7 ;  /* 0x00000007005c7308 */ /* 0x000ee20000000800 */
[C---:B-1----:R-:W-:Y:S02]  /*4840*/  @P3 IADD3 R5, R94.reuse, 0x8, RZ ;  /* 0x000000085e053810 */ /* 0x042fe40007ffe0ff */
[----:B------:R-:W-:Y:S02]  /*4850*/  PLOP3.LUT P3, PT, PT, PT, UP1, 0x80, 0x0 ;  /* 0x000000000000781c */ /* 0x000fe40003f6f018 */
[----:B------:R-:W-:Y:S02]  /*4860*/  @P6 ISETP.GE.AND P6, PT, R5, UR7, PT ;  /* 0x0000000705006c0c */ /* 0x000fe4000bfc6270 */
[----:B------:R-:W-:Y:S02]  /*4870*/  @P2 IADD3 R5, R94, 0x9, RZ ;  /* 0x000000095e052810 */ /* 0x000fe40007ffe0ff */
[----:B------:R-:W-:Y:S02]  /*4880*/  PLOP3.LUT P2, PT, PT, PT, UP1, 0x80, 0x0 ;  /* 0x000000000000781c */ /* 0x000fe40003f4f018 */
[----:B---3--:R-:W-:Y:S05]  /*4890*/  F2FP.PACK_AB R6, R90, R91 ;  /* 0x0000005b5a06723e */ /* 0x008fea00000000ff */
[----:B------:R-:W-:Y:S02]  /*48a0*/  @P3 ISETP.GE.AND P3, PT, R5, UR7, PT ;  /* 0x0000000705003c0c */ /* 0x000fe4000bf66270 */
[----:B------:R-:W-:Y:S01]  /*48b0*/  @P0 FSEL R8, R8, -INF , !P6 ;  /* 0xff80000008080808 */ /* 0x000fe20007000000 */
[----:B------:R1:W-:Y:S01]  /*48c0*/  STS [R96+0x14000], R6 ;  /* 0x0140000660007388 */ /* 0x0003e20000000800 */
        /* <DEDUP_REMOVED lines=15> */
[----:B------:R-:W-:Y:S04]  /*49c0*/  MUFU.EX2 R86, R9 ;  /* 0x0000000900567308 */ /* 0x000fe80000000800 */
[----:B------:R-:W-:Y:S02]  /*49d0*/  @P1 FSEL R11, R11, -INF , !P3 ;  /* 0xff8000000b0b1808 */ /* 0x000fe40005800000 */
[----:B------:R-:W-:Y:S02]  /*49e0*/  PLOP3.LUT P3, PT, PT, PT, UP1, 0x80, 0x0 ;  /* 0x000000000000781c */ /* 0x000fe40003f6f018 */
[----:B------:R-:W-:Y:S01]  /*49f0*/  @P6 ISETP.GE.AND P6, PT, R5, UR7, PT ;  /* 0x0000000705006c0c */ /* 0x000fe2000bfc6270 */
[----:B------:R-:W-:Y:S01]  /*4a00*/  FFMA.FTZ R11, R11, c[0x0][0x23c], -R4 ;  /* 0x00008f000b0b7a23 */ /* 0x000fe20000010804 */
[----:B------:R-:W-:Y:S01]  /*4a10*/  PLOP3.LUT P1, PT, PT, PT, UP1, 0x80, 0x0 ;  /* 0x000000000000781c */ /* 0x000fe20003f2f018 */
[----:B------:R-:W-:Y:S01]  /*4a20*/  MUFU.EX2 R88, R10 ;  /* 0x0000000a00587308 */ /* 0x000fe20000000800 */
[----:B------:R-:W-:Y:S02]  /*4a30*/  @P0 FSEL R12, R12, -INF , !P5 ;  /* 0xff8000000c0c0808 */ /* 0x000fe40006800000 */
[----:B------:R-:W-:Y:S03]  /*4a40*/  PLOP3.LUT P0, PT, PT, PT, UP1, 0x80, 0x0 ;  /* 0x000000000000781c */ /* 0x000fe60003f0f018 */
[--C-:B------:R-:W-:Y:S02]  /*4a50*/  FFMA.FTZ R12, R12, c[0x0][0x23c], -R76.reuse ;  /* 0x00008f000c0c7a23 */ /* 0x100fe4000001084c */
[----:B------:R-:W-:Y:S02]  /*4a60*/  @P3 IADD3 R5, R94, 0x18, RZ ;  /* 0x000000185e053810 */ /* 0x000fe40007ffe0ff */
[----:B------:R-:W-:Y:S01]  /*4a70*/  @P2 FSEL R13, R13, -INF , !P6 ;  /* 0xff8000000d0d2808 */ /* 0x000fe20007000000 */
[----:B------:R-:W3:Y:S01]  /*4a80*/  MUFU.EX2 R87, R11 ;  /* 0x0000000b00577308 */ /* 0x000ee20000000800 */
[----:B------:R-:W-:Y:S02]  /*4a90*/  PLOP3.LUT P2, PT, PT, PT, UP1, 0x80, 0x0 ;  /* 0x000000000000781c */ /* 0x000fe40003f4f018 */
[----:B------:R-:W-:Y:S01]  /*4aa0*/  @P1 FSEL R14, R14, -INF , !P5 ;  /* 0xff8000000e0e1808 */ /* 0x000fe20006800000 */
[----:B------:R-:W-:Y:S01]  /*4ab0*/  FFMA.FTZ R13, R13, c[0x0][0x23c], -R76 ;  /* 0x00008f000d0d7a23 */ /* 0x000fe2000001084c */
[----:B------:R-:W-:Y:S02]  /*4ac0*/  PLOP3.LUT P1, PT, PT, PT, UP1, 0x80, 0x0 ;  /* 0x000000000000781c */ /* 0x000fe40003f2f018 */
[----:B------:R-:W-:Y:S01]  /*4ad0*/  @P0 FSEL R15, R15, -INF , !P6 ;  /* 0xff8000000f0f0808 */ /* 0x000fe20007000000 */
[--C-:B------:R-:W-:Y:S01]  /*4ae0*/  FFMA.FTZ R14, R14, c[0x0][0x23c], -R4.reuse ;  /* 0x00008f000e0e7a23 */ /* 0x100fe20000010804 */
[----:B------:R-:W-:Y:S01]  /*4af0*/  PLOP3.LUT P0, PT, PT, PT, UP1, 0x80, 0x0 ;  /* 0x000000000000781c */ /* 0x000fe20003f0f018 */
[----:B------:R-:W-:Y:S02]  /*4b00*/  MUFU.EX2 R83, R12 ;  /* 0x0000000c00537308 */ /* 0x000fe40000000800 */
[----:B------:R-:W-:Y:S02]  /*4b10*/  FFMA.FTZ R15, R15, c[0x0][0x23c], -R4 ;  /* 0x00008f000f0f7a23 */ /* 0x000fe40000010804 */
[----:B------:R-:W-:Y:S02]  /*4b20*/  @P2 ISETP.GE.AND P3, PT, R5, UR7, PT ;  /* 0x0000000705002c0c */ /* 0x000fe4000bf66270 */
[----:B------:R-:W-:Y:S02]  /*4b30*/  @P4 IADD3 R5, R94, 0x19, RZ ;  /* 0x000000195e054810 */ /* 0x000fe40007ffe0ff */
[----:B------:R-:W5:Y:S01]  /*4b40*/  LDL R94, [R1+0x58] ;  /* 0x00005800015e7983 */ /* 0x000f620000100800 */
[----:B------:R-:W-:Y:S01]  /*4b50*/  PLOP3.LUT P2, PT, PT, PT, UP1, 0x80, 0x0 ;  /* 0x000000000000781c */ /* 0x000fe20003f4f018 */
[----:B------:R-:W1:Y:S01]  /*4b60*/  MUFU.EX2 R82, R13 ;  /* 0x0000000d00527308 */ /* 0x000e620000000800 */
[----:B------:R-:W-:Y:S02]  /*4b70*/  @P1 ISETP.GE.AND P1, PT, R5, UR7, PT ;  /* 0x0000000705001c0c */ /* 0x000fe4000bf26270 */
[----:B------:R-:W-:Y:S02]  /*4b80*/  F2FP.PACK_AB R5, R92, R93 ;  /* 0x0000005d5c05723e */ /* 0x000fe400000000ff */
[----:B---3--:R-:W-:Y:S03]  /*4b90*/  F2FP.PACK_AB R8, R87, R88 ;  /* 0x000000585708723e */ /* 0x008fe600000000ff */
[----:B------:R3:W-:Y:S02]  /*4ba0*/  STS [R96+0x14400], R5 ;  /* 0x0144000560007388 */ /* 0x0007e40000000800 */
[----:B------:R-:W-:Y:S02]  /*4bb0*/  MUFU.EX2 R84, R14 ;  /* 0x0000000e00547308 */ /* 0x000fe40000000800 */
[----:B------:R-:W-:Y:S02]  /*4bc0*/  @P2 FSEL R16, R16, -INF , !P3 ;  /* 0xff80000010102808 */ /* 0x000fe40005800000 */
[----:B------:R-:W-:Y:S02]  /*4bd0*/  @P0 FSEL R17, R17, -INF , !P1 ;  /* 0xff80000011110808 */ /* 0x000fe40004800000 */
[----:B------:R-:W-:Y:S01]  /*4be0*/  PLOP3.LUT P0, PT, PT, PT, UP1, 0x80, 0x0 ;  /* 0x000000000000781c */ /* 0x000fe20003f0f018 */
[--C-:B------:R-:W-:Y:S01]  /*4bf0*/  FFMA.FTZ R16, R16, c[0x0][0x23c], -R76.reuse ;  /* 0x00008f0010107a23 */ /* 0x100fe2000001084c */
[----:B------:R-:W-:Y:S01]  /*4c00*/  PLOP3.LUT P2, PT, PT, PT, UP1, 0x80, 0x0 ;  /* 0x000000000000781c */ /* 0x000fe20003f4f018 */
[----:B------:R-:W-:Y:S01]  /*4c10*/  FFMA.FTZ R76, R17, c[0x0][0x23c], -R76 ;  /* 0x00008f00114c7a23 */ /* 0x000fe2000001084c */
[----:B------:R-:W3:Y:S01]  /*4c20*/  MUFU.EX2 R81, R15 ;  /* 0x0000000f00517308 */ /* 0x000ee20000000800 */
[----:B-1----:R-:W-:Y:S08]  /*4c30*/  F2FP.PACK_AB R7, R82, R83 ;  /* 0x000000535207723e */ /* 0x002ff000000000ff */
[----:B------:R-:W-:Y:S01]  /*4c40*/  @P0 FSEL R19, R19, -INF , !P1 ;  /* 0xff80000013130808 */ /* 0x000fe20004800000 */
[----:B------:R-:W-:Y:S01]  /*4c50*/  MUFU.EX2 R79, R16 ;  /* 0x00000010004f7308 */ /* 0x000fe20000000800 */
[----:B------:R-:W-:Y:S05]  /*4c60*/  @P2 FSEL R18, R18, -INF , !P3 ;  /* 0xff80000012122808 */ /* 0x000fea0005800000 */
[--C-:B------:R-:W-:Y:S02]  /*4c70*/  FFMA.FTZ R18, R18, c[0x0][0x23c], -R4.reuse ;  /* 0x00008f0012127a23 */ /* 0x100fe40000010804 */
[----:B------:R-:W-:Y:S02]  /*4c80*/  FFMA.FTZ R4, R19, c[0x0][0x23c], -R4 ;  /* 0x00008f0013047a23 */ /* 0x000fe40000010804 */
[----:B------:R-:W1:Y:S01]  /*4c90*/  MUFU.EX2 R76, R76 ;  /* 0x0000004c004c7308 */ /* 0x000e620000000800 */
[----:B---3--:R-:W-:Y:S09]  /*4ca0*/  F2FP.PACK_AB R6, R81, R84 ;  /* 0x000000545106723e */ /* 0x008ff200000000ff */
[----:B------:R3:W-:Y:S10]  /*4cb0*/  MUFU.EX2 R77, R4 ;  /* 0x00000004004d7308 */ /* 0x0007f40000000800 */
[----:B------:R-:W3:Y:S01]  /*4cc0*/  MUFU.EX2 R78, R18 ;  /* 0x00000012004e7308 */ /* 0x000ee20000000800 */
[----:B-1----:R-:W-:Y:S02]  /*4cd0*/  F2FP.PACK_AB R5, R76, R79 ;  /* 0x0000004f4c05723e */ /* 0x002fe400000000ff */
[----:B---3--:R-:W-:Y:S05]  /*4ce0*/  F2FP.PACK_AB R4, R86, R89 ;  /* 0x000000595604723e */ /* 0x008fea00000000ff */
[----:B------:R1:W-:Y:S04]  /*4cf0*/  STS [R95+0x14000], R4 ;  /* 0x014000045f007388 */ /* 0x0003e80000000800 */
[----:B------:R-:W-:Y:S01]  /*4d00*/  STS [R95+0x14400], R8 ;  /* 0x014400085f007388 */ /* 0x000fe20000000800 */
[----:B-1----:R-:W-:Y:S02]  /*4d10*/  F2FP.PACK_AB R4, R77, R78 ;  /* 0x0000004e4d04723e */ /* 0x002fe400000000ff */
[----:B--2---:R-:W-:Y:S04]  /*4d20*/  IADD3 R74, P0, R73, UR12, RZ ;  /* 0x0000000c494a7c10 */ /* 0x004fe8000ff1e0ff */
[----:B----4-:R-:W-:Y:S02]  /*4d30*/  IADD3.X R75, R72, UR11, RZ, P0, !PT ;  /* 0x0000000b484b7c10 */ /* 0x010fe400087fe4ff */
[----:B------:R-:W-:Y:S03]  /*4d40*/  PLOP3.LUT P0, PT, PT, PT, UP0, 0x80, 0x0 ;  /* 0x000000000000781c */ /* 0x000fe60003f0f008 */
[----:B------:R-:W2:Y:S04]  /*4d50*/  LDG.E R73, [R74.64] ;  /* 0x000000044a497981 */ /* 0x000ea8000c1e1900 */
[----:B------:R-:W3:Y:S04]  /*4d60*/  LDG.E R72, [R74.64+0x20] ;  /* 0x000020044a487981 */ /* 0x000ee8000c1e1900 */
[----:B-----5:R-:W-:Y:S04]  /*4d70*/  STS [R94+0x14000], R7 ;  /* 0x014000075e007388 */ /* 0x020fe80000000800 */
[----:B------:R-:W-:Y:S04]  /*4d80*/  STS [R94+0x14400], R6 ;  /* 0x014400065e007388 */ /* 0x000fe80000000800 */
[----:B------:R-:W-:Y:S04]  /*4d90*/  STS [R85+0x14000], R5 ;  /* 0x0140000555007388 */ /* 0x000fe80000000800 */
[----:B------:R-:W-:Y:S04]  /*4da0*/  STS [R85+0x14400], R4 ;  /* 0x0144000455007388 */ /* 0x000fe80000000800 */
[----:B------:R-:W1:Y:S08]  /*4db0*/  LDSM.16.M88.4 R16, [R244+0x6000] ;  /* 0x00600000f410783b */ /* 0x000e700000000200 */
[----:B------:R-:W4:Y:S01]  /*4dc0*/  LDSM.16.M88.4 R68, [R99+0x6000] ;  /* 0x006000006344783b */ /* 0x000f220000000200 */
[C---:B-1----:R-:W-:Y:S08]  /*4dd0*/  HMMA.16816.F32 R4, R16.reuse, R148, RZ ;  /* 0x000000941004723c */ /* 0x042ff000000018ff */
[C---:B------:R-:W-:Y:S08]  /*4de0*/  HMMA.16816.F32 R8, R16.reuse, R150, RZ ;  /* 0x000000961008723c */ /* 0x040ff000000018ff */
[C---:B------:R-:W-:Y:S08]  /*4df0*/  HMMA.16816.F32 R12, R16.reuse, R152, RZ ;  /* 0x00000098100c723c */ /* 0x040ff000000018ff */
[----:B------:R-:W-:Y:S08]  /*4e00*/  HMMA.16816.F32 R16, R16, R154, RZ ;  /* 0x0000009a1010723c */ /* 0x000ff000000018ff */
[C---:B----4-:R-:W-:Y:S08]  /*4e10*/  HMMA.16816.F32 R4, R68.reuse, R156, R4 ;  /* 0x0000009c4404723c */ /* 0x050ff00000001804 */
        /* <DEDUP_REMOVED lines=53> */
[----:B---3--:R-:W-:Y:S03]  /*5170*/  FADD.FTZ R6, -R72, R6 ;  /* 0x0000000648067221 */ /* 0x008fe60000010100 */
[C---:B--2---:R-:W-:Y:S02]  /*5180*/  FADD.FTZ R68, -R73.reuse, R4 ;  /* 0x0000000449447221 */ /* 0x044fe40000010100 */
[----:B------:R-:W-:Y:S03]  /*5190*/  FADD.FTZ R4, -R73, R5 ;  /* 0x0000000549047221 */ /* 0x000fe60000010100 */
[----:B------:R-:W-:Y:S02]  /*51a0*/  FMUL.FTZ R5, R91, R68 ;  /* 0x000000445b057220 */ /* 0x000fe40000410000 */
[----:B------:R-:W-:Y:S02]  /*51b0*/  FMUL.FTZ R4, R90, R4 ;  /* 0x000000045a047220 */ /* 0x000fe40000410000 */
[C---:B------:R-:W-:Y:S01]  /*51c0*/  FADD.FTZ R8, -R73.reuse, R8 ;  /* 0x0000000849087221 */ /* 0x040fe20000010100 */
[----:B------:R-:W2:Y:S01]  /*51d0*/  LDL.LU.64 R90, [R1+0x30] ;  /* 0x00003000015a7983 */ /* 0x000ea20000300a00 */
        /* <DEDUP_REMOVED lines=10> */
[----:B------:R-:W-:Y:S02]  /*5280*/  FADD.FTZ R8, -R73, R13 ;  /* 0x0000000d49087221 */ /* 0x000fe40000010100 */
[----:B------:R-:W-:Y:S02]  /*5290*/  FMUL.FTZ R9, R86, R9 ;  /* 0x0000000956097220 */ /* 0x000fe40000410000 */
[----:B------:R-:W-:Y:S02]  /*52a0*/  FADD.FTZ R10, -R72, R10 ;  /* 0x0000000a480a7221 */ /* 0x000fe40000010100 */
[----:B------:R-:W-:Y:S01]  /*52b0*/  FMUL.FTZ R5, R83, R5 ;  /* 0x0000000553057220 */ /* 0x000fe20000410000 */
[----:B------:R-:W-:Y:S01]  /*52c0*/  F2FP.PACK_AB R9, R9, R68 ;  /* 0x000000440909723e */ /* 0x000fe200000000ff */
[----:B------:R-:W-:Y:S02]  /*52d0*/  FMUL.FTZ R8, R82, R8 ;  /* 0x0000000852087220 */ /* 0x000fe40000410000 */
[----:B------:R-:W-:Y:S02]  /*52e0*/  FMUL.FTZ R13, R88, R10 ;  /* 0x0000000a580d7220 */ /* 0x000fe40000410000 */
[----:B------:R-:W-:Y:S01]  /*52f0*/  FADD.FTZ R10, -R72, R14 ;  /* 0x0000000e480a7221 */ /* 0x000fe20000010100 */
[----:B------:R-:W-:Y:S01]  /*5300*/  F2FP.PACK_AB R8, R8, R5 ;  /* 0x000000050808723e */ /* 0x000fe200000000ff */
[----:B-1----:R-:W-:Y:S02]  /*5310*/  FMUL.FTZ R4, R79, R16 ;  /* 0x000000104f047220 */ /* 0x002fe40000410000 */
[----:B------:R-:W-:Y:S02]  /*5320*/  FMUL.FTZ R16, R93, R6 ;  /* 0x000000065d107220 */ /* 0x000fe40000410000 */
[C---:B------:R-:W-:Y:S01]  /*5330*/  FADD.FTZ R6, -R72.reuse, R11 ;  /* 0x0000000b48067221 */ /* 0x040fe20000010100 */
[----:B------:R-:W-:Y:S01]  /*5340*/  F2FP.PACK_AB R7, R7, R4 ;  /* 0x000000040707723e */ /* 0x000fe200000000ff */
[----:B------:R-:W-:Y:S01]  /*5350*/  FADD.FTZ R5, -R72, R15 ;  /* 0x0000000f48057221 */ /* 0x000fe20000010100 */
[----:B------:R-:W-:Y:S01]  /*5360*/  F2FP.PACK_AB R4, R12, R16 ;  /* 0x000000100c04723e */ /* 0x000fe200000000ff */
[----:B------:R-:W-:Y:S02]  /*5370*/  FMUL.FTZ R6, R87, R6 ;  /* 0x0000000657067220 */ /* 0x000fe40000410000 */
[----:B------:R-:W-:Y:S02]  /*5380*/  FMUL.FTZ R10, R84, R10 ;  /* 0x0000000a540a7220 */ /* 0x000fe40000410000 */
[----:B------:R1:W-:Y:S01]  /*5390*/  STS [R96+0x12400], R4 ;  /* 0x0124000460007388 */ /* 0x0003e20000000800 */
[----:B------:R-:W-:Y:S01]  /*53a0*/  F2FP.PACK_AB R6, R6, R13 ;  /* 0x0000000d0606723e */ /* 0x000fe200000000ff */
[----:B------:R-:W-:Y:S02]  /*53b0*/  FMUL.FTZ R5, R81, R5 ;  /* 0x0000000551057220 */ /* 0x000fe40000410000 */
[----:B------:R-:W-:Y:S01]  /*53c0*/  STS [R95+0x12000], R9 ;  /* 0x012000095f007388 */ /* 0x000fe20000000800 */
[C---:B------:R-:W-:Y:S02]  /*53d0*/  FADD.FTZ R12, -R72.reuse, R18 ;  /* 0x00000012480c7221 */ /* 0x040fe40000010100 */
[----:B------:R-:W-:Y:S01]  /*53e0*/  FADD.FTZ R11, -R72, R19 ;  /* 0x00000013480b7221 */ /* 0x000fe20000010100 */
[----:B------:R-:W-:Y:S01]  /*53f0*/  STS [R95+0x12400], R6 ;  /* 0x012400065f007388 */ /* 0x000fe20000000800 */
[----:B------:R-:W-:Y:S01]  /*5400*/  F2FP.PACK_AB R5, R5, R10 ;  /* 0x0000000a0505723e */ /* 0x000fe200000000ff */
[----:B------:R-:W-:Y:S02]  /*5410*/  FMUL.FTZ R12, R78, R12 ;  /* 0x0000000c4e0c7220 */ /* 0x000fe40000410000 */
[----:B------:R-:W-:Y:S01]  /*5420*/  STS [R94+0x12000], R8 ;  /* 0x012000085e007388 */ /* 0x000fe20000000800 */
[----:B------:R-:W-:Y:S03]  /*5430*/  FMUL.FTZ R11, R77, R11 ;  /* 0x0000000b4d0b7220 */ /* 0x000fe60000410000 */
[----:B------:R3:W-:Y:S04]  /*5440*/  STS [R94+0x12400], R5 ;  /* 0x012400055e007388 */ /* 0x0007e80000000800 */
[----:B------:R-:W-:Y:S01]  /*5450*/  STS [R85+0x12000], R7 ;  /* 0x0120000755007388 */ /* 0x000fe20000000800 */
[----:B-1----:R-:W-:Y:S05]  /*5460*/  F2FP.PACK_AB R4, R11, R12 ;  /* 0x0000000c0b04723e */ /* 0x002fea00000000ff */
[----:B------:R-:W-:Y:S04]  /*5470*/  STS [R85+0x12400], R4 ;  /* 0x0124000455007388 */ /* 0x000fe80000000800 */
[----:B------:R-:W-:Y:S01]  /*5480*/  BAR.SYNC.DEFER_BLOCKING 0x0 ;  /* 0x0000000000007b1d */ /* 0x000fe20000010000 */
[----:B---3--:R-:W-:Y:S04]  /*5490*/  IMAD.MOV.U32 R94, RZ, RZ, c[0x0][0x22c] ;  /* 0x00008b00ff5e7624 */ /* 0x008fe800078e00ff */
[----:B------:R-:W-:Y:S04]  /*54a0*/  IMAD R94, R94, c[0x0][0x1c0], RZ ;  /* 0x000070005e5e7a24 */ /* 0x000fe800078e02ff */
[----:B------:R-:W-:Y:S01]  /*54b0*/  IMAD.U32 R88, R94, -0x40, RZ ;  /* 0xffffffc05e587824 */ /* 0x000fe200078e00ff */
[----:B------:R-:W-:Y:S08]  /*54c0*/  LDSM.16.MT88.4 R4, [R3+0x14000] ;  /* 0x014000000304783b */ /* 0x000ff00000004200 */
[----:B------:R-:W1:Y:S08]  /*54d0*/  LDSM.16.MT88.4 R8, [R0+0x6000] ;  /* 0x006000000008783b */ /* 0x000e700000004200 */
[----:B------:R-:W3:Y:S08]  /*54e0*/  LDSM.16.MT88.4 R12, [R2+0x14000] ;  /* 0x01400000020c783b */ /* 0x000ef00000004200 */
[----:B------:R-:W4:Y:S08]  /*54f0*/  LDSM.16.MT88.4 R16, [R0+0x8000] ;  /* 0x008000000010783b */ /* 0x000f300000004200 */
[----:B------:R-:W5:Y:S08]  /*5500*/  LDSM.16.MT88.4 R68, [R0+0xa000] ;  /* 0x00a000000044783b */ /* 0x000f700000004200 */
[----:B------:R-:W-:Y:S01]  /*5510*/  LDSM.16.MT88.4 R72, [R3+0x14800] ;  /* 0x014800000348783b */ /* 0x000fe20000004200 */
[-C--:B-1----:R-:W-:Y:S07]  /*5520*/  HMMA.16816.F32 R20, R4, R8.reuse, R20 ;  /* 0x000000080414723c */ /* 0x082fee0000001814 */
[----:B------:R-:W1:Y:S01]  /*5530*/  LDSM.16.MT88.4 R76, [R0+0x6800] ;  /* 0x00680000004c783b */ /* 0x000e620000004200 */
[C---:B---3--:R-:W-:Y:S07]  /*5540*/  HMMA.16816.F32 R24, R12.reuse, R8, R24 ;  /* 0x000000080c18723c */ /* 0x048fee0000001818 */
[----:B------:R-:W3:Y:S01]  /*5550*/  LDSM.16.MT88.4 R80, [R2+0x14800] ;  /* 0x014800000250783b */ /* 0x000ee20000004200 */
[-C--:B------:R-:W-:Y:S07]  /*5560*/  HMMA.16816.F32 R28, R12, R10.reuse, R28 ;  /* 0x0000000a0c1c723c */ /* 0x080fee000000181c */
[----:B------:R-:W-:Y:S01]  /*5570*/  LDSM.16.MT88.4 R84, [R0+0x9800] ;  /* 0x009800000054783b */ /* 0x000fe20000004200 */
[C---:B------:R-:W-:Y:S07]  /*5580*/  HMMA.16816.F32 R32, R4.reuse, R10, R32 ;  /* 0x0000000a0420723c */ /* 0x040fee0000001820 */
[----:B------:R-:W1:Y:S01]  /*5590*/  LDSM.16.MT88.4 R8, [R0+0x8800] ;  /* 0x008800000008783b */ /* 0x000e620000004200 */
        /* <DEDUP_REMOVED lines=8> */
[----:B------:R-:W4:Y:S07]  /*5620*/  LDSM.16.MT88.4 R12, [R0+0xa800] ;  /* 0x00a80000000c783b */ /* 0x000f2e0000004200 */
[----:B------:R-:W-:Y:S01]  /*5630*/  HMMA.16816.F32 R64, R4, R70, R64 ;  /* 0x000000460440723c */ /* 0x000fe20000001840 */
[----:B------:R-:W5:Y:S07]  /*5640*/  LDSM.16.MT88.4 R4, [R3+0x15000] ;  /* 0x015000000304783b */ /* 0x000f6e0000004200 */
[-C--:B-1----:R-:W-:Y:S01]  /*5650*/  HMMA.16816.F32 R20, R72, R76.reuse, R20 ;  /* 0x0000004c4814723c */ /* 0x082fe20000001814 */
[----:B------:R-:W1:Y:S07]  /*5660*/  LDSM.16.MT88.4 R68, [R2+0x15000] ;  /* 0x015000000244783b */ /* 0x000e6e0000004200 */
[C---:B---3--:R-:W-:Y:S08]  /*5670*/  HMMA.16816.F32 R24, R80.reuse, R76, R24 ;  /* 0x0000004c5018723c */ /* 0x048ff00000001818 */
[-C--:B------:R-:W-:Y:S08]  /*5680*/  HMMA.16816.F32 R28, R80, R78.reuse, R28 ;  /* 0x0000004e501c723c */ /* 0x080ff0000000181c */
[C---:B------:R-:W-:Y:S01]  /*5690*/  HMMA.16816.F32 R32, R72.reuse, R78, R32 ;  /* 0x0000004e4820723c */ /* 0x040fe20000001820 */
[----:B------:R-:W3:Y:S07]  /*56a0*/  LDSM.16.MT88.4 R76, [R0+0x9000] ;  /* 0x00900000004c783b */ /* 0x000eee0000004200 */
[-C--:B------:R-:W-:Y:S08]  /*56b0*/  HMMA.16816.F32 R36, R72, R8.reuse, R36 ;  /* 0x000000084824723c */ /* 0x080ff00000001824 */
[C---:B------:R-:W-:Y:S08]  /*56c0*/  HMMA.16816.F32 R40, R80.reuse, R8, R40 ;  /* 0x000000085028723c */ /* 0x040ff00000001828 */
[-C--:B------:R-:W-:Y:S08]  /*56d0*/  HMMA.16816.F32 R44, R80, R10.reuse, R44 ;  /* 0x0000000a502c723c */ /* 0x080ff0000000182c */
[C---:B------:R-:W-:Y:S01]  /*56e0*/  HMMA.16816.F32 R48, R72.reuse, R10, R48 ;  /* 0x0000000a4830723c */ /* 0x040fe20000001830 */
[----:B------:R-:W1:Y:S07]  /*56f0*/  LDSM.16.MT88.4 R8, [R0+0xb000] ;  /* 0x00b000000008783b */ /* 0x000e6e0000004200 */
[-C--:B----4-:R-:W-:Y:S08]  /*5700*/  HMMA.16816.F32 R52, R72, R12.reuse, R52 ;  /* 0x0000000c4834723c */ /* 0x090ff00000001834 */
[C---:B------:R-:W-:Y:S08]  /*5710*/  HMMA.16816.F32 R56, R80.reuse, R12, R56 ;  /* 0x0000000c5038723c */ /* 0x040ff00000001838 */
[-C--:B------:R-:W-:Y:S01]  /*5720*/  HMMA.16816.F32 R60, R80, R14.reuse, R60 ;  /* 0x0000000e503c723c */ /* 0x080fe2000000183c */
[----:B------:R-:W-:Y:S07]  /*5730*/  LDSM.16.MT88.4 R80, [R2+0x15800] ;  /* 0x015800000250783b */ /* 0x000fee0000004200 */
[----:B------:R-:W-:Y:S01]  /*5740*/  HMMA.16816.F32 R64, R72, R14, R64 ;  /* 0x0000000e4840723c */ /* 0x000fe20000001840 */
[----:B------:R-:W-:Y:S07]  /*5750*/  LDSM.16.MT88.4 R12, [R3+0x15800] ;  /* 0x01580000030c783b */ /* 0x000fee0000004200 */
[-C--:B-----5:R-:W-:Y:S01]  /*5760*/  HMMA.16816.F32 R20, R4, R16.reuse, R20 ;  /* 0x000000100414723c */ /* 0x0a0fe20000001814 */
[----:B------:R-:W4:Y:S07]  /*5770*/  LDSM.16.MT88.4 R72, [R0+0x7800] ;  /* 0x007800000048783b */ /* 0x000f2e0000004200 */
[C---:B-1----:R-:W-:Y:S08]  /*5780*/  HMMA.16816.F32 R24, R68.reuse, R16, R24 ;  /* 0x000000104418723c */ /* 0x042ff00000001818 */
[-C--:B------:R-:W-:Y:S08]  /*5790*/  HMMA.16816.F32 R28, R68, R18.reuse, R28 ;  /* 0x00000012441c723c */ /* 0x080ff0000000181c */
[C---:B------:R-:W-:Y:S01]  /*57a0*/  HMMA.16816.F32 R32, R4.reuse, R18, R32 ;  /* 0x000000120420723c */ /* 0x040fe20000001820 */
[----:B------:R-:W1:Y:S07]  /*57b0*/  LDSM.16.MT88.4 R16, [R0+0xb800] ;  /* 0x00b800000010783b */ /* 0x000e6e0000004200 */
[-C--:B---3--:R-:W-:Y:S01]  /*57c0*/  HMMA.16816.F32 R36, R4, R76.reuse, R36 ;  /* 0x0000004c0424723c */ /* 0x088fe20000001824 */
[----:B------:R-:W-:Y:S07]  /*57d0*/  BAR.SYNC.DEFER_BLOCKING 0x0 ;  /* 0x0000000000007b1d */ /* 0x000fee0000010000 */
[C---:B------:R-:W-:Y:S08]  /*57e0*/  HMMA.16816.F32 R40, R68.reuse, R76, R40 ;  /* 0x0000004c4428723c */ /* 0x040ff00000001828 */
[-C--:B------:R-:W-:Y:S08]  /*57f0*/  HMMA.16816.F32 R44, R68, R78.reuse, R44 ;  /* 0x0000004e442c723c */ /* 0x080ff0000000182c */
[C---:B------:R-:W-:Y:S08]  /*5800*/  HMMA.16816.F32 R48, R4.reuse, R78, R48 ;  /* 0x0000004e0430723c */ /* 0x040ff00000001830 */
[-C--:B------:R-:W-:Y:S08]  /*5810*/  HMMA.16816.F32 R52, R4, R8.reuse, R52 ;  /* 0x000000080434723c */ /* 0x080ff00000001834 */
[C---:B------:R-:W-:Y:S08]  /*5820*/  HMMA.16816.F32 R56, R68.reuse, R8, R56 ;  /* 0x000000084438723c */ /* 0x040ff00000001838 */
[-C--:B------:R-:W-:Y:S08]  /*5830*/  HMMA.16816.F32 R60, R68, R10.reuse, R60 ;  /* 0x0000000a443c723c */ /* 0x080ff0000000183c */
[----:B------:R-:W-:Y:S07]  /*5840*/  HMMA.16816.F32 R64, R4, R10, R64 ;  /* 0x0000000a0440723c */ /* 0x000fee0000001840 */
[C---:B--2---:R-:W-:Y:S01]  /*5850*/  LEA R5, P1, R88.reuse, R90, 0x2 ;  /* 0x0000005a58057211 */ /* 0x044fe200078210ff */
[-C--:B----4-:R-:W-:Y:S05]  /*5860*/  HMMA.16816.F32 R20, R12, R72.reuse, R20 ;  /* 0x000000480c14723c */ /* 0x090fea0000001814 */
        /* <DEDUP_REMOVED lines=12> */
[-C--:B-1----:R-:W-:Y:S08]  /*5930*/  HMMA.16816.F32 R52, R12, R16.reuse, R52 ;  /* 0x000000100c34723c */ /* 0x082ff00000001834 */
[C---:B------:R-:W-:Y:S08]  /*5940*/  HMMA.16816.F32 R56, R80.reuse, R16, R56 ;  /* 0x000000105038723c */ /* 0x040ff00000001838 */
[-C--:B------:R-:W-:Y:S08]  /*5950*/  HMMA.16816.F32 R60, R80, R18.reuse, R60 ;  /* 0x00000012503c723c */ /* 0x080ff0000000183c */
[----:B------:R-:W-:Y:S01]  /*5960*/  HMMA.16816.F32 R64, R12, R18, R64 ;  /* 0x000000120c40723c */ /* 0x000fe20000001840 */
[----:B------:R-:W-:-:S07]  /*5970*/  @!P0 BRA `(.L_x_147) ;  /* 0x0000036000008947 */ /* 0x000fce0003800000 */
[----:B--2---:R-:W2:Y:S01]  /*5980*/  LDL.64 R92, [R1+0x50] ;  /* 0x00005000015c7983 */ /* 0x004ea20000100a00 */
        /* <DEDUP_REMOVED lines=53> */
.L_x_147:
[----:B-12---:R-:W2:Y:S01]  /*5ce0*/  LDL R5, [R1+0x1c] ;  /* 0x00001c0001057983 */ /* 0x006ea20000100800 */
        /* <DEDUP_REMOVED lines=417> */
.L_x_148:
        /* <DEDUP_REMOVED lines=171> */
.L_x_150:
        /* <DEDUP_REMOVED lines=18> */
.L_x_151:
        /* <DEDUP_REMOVED lines=55> */
.L_x_153:
[----:B------:R-:W-:Y:S05]  /*8640*/  BSYNC B0 ;  /* 0x0000000000007941 */ /* 0x000fea0003800000 */
.L_x_152:
        /* <DEDUP_REMOVED lines=19> */
.L_x_155:
[----:B------:R-:W-:Y:S05]  /*8780*/  BSYNC B0 ;  /* 0x0000000000007941 */ /* 0x000fea0003800000 */
.L_x_154:
        /* <DEDUP_REMOVED lines=29> */
.L_x_157:
[----:B------:R-:W-:Y:S05]  /*8960*/  BSYNC B0 ;  /* 0x0000000000007941 */ /* 0x000fea0003800000 */
.L_x_156:
        /* <DEDUP_REMOVED lines=18> */
.L_x_130:
        /* <DEDUP_REMOVED lines=20> */
.L_x_159:
        /* <DEDUP_REMOVED lines=18> */
.L_x_160:
        /* <DEDUP_REMOVED lines=43> */
.L_x_162:
[----:B-1----:R-:W-:Y:S05]  /*8fa0*/  BSYNC B0 ;  /* 0x0000000000007941 */ /* 0x002fea0003800000 */
.L_x_161:
        /* <DEDUP_REMOVED lines=19> */
.L_x_164:
[----:B------:R-:W-:Y:S05]  /*90e0*/  BSYNC B0 ;  /* 0x0000000000007941 */ /* 0x000fea0003800000 */
.L_x_163:
        /* <DEDUP_REMOVED lines=29> */
.L_x_166:
[----:B------:R-:W-:Y:S05]  /*92c0*/  BSYNC B0 ;  /* 0x0000000000007941 */ /* 0x000fea0003800000 */
.L_x_165:
        /* <DEDUP_REMOVED lines=16> */
.L_x_158:
[----:B------:R-:W-:Y:S05]  /*93d0*/  BSYNC B1 ;  /* 0x0000000000017941 */ /* 0x000fea0003800000 */
.L_x_125:
        /* <DEDUP_REMOVED lines=11> */
.L_x_167:
[----:B------:R-:W-:Y:S05]  /*9490*/  EXIT ;  /* 0x000000000000794d */ /* 0x000fea0003800000 */
.L_x_169:
        /* <DEDUP_REMOVED lines=14> */
.L_x_1581:


//--------------------- .text._ZN5flash44flash_bwd_dq_dk_dv_loop_seqk_parallel_kernelI23Flash_bwd_kernel_traitsILi192ELi64ELi64ELi8ELi4ELi2ELi2ELb1ELb1EN7cutlass6half_tE19Flash_kernel_traitsILi192ELi64ELi64ELi8ES3_EELb0ELb0ELb1ELb0ELb0ELb1ELb0EEEvNS_16Flash_bwd_paramsE --------------------------
	.section	.text._ZN5flash44flash_bwd_dq_dk_dv_loop_seqk_parallel_kernelI23Flash_bwd_kernel_traitsILi192ELi64ELi64ELi8ELi4ELi2ELi2ELb1ELb1EN7cutlass6half_tE19Flash_kernel_traitsILi192ELi64ELi64ELi8ES3_EELb0ELb0ELb1ELb0ELb0ELb1ELb0EEEvNS_16Flash_bwd_paramsE,"ax",@progbits
	.sectioninfo	@"SHI_REGISTERS=255"
	.align	128
        .global         _ZN5flash44flash_bwd_dq_dk_dv_loop_seqk_parallel_kernelI23Flash_bwd_kernel_traitsILi192ELi64ELi64ELi8ELi4ELi2ELi2ELb1ELb1EN7cutlass6half_tE19Flash_kernel_traitsILi192ELi64ELi64ELi8ES3_EELb0ELb0ELb1ELb0ELb0ELb1ELb0EEEvNS_16Flash_bwd_paramsE
        .type           _ZN5flash44flash_bwd_dq_dk_dv_loop_seqk_parallel_kernelI23Flash_bwd_kernel_traitsILi192ELi64ELi64ELi8ELi4ELi2ELi2ELb1ELb1EN7cutlass6half_tE19Flash_kernel_traitsILi192ELi64ELi64ELi8ES3_EELb0ELb0ELb1ELb0ELb0ELb1ELb0EEEvNS_16Flash_bwd_paramsE,@function
        .size           _ZN5flash44flash_bwd_dq_dk_dv_loop_seqk_parallel_kernelI23Flash_bwd_kernel_traitsILi192ELi64ELi64ELi8ELi4ELi2ELi2ELb1ELb1EN7cutlass6half_tE19Flash_kernel_traitsILi192ELi64ELi64ELi8ES3_EELb0ELb0ELb1ELb0ELb0ELb1ELb0EEEvNS_16Flash_bwd_paramsE,(.L_x_1582 - _ZN5flash44flash_bwd_dq_dk_dv_loop_seqk_parallel_kernelI23Flash_bwd_kernel_traitsILi192ELi64ELi64ELi8ELi4ELi2ELi2ELb1ELb1EN7cutlass6half_tE19Flash_kernel_traitsILi192ELi64ELi64ELi8ES3_EELb0ELb0ELb1ELb0ELb0ELb1ELb0EEEvNS_16Flash_bwd_paramsE)
        .other          _ZN5flash44flash_bwd_dq_dk_dv_loop_seqk_parallel_kernelI23Flash_bwd_kernel_traitsILi192ELi64ELi64ELi8ELi4ELi2ELi2ELb1ELb1EN7cutlass6half_tE19Flash_kernel_traitsILi192ELi64ELi64ELi8ES3_EELb0ELb0ELb1ELb0ELb0ELb1ELb0EEEvNS_16Flash_bwd_paramsE,@"STO_CUDA_ENTRY STV_DEFAULT"
_ZN5flash44flash_bwd_dq_dk_dv_loop_seqk_parallel_kernelI23Flash_bwd_kernel_traitsILi192ELi64ELi64ELi8ELi4ELi2ELi2ELb1ELb1EN7cutlass6half_tE19Flash_kernel_traitsILi192ELi64ELi64ELi8ES3_EELb0ELb0ELb1ELb0ELb0ELb1ELb0EEEvNS_16Flash_bwd_paramsE:
.text._ZN5flash44flash_bwd_dq_dk_dv_loop_seqk_parallel_kernelI23Flash_bwd_kernel_traitsILi192ELi64ELi64ELi8ELi4ELi2ELi2ELb1ELb1EN7cutlass6half_tE19Flash_kernel_traitsILi192ELi64ELi64ELi8ES3_EELb0ELb0ELb1ELb0ELb0ELb1ELb0EEEvNS_16Flash_bwd_paramsE:
        /* <DEDUP_REMOVED lines=37> */
[-C--:B------:R-:W-:Y:S01]  /*0250*/  LEA.HI R3, R4, R5.reuse, RZ, 0x1 ;  /* 0x0000000504037211 */ /* 0x080fe200078f08ff */
[----:B------:R-:W-:Y:S01]  /*0260*/  UIMAD UR56, UR8, UR6, UR56 ;  /* 0x00000006083872a4 */ /* 0x000fe2000f8e0238 */
[----:B------:R-:W-:Y:S01]  /*0270*/  LEA.HI R0, R0, R5, RZ, 0x2 ;  /* 0x0000000500007211 */ /* 0x000fe200078f10ff */
[----:B------:R-:W-:Y:S01]  /*0280*/  UIMAD UR53, UR7, UR32, URZ ;  /* 0x00000020073572a4 */ /* 0x000fe2000f8e023f */
[----:B------:R-:W-:Y:S01]  /*0290*/  SHF.R.S32.HI R6, RZ, 0x4, R7 ;  /* 0x00000004ff067819 */ /* 0x000fe20000011407 */
[----:B------:R-:W-:Y:S01]  /*02a0*/  UIMAD UR6, UR32, UR11, UR38 ;  /* 0x0000000b200672a4 */ /* 0x000fe2000f8e0226 */
[----:B------:R-:W-:Y:S01]  /*02b0*/  LOP3.LUT R2, R0, 0xfffffffc, RZ, 0xc0, !PT ;  /* 0xfffffffc00027812 */ /* 0x000fe200078ec0ff */
[----:B------:R-:W-:Y:S01]  /*02c0*/  @!UP5 UIMAD UR7, UR32, UR13, UR38 ;  /* 0x0000000d2007d2a4 */ /* 0x000fe2000f8e0226 */
[----:B------:R-:W-:Y:S01]  /*02d0*/  LOP3.LUT R0, R3, 0xfffffffe, RZ, 0xc0, !PT ;  /* 0xfffffffe03007812 */ /* 0x000fe200078ec0ff */
[----:B------:R-:W-:Y:S01]  /*02e0*/  USHF.L.U32 UR46, UR47, 0x6, URZ ;  /* 0x000000062f2e7899 */ /* 0x000fe2000800063f */
[----:B------:R-:W-:Y:S01]  /*02f0*/  LEA.HI R3, R7, R6, RZ, 0x1 ;  /* 0x0000000607037211 */ /* 0x000fe200078f08ff */
[----:B------:R-:W-:Y:S01]  /*0300*/  IMAD.IADD R16, R5, 0x1, -R2 ;  /* 0x0000000105107824 */ /* 0x000fe200078e0a02 */
[-C--:B------:R-:W-:Y:S01]  /*0310*/  LEA.HI R17, R11, R14.reuse, RZ, 0x2 ;  /* 0x0000000e0b117211 */ /* 0x080fe200078f10ff */
[----:B------:R-:W-:Y:S01]  /*0320*/  IMAD.IADD R15, R5, 0x1, -R0 ;  /* 0x00000001050f7824 */ /* 0x000fe200078e0a00 */
[----:B------:R-:W-:Y:S01]  /*0330*/  LOP3.LUT R0, R3, 0xfffffffe, RZ, 0xc0, !PT ;  /* 0xfffffffe03007812 */ /* 0x000fe200078ec0ff */
[----:B------:R-:W-:Y:S01]  /*0340*/  ULDC UR50, c[0x0][0x214] ;  /* 0x0000850000327ab9 */ /* 0x000fe20000000800 */
[--C-:B------:R-:W-:Y:S01]  /*0350*/  SHF.R.S32.HI R5, RZ, 0x2, R17.reuse ;  /* 0x00000002ff057819 */ /* 0x100fe20000011411 */
[----:B------:R-:W-:Y:S01]  /*0360*/  ULDC UR57, c[0x0][0x1c8] ;  /* 0x0000720000397ab9 */ /* 0x000fe20000000800 */
[----:B------:R-:W-:Y:S01]  /*0370*/  SHF.R.S32.HI R2, RZ, 0x1f, R17 ;  /* 0x0000001fff027819 */ /* 0x000fe20000011411 */
[----:B------:R-:W-:Y:S01]  /*0380*/  IMAD.IADD R12, R6, 0x1, -R0 ;  /* 0x00000001060c7824 */ /* 0x000fe200078e0a00 */
[----:B------:R-:W-:Y:S01]  /*0390*/  LOP3.LUT R0, R4, 0xffffffe0, RZ, 0xc0, !PT ;  /* 0xffffffe004007812 */ /* 0x000fe200078ec0ff */
[----:B------:R-:W-:Y:S01]  /*03a0*/  ULDC.U8 UR10, c[0x0][0x3d0] ;  /* 0x0000f400000a7ab9 */ /* 0x000fe20000000000 */
[----:B------:R-:W-:Y:S01]  /*03b0*/  LEA.HI R2, R2, R5, RZ, 0x3 ;  /* 0x0000000502027211 */ /* 0x000fe200078f18ff */
[----:B------:R-:W-:Y:S01]  /*03c0*/  ULDC UR51, c[0x0][0x224] ;  /* 0x0000890000337ab9 */ /* 0x000fe20000000800 */
[----:B------:R-:W-:Y:S01]  /*03d0*/  LEA.HI R6, R11, R14, RZ, 0x3 ;  /* 0x0000000e0b067211 */ /* 0x000fe200078f18ff */
[----:B------:R-:W-:Y:S01]  /*03e0*/  IMAD.IADD R0, R14, 0x1, -R0 ;  /* 0x000000010e007824 */ /* 0x000fe200078e0a00 */
[----:B------:R-:W-:Y:S01]  /*03f0*/  LOP3.LUT R2, R2, 0xfffffff8, RZ, 0xc0, !PT ;  /* 0xfffffff802027812 */ /* 0x000fe200078ec0ff */
[----:B------:R-:W-:Y:S01]  /*0400*/  @UP5 UIMAD UR55, UR32, UR50, URZ ;  /* 0x00000032203752a4 */ /* 0x000fe2000f8e023f */
[----:B------:R-:W-:Y:S01]  /*0410*/  SHF.R.S32.HI R9, RZ, 0x3, R6 ;  /* 0x00000003ff097819 */ /* 0x000fe20000011406 */
[----:B------:R-:W-:Y:S01]  /*0420*/  ULDC.64 UR4, c[0x0][0x118] ;  /* 0x0000460000047ab9 */ /* 0x000fe20000000a00 */
[----:B------:R-:W-:Y:S01]  /*0430*/  SHF.R.S32.HI R3, RZ, 0x1f, R0 ;  /* 0x0000001fff037819 */ /* 0x000fe20000011400 */
[----:B------:R-:W-:Y:S01]  /*0440*/  IMAD.IADD R8, R5, 0x1, -R2 ;  /* 0x0000000105087824 */ /* 0x000fe200078e0a02 */
[----:B------:R-:W-:Y:S01]  /*0450*/  LOP3.LUT R2, R7, 0xfffffff0, RZ, 0xc0, !PT ;  /* 0xfffffff007027812 */ /* 0x000fe200078ec0ff */
[----:B------:R-:W-:Y:S01]  /*0460*/  ULOP3.LUT UR57, UR38, UR57, URZ, 0x3c, !UPT ;  /* 0x0000003926397292 */ /* 0x000fe2000f8e3c3f */
[----:B------:R-:W-:Y:S01]  /*0470*/  LEA.HI R19, R3, R0, RZ, 0x2 ;  /* 0x0000000003137211 */ /* 0x000fe200078f10ff */
[----:B------:R-:W-:Y:S01]  /*0480*/  IMAD.SHL.U32 R3, R9, 0x40, RZ ;  /* 0x0000004009037824 */ /* 0x000fe200078e00ff */
[----:B------:R-:W-:Y:S01]  /*0490*/  LOP3.LUT R0, R6, 0xfffffff8, RZ, 0xc0, !PT ;  /* 0xfffffff806007812 */ /* 0x000fe200078ec0ff */
[C---:B------:R-:W-:Y:S01]  /*04a0*/  IMAD.IADD R2, R14.reuse, 0x1, -R2 ;  /* 0x000000010e027824 */ /* 0x040fe200078e0a02 */
[----:B------:R-:W-:Y:S01]  /*04b0*/  LEA.HI R7, R11, R14, RZ, 0x7 ;  /* 0x0000000e0b077211 */ /* 0x000fe200078f38ff */
[----:B------:R-:W-:Y:S01]  /*04c0*/  USHF.R.S32.HI UR58, URZ, 0x1f, UR38 ;  /* 0x0000001f3f3a7899 */ /* 0x000fe20008011426 */
[----:B------:R-:W-:Y:S01]  /*04d0*/  LOP3.LUT R3, R3, 0x1c0, RZ, 0xc0, !PT ;  /* 0x000001c003037812 */ /* 0x000fe200078ec0ff */
[----:B------:R-:W-:Y:S01]  /*04e0*/  IMAD.IADD R0, R14, 0x1, -R0 ;  /* 0x000000010e007824 */ /* 0x000fe200078e0a00 */
[----:B------:R-:W-:Y:S01]  /*04f0*/  SHF.R.S32.HI R4, RZ, 0x1f, R2 ;  /* 0x0000001fff047819 */ /* 0x000fe20000011402 */
[----:B------:R-:W-:Y:S01]  /*0500*/  UISETP.NE.AND UP6, UPT, UR10, URZ, UPT ;  /* 0x0000003f0a00728c */ /* 0x000fe2000bfc5270 */
[----:B------:R-:W-:Y:S01]  /*0510*/  SHF.R.U32.HI R5, RZ, 0x3, R3 ;  /* 0x00000003ff057819 */ /* 0x000fe20000011603 */
[----:B------:R-:W-:Y:S01]  /*0520*/  IMAD.SHL.U32 R20, R0, 0x8, RZ ;  /* 0x0000000800147824 */ /* 0x000fe200078e00ff */
[----:B------:R-:W-:Y:S01]  /*0530*/  LEA.HI R13, R4, R2, RZ, 0x3 ;  /* 0x00000002040d7211 */ /* 0x000fe200078f18ff */
[----:B------:R-:W-:Y:S01]  /*0540*/  USHF.R.S32.HI UR60, URZ, 0x1f, UR32 ;  /* 0x0000001f3f3c7899 */ /* 0x000fe20008011420 */
[C---:B------:R-:W-:Y:S01]  /*0550*/  LOP3.LUT P4, RZ, R0.reuse, 0x2, RZ, 0xc0, !PT ;  /* 0x0000000200ff7812 */ /* 0x040fe2000788c0ff */
[----:B------:R-:W-:Y:S01]  /*0560*/  USHF.R.S32.HI UR59, URZ, 0x1f, UR38 ;  /* 0x0000001f3f3b7899 */ /* 0x000fe20008011426 */
[----:B------:R-:W-:Y:S01]  /*0570*/  LOP3.LUT R4, R3, 0x38, R20, 0xf8, !PT ;  /* 0x0000003803047812 */ /* 0x000fe200078ef814 */
[----:B------:R-:W-:Y:S01]  /*0580*/  STL [R1+0x80], R20 ;  /* 0x0000801401007387 */ /* 0x000fe20000100800 */
[----:B------:R-:W-:Y:S01]  /*0590*/  LOP3.LUT R3, R13, 0xfffffff8, RZ, 0xc0, !PT ;  /* 0xfffffff80d037812 */ /* 0x000fe200078ec0ff */
        /* <DEDUP_REMOVED lines=8> */
[----:B------:R-:W-:Y:S01]  /*0620*/  IMAD.SHL.U32 R5, R12, 0x200, RZ ;  /* 0x000002000c057824 */ /* 0x000fe200078e00ff */
[----:B------:R-:W-:Y:S01]  /*0630*/  ISETP.NE.U32.AND P0, PT, R3, 0x1, PT ;  /* 0x000000010300780c */ /* 0x000fe20003f05070 */
[----:B------:R-:W-:Y:S01]  /*0640*/  UIMAD UR52, UR37, UR44, URZ ;  /* 0x0000002c253472a4 */ /* 0x000fe2000f8e023f */
[----:B------:R-:W-:Y:S01]  /*0650*/  SHF.R.S32.HI R7, RZ, 0x7, R7 ;  /* 0x00000007ff077819 */ /* 0x000fe20000011407 */
[----:B------:R-:W-:Y:S01]  /*0660*/  USHF.R.S32.HI UR54, URZ, 0x1f, UR48 ;  /* 0x0000001f3f367899 */ /* 0x000fe20008011430 */
[C---:B------:R-:W-:Y:S01]  /*0670*/  LOP3.LUT R2, R0.reuse, 0x10, R2, 0xf8, !PT ;  /* 0x0000001000027812 */ /* 0x040fe200078ef802 */
[----:B------:R-:W-:Y:S01]  /*0680*/  UIMAD UR51, UR6, UR51, URZ ;  /* 0x00000033063372a4 */ /* 0x000fe2000f8e023f */
[----:B------:R-:W-:Y:S01]  /*0690*/  LOP3.LUT R3, R0, 0x8, R6, 0xf8, !PT ;  /* 0x0000000800037812 */ /* 0x000fe200078ef806 */
[----:B------:R-:W-:Y:S01]  /*06a0*/  @!UP5 UIMAD UR50, UR7, UR50, URZ ;  /* 0x000000320732d2a4 */ /* 0x000fe2000f8e023f */
[----:B------:R-:W-:Y:S01]  /*06b0*/  SHF.R.U32.HI R4, RZ, 0x3, R0 ;  /* 0x00000003ff047819 */ /* 0x000fe20000011600 */
[----:B------:R-:W-:Y:S01]  /*06c0*/  USHF.R.S32.HI UR49, URZ, 0x1f, UR46 ;  /* 0x0000001f3f317899 */ /* 0x000fe2000801142e */
[----:B------:R-:W-:Y:S01]  /*06d0*/  LOP3.LUT R6, R2, 0x8, R6, 0xf8, !PT ;  /* 0x0000000802067812 */ /* 0x000fe200078ef806 */
[----:B------:R-:W-:Y:S01]  /*06e0*/  IMAD R2, R7, 0x800, R5 ;  /* 0x0000080007027824 */ /* 0x000fe200078e0205 */
[----:B------:R-:W-:Y:S01]  /*06f0*/  LOP3.LUT R0, R3, R4, RZ, 0x3c, !PT ;  /* 0x0000000403007212 */ /* 0x000fe200078e3cff */
[----:B------:R-:W-:Y:S01]  /*0700*/  ULDC UR41, c[0x0][0x2e8] ;  /* 0x0000ba0000297ab9 */ /* 0x000fe20000000800 */
[----:B------:R-:W-:Y:S01]  /*0710*/  LEA.HI R3, R11, R14, RZ, 0x6 ;  /* 0x0000000e0b037211 */ /* 0x000fe200078f30ff */
[----:B------:R-:W-:Y:S01]  /*0720*/  IMAD.U32 R11, RZ, RZ, UR14 ;  /* 0x0000000eff0b7e24 */ /* 0x000fe2000f8e00ff */
[----:B------:R-:W-:Y:S01]  /*0730*/  R2P PR, R8, 0x6 ;  /* 0x0000000608007804 */ /* 0x000fe20000000000 */
[----:B------:R-:W-:Y:S01]  /*0740*/  IMAD.IADD R0, R2, 0x1, R0 ;  /* 0x0000000102007824 */ /* 0x000fe200078e0200 */
[----:B------:R-:W-:-:S02]  /*0750*/  SHF.R.S32.HI R2, RZ, 0x6, R3 ;  /* 0x00000006ff027819 */ /* 0x000fc40000011403 */
[----:B------:R-:W-:Y:S01]  /*0760*/  LOP3.LUT R3, R5, R6, R4, 0xf6, !PT ;  /* 0x0000000605037212 */ /* 0x000fe200078ef604 */
[----:B------:R-:W-:Y:S01]  /*0770*/  IMAD.SHL.U32 R5, R7, 0x20, RZ ;  /* 0x0000002007057824 */ /* 0x000fe200078e00ff */
[----:B------:R-:W-:Y:S01]  /*0780*/  LOP3.LUT R4, R17, 0x7ffffffc, RZ, 0xc0, !PT ;  /* 0x7ffffffc11047812 */ /* 0x000fe200078ec0ff */
[----:B------:R-:W-:Y:S01]  /*0790*/  IMAD R18, R2, 0x200, R9 ;  /* 0x0000020002127824 */ /* 0x000fe200078e0209 */
[----:B------:R-:W-:Y:S01]  /*07a0*/  LOP3.LUT P6, RZ, R10, 0x2, RZ, 0xc0, !PT ;  /* 0x000000020aff7812 */ /* 0x000fe200078cc0ff */
[----:B------:R-:W-:Y:S01]  /*07b0*/  IMAD.SHL.U32 R6, R2, 0x8, RZ ;  /* 0x0000000802067824 */ /* 0x000fe200078e00ff */
[----:B------:R-:W-:Y:S01]  /*07c0*/  LOP3.LUT P5, RZ, R10, 0x4, RZ, 0xc0, !PT ;  /* 0x000000040aff7812 */ /* 0x000fe200078ac0ff */
[----:B------:R-:W-:Y:S02]  /*07d0*/  IMAD.SHL.U32 R2, R8, 0x40, RZ ;  /* 0x0000004008027824 */ /* 0x000fe400078e00ff */
[----:B------:R-:W-:Y:S01]  /*07e0*/  IMAD.IADD R9, R14, 0x1, -R4 ;  /* 0x000000010e097824 */ /* 0x000fe200078e0a04 */
[----:B------:R-:W-:Y:S01]  /*07f0*/  LOP3.LUT R4, R6, 0x18, RZ, 0xc0, !PT ;  /* 0x0000001806047812 */ /* 0x000fe200078ec0ff */
[----:B------:R-:W-:Y:S01]  /*0800*/  IMAD.SHL.U32 R14, R14, 0x2, RZ ;  /* 0x000000020e0e7824 */ /* 0x000fe200078e00ff */
[----:B------:R-:W-:Y:S01]  /*0810*/  LOP3.LUT R2, R2, 0x1c0, RZ, 0xc0, !PT ;  /* 0x000001c002027812 */ /* 0x000fe200078ec0ff */
[----:B------:R-:W-:-:S02]  /*0820*/  IMAD.SHL.U32 R7, R12, 0x20, RZ ;  /* 0x000000200c077824 */ /* 0x000fc400078e00ff */
[----:B------:R-:W-:Y:S01]  /*0830*/  IMAD.SHL.U32 R252, R0, 0x2, RZ ;  /* 0x0000000200fc7824 */ /* 0x000fe200078e00ff */
[----:B------:R-:W-:Y:S02]  /*0840*/  LOP3.LUT R8, R5, 0x6, R14, 0xf8, !PT ;  /* 0x0000000605087812 */ /* 0x000fe400078ef80e */
[----:B------:R-:W-:Y:S02]  /*0850*/  SHF.R.U32.HI R6, RZ, 0x3, R2 ;  /* 0x00000003ff067819 */ /* 0x000fe40000011602 */
[----:B------:R-:W-:Y:S01]  /*0860*/  LOP3.LUT R5, R2, 0x20, R5, 0xf8, !PT ;  /* 0x0000002002057812 */ /* 0x000fe200078ef805 */
[----:B------:R1:W-:Y:S01]  /*0870*/  STL [R1+0x78], R8 ;  /* 0x0000780801007387 */ /* 0x0003e20000100800 */
[----:B------:R-:W-:Y:S01]  /*0880*/  LOP3.LUT R11, R4, 0x20, R7, 0xf8, !PT ;  /* 0x00000020040b7812 */ /* 0x000fe200078ef807 */
[----:B------:R-:W-:Y:S02]  /*0890*/  IMAD.SHL.U32 R7, R10, 0x40, RZ ;  /* 0x000000400a077824 */ /* 0x000fe400078e00ff */
        /* <DEDUP_REMOVED lines=74> */
.L_x_200:
        /* <DEDUP_REMOVED lines=53> */
.L_x_170:
        /* <DEDUP_REMOVED lines=67> */
.L_x_172:
        /* <DEDUP_REMOVED lines=18> */
.L_x_173:
        /* <DEDUP_REMOVED lines=70> */
.L_x_174:
[----:B------:R-:W-:Y:S02]  /*1a40*/  UMOV UR15, UR51 ;  /* 0x00000033000f7c82 */ /* 0x000fe40008000000 */
.L_x_175:
        /* <DEDUP_REMOVED lines=13> */
[----:B------:R-:W-:Y:S01]  /*1b20*/  BSSY B1, `(.L_x_171) ;  /* 0x0000630000017945 */ /* 0x000fe20003800000 */
[----:B------:R-:W-:-:S02]  /*1b30*/  UIMAD UR7, UR58, UR8, URZ ;  /* 0x000000083a0772a4 */ /* 0x000fc4000f8e023f */
[----:B------:R-:W-:Y:S02]  /*1b40*/  ULDC.64 UR4, c[0x0][0x200] ;  /* 0x0000800000047ab9 */ /* 0x000fe40000000a00 */
[----:B------:R-:W-:-:S03]  /*1b50*/  UIMAD UR18, UR38, UR9, UR7 ;  /* 0x00000009261272a4 */ /* 0x000fc6000f8e0207 */
[----:B------:R-:W-:Y:S02]  /*1b60*/  ULDC.64 UR8, c[0x0][0x378] ;  /* 0x0000de0000087ab9 */ /* 0x000fe40000000a00 */
[----:B------:R-:W-:-:S04]  /*1b70*/  UIMAD UR7, UR58, UR8, URZ ;  /* 0x000000083a0772a4 */ /* 0x000fc8000f8e023f */
[----:B------:R-:W-:Y:S01]  /*1b80*/  UIMAD UR11, UR38, UR9, UR7 ;  /* 0x00000009260b72a4 */ /* 0x000fe2000f8e0207 */
[----:B---3--:R-:W-:Y:S02]  /*1b90*/  SHF.R.S32.HI R27, RZ, 0x1f, R27 ;  /* 0x0000001fff1b7819 */ /* 0x008fe4000001141b */
[----:B------:R-:W-:Y:S02]  /*1ba0*/  ULDC.64 UR8, c[0x0][0x370] ;  /* 0x0000dc0000087ab9 */ /* 0x000fe40000000a00 */
[----:B------:R-:W-:Y:S01]  /*1bb0*/  UIMAD UR7, UR28, UR8, URZ ;  /* 0x000000081c0772a4 */ /* 0x000fe2000f8e023f */
[----:B----4-:R-:W-:Y:S01]  /*1bc0*/  LEA.HI R27, R27, R32, RZ, 0x3 ;  /* 0x000000201b1b7211 */ /* 0x010fe200078f18ff */
[----:B------:R-:W-:Y:S02]  /*1bd0*/  UIADD3 UR8, UR17, UR13, URZ ;  /* 0x0000000d11087290 */ /* 0x000fe4000fffe03f */
[----:B------:R-:W-:Y:S01]  /*1be0*/  UIMAD UR10, UR17, UR9, UR7 ;  /* 0x00000009110a72a4 */ /* 0x000fe2000f8e0207 */
[----:B------:R-:W-:Y:S01]  /*1bf0*/  SHF.R.S32.HI R27, RZ, 0x3, R27 ;  /* 0x00000003ff1b7819 */ /* 0x000fe2000001141b */
[----:B------:R-:W-:-:S02]  /*1c00*/  UIMAD.WIDE UR8, UR8, UR16, UR4 ;  /* 0x00000010080872a5 */ /* 0x000fc4000f8e0204 */
[----:B------:R-:W-:Y:S01]  /*1c10*/  UIADD3 UR7, -UR6, UR12, UR23 ;  /* 0x0000000c06077290 */ /* 0x000fe2000fffe117 */
[----:B------:R-:W-:Y:S01]  /*1c20*/  SHF.R.S32.HI R22, RZ, 0x1f, R27 ;  /* 0x0000001fff167819 */ /* 0x000fe2000001141b */
[----:B------:R-:W-:Y:S01]  /*1c30*/  ULDC.64 UR4, c[0x0][0x3c8] ;  /* 0x0000f20000047ab9 */ /* 0x000fe20000000a00 */
[----:B------:R-:W-:Y:S02]  /*1c40*/  IADD3 R5, P0, R27, UR17, RZ ;  /* 0x000000111b057c10 */ /* 0x000fe4000ff1e0ff */
[----:B------:R-:W-:Y:S02]  /*1c50*/  UMOV UR14, UR8 ;  /* 0x00000008000e7c82 */ /* 0x000fe40008000000 */
[----:B------:R-:W-:Y:S01]  /*1c60*/  UIADD3 UR8, UR17, UR15, URZ ;  /* 0x0000000f11087290 */ /* 0x000fe2000fffe03f */
[----:B------:R-:W-:Y:S01]  /*1c70*/  IADD3.X R9, R22, UR28, RZ, P0, !PT ;  /* 0x0000001c16097c10 */ /* 0x000fe200087fe4ff */
[----:B------:R-:W-:Y:S02]  /*1c80*/  UMOV UR13, UR9 ;  /* 0x00000009000d7c82 */ /* 0x000fe40008000000 */
[----:B------:R-:W-:Y:S01]  /*1c90*/  UIMAD.WIDE UR8, UR8, UR16, UR4 ;  /* 0x00000010080872a5 */ /* 0x000fe2000f8e0204 */
[----:B------:R3:W4:Y:S01]  /*1ca0*/  R2UR UR5, R12 ;  /* 0x000000000c0573c2 */ /* 0x00072200000e0000 */
[----:B------:R-:W-:Y:S01]  /*1cb0*/  IMAD R9, R9, c[0x0][0x190], RZ ;  /* 0x0000640009097a24 */ /* 0x000fe200078e02ff */
[----:B------:R-:W-:-:S02]  /*1cc0*/  ULDC UR28, c[0x0][0x2e8] ;  /* 0x0000ba00001c7ab9 */ /* 0x000fc40000000800 */
[----:B------:R-:W-:Y:S02]  /*1cd0*/  UIADD3 UR7, UR7, -UR28, URZ ;  /* 0x8000001c07077290 */ /* 0x000fe4000fffe03f */
[----:B------:R-:W-:Y:S02]  /*1ce0*/  UMOV UR16, UR8 ;  /* 0x0000000800107c82 */ /* 0x000fe40008000000 */
[----:B------:R5:W1:Y:S01]  /*1cf0*/  R2UR UR4, R10 ;  /* 0x000000000a0473c2 */ /* 0x000a6200000e0000 */
[----:B------:R-:W-:Y:S02]  /*1d00*/  USHF.R.S32.HI UR17, URZ, 0x1f, UR7 ;  /* 0x0000001f3f117899 */ /* 0x000fe40008011407 */
[----:B------:R-:W-:Y:S02]  /*1d10*/  UMOV UR15, UR9 ;  /* 0x00000009000f7c82 */ /* 0x000fe40008000000 */
[----:B------:R-:W-:Y:S02]  /*1d20*/  ULEA.HI UR17, UR17, UR7, URZ, 0x6 ;  /* 0x0000000711117291 */ /* 0x000fe4000f8f303f */
[----:B------:R-:W-:-:S02]  /*1d30*/  UIADD3 UR7, UR30, -0x1, URZ ;  /* 0xffffffff1e077890 */ /* 0x000fc4000fffe03f */
[----:B------:R-:W-:-:S04]  /*1d40*/  USHF.R.S32.HI UR17, URZ, 0x6, UR17 ;  /* 0x000000063f117899 */ /* 0x000fc80008011411 */
[----:B------:R-:W-:Y:S01]  /*1d50*/  UISETP.LT.AND UP1, UPT, URZ, UR17, UPT ;  /* 0x000000113f00728c */ /* 0x000fe2000bf21270 */
[----:B---3--:R-:W3:Y:S03]  /*1d60*/  S2R R12, SR_TID.X ;  /* 0x00000000000c7919 */ /* 0x008ee60000002100 */
[----:B------:R-:W-:-:S04]  /*1d70*/  USEL UR17, URZ, UR17, !UP1 ;  /* 0x000000113f117287 */ /* 0x000fc8000c800000 */
[----:B------:R-:W-:Y:S01]  /*1d80*/  UISETP.GT.AND UP1, UPT, UR30, UR17, UPT ;  /* 0x000000111e00728c */ /* 0x000fe2000bf24270 */
[----:B--2---:R-:W-:-:S05]  /*1d90*/  IMAD.MOV.U32 R14, RZ, RZ, R6 ;  /* 0x000000ffff0e7224 */ /* 0x004fca00078e0006 */
[----:B------:R-:W-:-:S05]  /*1da0*/  SHF.R.S32.HI R15, RZ, 0x1f, R14 ;  /* 0x0000001fff0f7819 */ /* 0x000fca000001140e */
[C---:B------:R-:W-:Y:S01]  /*1db0*/  IMAD.WIDE.U32 R6, R5.reuse, c[0x0][0x190], R14 ;  /* 0x0000640005067a25 */ /* 0x040fe200078e000e */
[----:B------:R2:W-:Y:S03]  /*1dc0*/  STL [R1+0x84], R15 ;  /* 0x0000840f01007387 */ /* 0x0005e60000100800 */
[----:B------:R-:W-:Y:S01]  /*1dd0*/  IMAD R5, R5, c[0x0][0x194], R9 ;  /* 0x0000650005057a24 */ /* 0x000fe200078e0209 */
[----:B------:R-:W-:-:S04]  /*1de0*/  IADD3 R8, P0, R6, UR39, RZ ;  /* 0x0000002706087c10 */ /* 0x000fc8000ff1e0ff */
[----:B------:R-:W-:Y:S02]  /*1df0*/  IADD3.X R9, R7, UR33, R5, P0, !PT ;  /* 0x0000002107097c10 */ /* 0x000fe400087fe405 */
[----:B---3--:R-:W-:Y:S02]  /*1e00*/  SHF.R.S32.HI R5, RZ, 0x1f, R12 ;  /* 0x0000001fff057819 */ /* 0x008fe4000001140c */
[----:B------:R-:W-:Y:S02]  /*1e10*/  IADD3 R6, P0, R14, UR26, RZ ;  /* 0x0000001a0e067c10 */ /* 0x000fe4000ff1e0ff */
[----:B------:R-:W-:Y:S02]  /*1e20*/  LEA.HI R5, R5, R12, RZ, 0x5 ;  /* 0x0000000c05057211 */ /* 0x000fe400078f28ff */
[----:B------:R-:W-:Y:S02]  /*1e30*/  IADD3.X R7, R15, UR27, RZ, P0, !PT ;  /* 0x0000001b0f077c10 */ /* 0x000fe400087fe4ff */
[----:B-----5:R-:W-:-:S02]  /*1e40*/  LOP3.LUT R10, R5, 0xffffffe0, RZ, 0xc0, !PT ;  /* 0xffffffe0050a7812 */ /* 0x020fc400078ec0ff */
[----:B------:R-:W-:Y:S01]  /*1e50*/  SHF.R.S32.HI R5, RZ, 0x5, R5 ;  /* 0x00000005ff057819 */ /* 0x000fe20000011405 */
[----:B------:R-:W-:-:S04]  /*1e60*/  IMAD.WIDE.U32 R6, R11, c[0x0][0x370], R6 ;  /* 0x0000dc000b067a25 */ /* 0x000fc800078e0006 */
[----:B------:R-:W-:Y:S01]  /*1e70*/  IMAD.IADD R10, R12, 0x1, -R10 ;  /* 0x000000010c0a7824 */ /* 0x000fe200078e0a0a */
[----:B------:R-:W-:-:S03]  /*1e80*/  IADD3 R7, R7, UR10, RZ ;  /* 0x0000000a07077c10 */ /* 0x000fc6000fffe0ff */
[----:B------:R-:W-:-:S05]  /*1e90*/  IMAD R5, R5, UR47, R10 ;  /* 0x0000002f05057c24 */ /* 0x000fca000f8e020a */
[----:B------:R-:W-:-:S04]  /*1ea0*/  IADD3 R10, P0, R5, UR25, RZ ;  /* 0x00000019050a7c10 */ /* 0x000fc8000ff1e0ff */
[----:B------:R-:W-:Y:S01]  /*1eb0*/  LEA.HI.X.SX32 R11, R5, UR19, 0x1, P0 ;  /* 0x00000013050b7c11 */ /* 0x000fe200080f0eff */
[----:B------:R-:W-:Y:S01]  /*1ec0*/  IMAD.U32 R5, RZ, RZ, UR38 ;  /* 0x00000026ff057e24 */ /* 0x000fe2000f8e00ff */
[----:B------:R-:W-:-:S03]  /*1ed0*/  LEA R16, P2, R10, c[0x0][0x350], 0x2 ;  /* 0x0000d4000a107a11 */ /* 0x000fc600078410ff */
[----:B------:R-:W-:Y:S01]  /*1ee0*/  IMAD.WIDE.U32 R6, R5, c[0x0][0x378], R6 ;  /* 0x0000de0005067a25 */ /* 0x000fe200078e0006 */
[----:B------:R-:W-:-:S03]  /*1ef0*/  LEA.HI.X R17, R10, c[0x0][0x354], R11, 0x2, P2 ;  /* 0x0000d5000a117a11 */ /* 0x000fc600010f140b */
[----:B------:R-:W-:Y:S01]  /*1f00*/  IMAD.WIDE.U32 R8, R5, c[0x0][0x1a8], R8 ;  /* 0x00006a0005087a25 */ /* 0x000fe200078e0008 */
[----:B------:R-:W-:-:S03]  /*1f10*/  IADD3 R7, R7, UR11, RZ ;  /* 0x0000000b07077c10 */ /* 0x000fc6000fffe0ff */
[----:B------:R-:W-:Y:S01]  /*1f20*/  IMAD R5, R22, c[0x0][0x370], RZ ;  /* 0x0000dc0016057a24 */ /* 0x000fe200078e02ff */
[----:B------:R-:W-:Y:S01]  /*1f30*/  IADD3 R9, R9, UR18, RZ ;  /* 0x0000001209097c10 */ /* 0x000fe2000fffe0ff */
[----:B------:R-:W-:Y:S01]  /*1f40*/  IMAD.WIDE.U32 R6, R27, c[0x0][0x370], R6 ;  /* 0x0000dc001b067a25 */ /* 0x000fe200078e0006 */
[----:B------:R-:W-:-:S03]  /*1f50*/  LEA R28, P0, R8, c[0x0][0x160], 0x1 ;  /* 0x00005800081c7a11 */ /* 0x000fc600078008ff */
[----:B------:R-:W-:Y:S01]  /*1f60*/  IMAD R5, R27, c[0x0][0x374], R5 ;  /* 0x0000dd001b057a24 */ /* 0x000fe200078e0205 */
[----:B------:R-:W-:Y:S02]  /*1f70*/  LEA R30, P3, R6, c[0x0][0x330], 0x1 ;  /* 0x0000cc00061e7a11 */ /* 0x000fe400078608ff */
[----:B------:R-:W-:Y:S01]  /*1f80*/  LEA.HI.X R29, R8, c[0x0][0x164], R9, 0x1, P0 ;  /* 0x00005900081d7a11 */ /* 0x000fe200000f0c09 */
[----:B------:R-:W-:Y:S01]  /*1f90*/  IMAD.IADD R5, R7, 0x1, R5 ;  /* 0x0000000107057824 */ /* 0x000fe200078e0205 */
[----:B------:R-:W-:-:S03]  /*1fa0*/  PLOP3.LUT P0, PT, PT, PT, UP1, 0x80, 0x0 ;  /* 0x000000000000781c */ /* 0x000fc60003f0f018 */
[----:B------:R2:W-:Y:S01]  /*1fb0*/  STL.64 [R1+0x48], R28 ;  /* 0x0000481c01007387 */ /* 0x0005e20000100a00 */
[----:B------:R-:W-:-:S05]  /*1fc0*/  LEA.HI.X R31, R6, c[0x0][0x334], R5, 0x1, P3 ;  /* 0x0000cd00061f7a11 */ /* 0x000fca00018f0c05 */
[----:B------:R2:W-:Y:S04]  /*1fd0*/  STL.64 [R1+0x40], R30 ;  /* 0x0000401e01007387 */ /* 0x0005e80000100a00 */
        /* <DEDUP_REMOVED lines=20> */
.L_x_177:
        /* <DEDUP_REMOVED lines=18> */
.L_x_178:
[----:B------:R-:W-:Y:S01]  /*2240*/  ULDC.64 UR8, c[0x0][0x3a0] ;  /* 0x0000e80000087ab9 */ /* 0x000fe20000000a00 */
        /* <DEDUP_REMOVED lines=28> */
.L_x_180:
[----:B------:R-:W-:Y:S05]  /*2410*/  BSYNC B0 ;  /* 0x0000000000007941 */ /* 0x000fea0003800000 */
.L_x_179:
        /* <DEDUP_REMOVED lines=16> */
.L_x_182:
[----:B------:R-:W-:Y:S05]  /*2520*/  BSYNC B0 ;  /* 0x0000000000007941 */ /* 0x000fea0003800000 */
.L_x_181:
        /* <DEDUP_REMOVED lines=27> */
.L_x_184:
[----:B------:R-:W-:Y:S05]  /*26e0*/  BSYNC B0 ;  /* 0x0000000000007941 */ /* 0x000fea0003800000 */
.L_x_183:
        /* <DEDUP_REMOVED lines=12> */
[----:B------:R1:W-:Y:S01]  /*27b0*/  STG.E.128 [R4.64+0x100], RZ ;  /* 0x000100ff04007986 */ /* 0x0003e2000c101d04 */
[----:B------:R-:W-:Y:S05]  /*27c0*/  BRA `(.L_x_185) ;  /* 0x0000565000007947 */ /* 0x000fea0003800000 */
.L_x_176:
[----:B------:R-:W3:Y:S01]  /*27d0*/  LDL R25, [R1+0x38] ;  /* 0x0000380001197983 */ /* 0x000ee20000100800 */
[----:B------:R-:W-:Y:S01]  /*27e0*/  ULDC.64 UR8, c[0x0][0x1a0] ;  /* 0x0000680000087ab9 */ /* 0x000fe20000000a00 */
[----:B------:R-:W-:Y:S01]  /*27f0*/  IMAD.U32 R8, RZ, RZ, UR23 ;  /* 0x00000017ff087e24 */ /* 0x000fe2000f8e00ff */
[----:B------:R-:W-:Y:S01]  /*2800*/  UIMAD UR8, UR20, UR8, URZ ;  /* 0x00000008140872a4 */ /* 0x000fe2000f8e023f */
[----:B------:R-:W4:Y:S01]  /*2810*/  LDL R26, [R1+0x74] ;  /* 0x00007400011a7983 */ /* 0x000f220000100800 */
[----:B------:R-:W-:-:S02]  /*2820*/  IMAD.U32 R6, RZ, RZ, UR23 ;  /* 0x00000017ff067e24 */ /* 0x000fc4000f8e00ff */
[----:B------:R-:W-:Y:S01]  /*2830*/  UIMAD UR8, UR23, UR9, UR8 ;  /* 0x00000009170872a4 */ /* 0x000fe2000f8e0208 */
[----:B------:R-:W-:Y:S01]  /*2840*/  IMAD.WIDE.U32 R8, R8, c[0x0][0x1a0], R14 ;  /* 0x0000680008087a25 */ /* 0x000fe200078e000e */
[----:B------:R-:W-:-:S03]  /*2850*/  IADD3 R12, R27, 0x20, RZ ;  /* 0x000000201b0c7810 */ /* 0x000fc60007ffe0ff */
[----:B------:R-:W-:Y:S01]  /*2860*/  IMAD.WIDE.U32 R6, R6, c[0x0][0x198], R14 ;  /* 0x0000660006067a25 */ /* 0x000fe200078e000e */
[----:B------:R-:W-:Y:S01]  /*2870*/  MOV R11, UR8 ;  /* 0x00000008000b7c02 */ /* 0x000fe20008000f00 */
[----:B------:R-:W-:Y:S01]  /*2880*/  ULDC.64 UR8, c[0x0][0x198] ;  /* 0x0000660000087ab9 */ /* 0x000fe20000000a00 */
[----:B------:R-:W-:Y:S01]  /*2890*/  IADD3 R8, P3, R8, UR29, RZ ;  /* 0x0000001d08087c10 */ /* 0x000fe2000ff7e0ff */
[----:B------:R-:W-:Y:S02]  /*28a0*/  UIMAD UR10, UR20, UR8, URZ ;  /* 0x00000008140a72a4 */ /* 0x000fe4000f8e023f */
[----:B------:R-:W-:Y:S02]  /*28b0*/  UIMAD UR8, UR7, -0x40, UR12 ;  /* 0xffffffc0070878a4 */ /* 0x000fe4000f8e020c */
[----:B------:R-:W-:Y:S02]  /*28c0*/  UIMAD UR10, UR23, UR9, UR10 ;  /* 0x00000009170a72a4 */ /* 0x000fe4000f8e020a */
[----:B------:R-:W-:-:S02]  /*28d0*/  UIMAD UR9, UR22, -0x40, UR6 ;  /* 0xffffffc0160978a4 */ /* 0x000fc4000f8e0206 */
[C---:B------:R-:W-:Y:S02]  /*28e0*/  ISETP.GE.AND P1, PT, R12.reuse, UR8, PT ;  /* 0x000000080c007c0c */ /* 0x040fe4000bf26270 */
[----:B------:R-:W-:Y:S02]  /*28f0*/  IMAD.U32 R5, RZ, RZ, UR10 ;  /* 0x0000000aff057e24 */ /* 0x000fe4000f8e00ff */
[----:B------:R-:W-:Y:S02]  /*2900*/  ISETP.GE.AND P2, PT, R12, UR9, PT ;  /* 0x000000090c007c0c */ /* 0x000fe4000bf46270 */
[----:B------:R-:W-:Y:S01]  /*2910*/  IADD3 R10, P0, R6, UR34, RZ ;  /* 0x00000022060a7c10 */ /* 0x000fe2000ff1e0ff */
[----:B------:R-:W-:Y:S01]  /*2920*/  IMAD.MOV.U32 R24, RZ, RZ, 0x40 ;  /* 0x00000040ff187424 */ /* 0x000fe200078e00ff */
[----:B------:R-:W-:Y:S02]  /*2930*/  IADD3.X R9, R9, UR31, R11, P3, !PT ;  /* 0x0000001f09097c10 */ /* 0x000fe40009ffe40b */
[----:B------:R-:W-:-:S02]  /*2940*/  ISETP.GE.AND P3, PT, R27, UR9, PT ;  /* 0x000000091b007c0c */ /* 0x000fc4000bf66270 */
[----:B------:R-:W-:Y:S01]  /*2950*/  IADD3.X R11, R7, UR35, R5, P0, !PT ;  /* 0x00000023070b7c10 */ /* 0x000fe200087fe405 */
[----:B------:R-:W-:Y:S02]  /*2960*/  IMAD R5, R13, c[0x0][0x1b8], RZ ;  /* 0x00006e000d057a24 */ /* 0x000fe400078e02ff */
[----:B--2---:R-:W-:Y:S02]  /*2970*/  IMAD.WIDE.U32 R14, R24, c[0x0][0x370], RZ ;  /* 0x0000dc00180e7a25 */ /* 0x004fe400078e00ff */
[----:B------:R-:W-:Y:S02]  /*2980*/  @!P2 IADD3 R16, P4, R27, 0x20, RZ ;  /* 0x000000201b10a810 */ /* 0x000fe40007f9e0ff */
[----:B------:R-:W-:Y:S02]  /*2990*/  IMAD R12, R13, c[0x0][0x1b0], RZ ;  /* 0x00006c000d0c7a24 */ /* 0x000fe400078e02ff */
[C---:B------:R-:W-:Y:S02]  /*29a0*/  IMAD R5, R4.reuse, c[0x0][0x1bc], R5 ;  /* 0x00006f0004057a24 */ /* 0x040fe400078e0205 */
[----:B------:R-:W-:Y:S01]  /*29b0*/  IMAD.WIDE.U32 R6, R4, c[0x0][0x1b8], R8 ;  /* 0x00006e0004067a25 */ /* 0x000fe200078e0008 */
[----:B------:R-:W-:-:S03]  /*29c0*/  @!P1 IADD3 R14, P0, R30, R14, RZ ;  /* 0x0000000e1e0e9210 */ /* 0x000fc60007f1e0ff */
[----:B------:R-:W-:Y:S01]  /*29d0*/  IMAD R13, R24, c[0x0][0x374], RZ ;  /* 0x0000dd00180d7a24 */ /* 0x000fe200078e02ff */
[----:B------:R-:W-:Y:S01]  /*29e0*/  IADD3 R7, R7, R5, RZ ;  /* 0x0000000507077210 */ /* 0x000fe20007ffe0ff */
[C---:B------:R-:W-:Y:S02]  /*29f0*/  IMAD R12, R4.reuse, c[0x0][0x1b4], R12 ;  /* 0x00006d00040c7a24 */ /* 0x040fe400078e020c */
[----:B------:R-:W-:Y:S01]  /*2a00*/  IMAD.WIDE.U32 R4, R4, c[0x0][0x1b0], R10 ;  /* 0x00006c0004047a25 */ /* 0x000fe200078e000a */
[----:B------:R-:W-:Y:S02]  /*2a10*/  @!P1 IADD3.X R15, R31, R15, R13, P0, !PT ;  /* 0x0000000f1f0f9210 */ /* 0x000fe400007fe40d */
[----:B------:R-:W-:Y:S01]  /*2a20*/  @!P2 IADD3 R13, P0, R27, 0x20, RZ ;  /* 0x000000201b0da810 */ /* 0x000fe20007f1e0ff */
[----:B------:R-:W-:Y:S02]  /*2a30*/  @!P3 IMAD R9, R22, c[0x0][0x1a0], RZ ;  /* 0x000068001609ba24 */ /* 0x000fe400078e02ff */
[----:B------:R-:W-:-:S02]  /*2a40*/  @!P2 IMAD.X R8, RZ, RZ, R22, P4 ;  /* 0x000000ffff08a224 */ /* 0x000fc400020e0616 */
[----:B------:R-:W-:Y:S02]  /*2a50*/  IMAD.IADD R5, R5, 0x1, R12 ;  /* 0x0000000105057824 */ /* 0x000fe400078e020c */
[C---:B------:R-:W-:Y:S02]  /*2a60*/  @!P3 IMAD R20, R27.reuse, c[0x0][0x1a4], R9 ;  /* 0x000069001b14ba24 */ /* 0x040fe400078e0209 */
[----:B------:R-:W-:Y:S02]  /*2a70*/  @!P2 IMAD R12, R8, c[0x0][0x1a0], RZ ;  /* 0x00006800080caa24 */ /* 0x000fe400078e02ff */
[----:B------:R-:W-:Y:S02]  /*2a80*/  @!P2 IMAD.X R17, RZ, RZ, R22, P0 ;  /* 0x000000ffff11a224 */ /* 0x000fe400000e0616 */
[----:B------:R-:W-:Y:S01]  /*2a90*/  @!P3 IMAD.WIDE.U32 R8, R27, c[0x0][0x1a0], R6 ;  /* 0x000068001b08ba25 */ /* 0x000fe200078e0006 */
[----:B------:R-:W-:-:S03]  /*2aa0*/  @!P2 MOV R18, R4 ;  /* 0x000000040012a202 */ /* 0x000fc60000000f00 */
[----:B------:R-:W-:Y:S01]  /*2ab0*/  @!P2 IMAD.MOV.U32 R19, RZ, RZ, R5 ;  /* 0x000000ffff13a224 */ /* 0x000fe200078e0005 */
[----:B------:R-:W-:Y:S01]  /*2ac0*/  @!P3 IADD3 R9, R9, R20, RZ ;  /* 0x000000140909b210 */ /* 0x000fe20007ffe0ff */
[----:B------:R-:W-:Y:S02]  /*2ad0*/  @!P2 IMAD R17, R17, c[0x0][0x198], RZ ;  /* 0x000066001111aa24 */ /* 0x000fe400078e02ff */
[----:B------:R-:W-:Y:S01]  /*2ae0*/  @!P2 IMAD R21, R16, c[0x0][0x1a4], R12 ;  /* 0x000069001015aa24 */ /* 0x000fe200078e020c */
[C---:B------:R-:W-:Y:S01]  /*2af0*/  @!P3 LEA R12, P0, R8.reuse, c[0x0][0x170], 0x1 ;  /* 0x00005c00080cba11 */ /* 0x040fe200078008ff */
[C---:B------:R-:W-:Y:S02]  /*2b00*/  @!P2 IMAD R20, R13.reuse, c[0x0][0x19c], R17 ;  /* 0x000067000d14aa24 */ /* 0x040fe400078e0211 */
[----:B------:R-:W-:Y:S01]  /*2b10*/  @!P2 IMAD.WIDE.U32 R18, R13, c[0x0][0x198], R18 ;  /* 0x000066000d12aa25 */ /* 0x000fe200078e0012 */
[----:B------:R-:W-:Y:S02]  /*2b20*/  @!P3 LEA.HI.X R13, R8, c[0x0][0x174], R9, 0x1, P0 ;  /* 0x00005d00080dba11 */ /* 0x000fe400000f0c09 */
[----:B------:R-:W-:-:S13]  /*2b30*/  PLOP3.LUT P0, PT, PT, PT, UP6, 0x80, 0x0 ;  /* 0x000000000000781c */ /* 0x000fda0003f0f068 */
[----:B------:R-:W-:Y:S01]  /*2b40*/  @P0 BAR.SYNC.DEFER_BLOCKING 0x0 ;  /* 0x0000000000000b1d */ /* 0x000fe20000010000 */
[----:B------:R-:W-:Y:S01]  /*2b50*/  @!P2 MOV R11, R7 ;  /* 0x00000007000ba202 */ /* 0x000fe20000000f00 */
[----:B------:R-:W-:-:S04]  /*2b60*/  @!P2 IMAD.MOV.U32 R10, RZ, RZ, R6 ;  /* 0x000000ffff0aa224 */ /* 0x000fc800078e0006 */
[----:B------:R-:W-:Y:S01]  /*2b70*/  @!P2 IMAD.WIDE.U32 R6, R16, c[0x0][0x1a0], R10 ;  /* 0x000068001006aa25 */ /* 0x000fe200078e000a */
[----:B------:R-:W-:-:S03]  /*2b80*/  ISETP.GE.AND P0, PT, R27, UR8, PT ;  /* 0x000000081b007c0c */ /* 0x000fc6000bf06270 */
[----:B------:R-:W-:Y:S01]  /*2b90*/  @!P2 IMAD.IADD R7, R7, 0x1, R21 ;  /* 0x000000010707a824 */ /* 0x000fe200078e0215 */
[----:B------:R-:W-:-:S04]  /*2ba0*/  @!P2 LEA R10, P4, R6, c[0x0][0x170], 0x1 ;  /* 0x00005c00060aaa11 */ /* 0x000fc800078808ff */
[----:B------:R-:W-:Y:S01]  /*2bb0*/  @!P2 LEA.HI.X R11, R6, c[0x0][0x174], R7, 0x1, P4 ;  /* 0x00005d00060baa11 */ /* 0x000fe200020f0c07 */
        /* <DEDUP_REMOVED lines=9> */
[----:B---3--:R-:W-:Y:S04]  /*2c50*/  @P3 STS.128 [R25+0x12000], RZ ;  /* 0x012000ff19003388 */ /* 0x008fe80000000c00 */
        /* <DEDUP_REMOVED lines=38> */
[----:B----4-:R-:W-:-:S03]  /*2ec0*/  IADD3 R7, R26, 0x8, RZ ;  /* 0x000000081a077810 */ /* 0x010fc60007ffe0ff */
        /* <DEDUP_REMOVED lines=17> */
[----:B--2---:R-:W-:-:S03]  /*2fe0*/  SHF.L.U32 R11, R26, 0x2, RZ ;  /* 0x000000021a0b7819 */ /* 0x004fc600000006ff */
        /* <DEDUP_REMOVED lines=9> */
[----:B------:R2:W-:Y:S01]  /*3080*/  @!P3 LDGSTS.E.BYPASS.LTC128B.128 [R25+0x10000], [R6.64+0x100] ;  /* 0x100001000619bfae */ /* 0x0005e2000b901d44 */
[----:B-----5:R-:W-:-:S04]  /*3090*/  SHF.R.S32.HI R8, RZ, 0x1f, R26 ;  /* 0x0000001fff087819 */ /* 0x020fc8000001141a */
[----:B------:R-:W-:Y:S02]  /*30a0*/  SHF.L.U64.HI R10, R26, 0x2, R8 ;  /* 0x000000021a0a7819 */ /* 0x000fe40000010208 */
[----:B------:R-:W-:Y:S02]  /*30b0*/  MOV R8, 0x7f800000 ;  /* 0x7f80000000087802 */ /* 0x000fe40000000f00 */
[----:B--2---:R-:W-:-:S04]  /*30c0*/  IADD3 R6, P0, R11, UR14, RZ ;  /* 0x0000000e0b067c10 */ /* 0x004fc8000ff1e0ff */
[----:B------:R-:W-:-:S05]  /*30d0*/  IADD3.X R7, R10, UR13, RZ, P0, !PT ;  /* 0x0000000d0a077c10 */ /* 0x000fca00087fe4ff */
[----:B------:R-:W2:Y:S01]  /*30e0*/  @!P6 LDG.E R8, [R6.64+0x20] ;  /* 0x000020040608e981 */ /* 0x000ea2000c1e1900 */
[----:B------:R-:W-:Y:S01]  /*30f0*/  @!P2 IMAD.IADD R17, R19, 0x1, R20 ;  /* 0x000000011311a824 */ /* 0x000fe200078e0214 */
[C---:B------:R-:W-:Y:S02]  /*3100*/  @!P2 LEA R4, P4, R18.reuse, c[0x0][0x168], 0x1 ;  /* 0x00005a001204aa11 */ /* 0x040fe400078808ff */
[----:B------:R-:W-:Y:S02]  /*3110*/  @P2 STS.128 [R25+0xd000], RZ ;  /* 0x00d000ff19002388 */ /* 0x000fe40000000c00 */
[----:B------:R-:W-:Y:S02]  /*3120*/  @!P2 LEA.HI.X R5, R18, c[0x0][0x16c], R17, 0x1, P4 ;  /* 0x00005b001205aa11 */ /* 0x000fe400020f0c11 */
[----:B------:R-:W-:Y:S04]  /*3130*/  @P2 STS.128 [R25+0xf000], RZ ;  /* 0x00f000ff19002388 */ /* 0x000fe80000000c00 */
[----:B------:R-:W-:Y:S04]  /*3140*/  @P2 STS.128 [R25+0x11000], RZ ;  /* 0x011000ff19002388 */ /* 0x000fe80000000c00 */
[----:B------:R-:W-:Y:S04]  /*3150*/  STL [R1+0x68], R11 ;  /* 0x0000680b01007387 */ /* 0x000fe80000100800 */
[----:B------:R-:W-:Y:S01]  /*3160*/  @!PT LDS RZ, [RZ] ;  /* 0x00000000fffff984 */ /* 0x000fe20000000800 */
[----:B------:R-:W-:Y:S01]  /*3170*/  @!PT LDS RZ, [RZ] ;  /* 0x00000000fffff984 */ /* 0x000fe20000000800 */
[----:B------:R-:W-:Y:S01]  /*3180*/  @!PT LDS RZ, [RZ] ;  /* 0x00000000fffff984 */ /* 0x000fe20000000800 */
[----:B------:R5:W-:Y:S04]  /*3190*/  @!P2 LDGSTS.E.BYPASS.LTC128B.128 [R25+0xd000], [R4.64] ;  /* 0x0d0000000419afae */ /* 0x000be8000b901d44 */
[----:B------:R-:W-:Y:S04]  /*31a0*/  STL [R1+0x64], R10 ;  /* 0x0000640a01007387 */ /* 0x000fe80000100800 */
[----:B------:R5:W-:Y:S04]  /*31b0*/  @!P2 LDGSTS.E.BYPASS.LTC128B.128 [R25+0xf000], [R4.64+0x80] ;  /* 0x0f0000800419afae */ /* 0x000be8000b901d44 */
[----:B------:R5:W-:Y:S01]  /*31c0*/  @!P2 LDGSTS.E.BYPASS.LTC128B.128 [R25+0x11000], [R4.64+0x100] ;  /* 0x110001000419afae */ /* 0x000be2000b901d44 */
[----:B------:R-:W-:Y:S01]  /*31d0*/  ISETP.GE.AND P1, PT, R26, UR8, PT ;  /* 0x000000081a007c0c */ /* 0x000fe2000bf26270 */
[----:B------:R-:W-:-:S02]  /*31e0*/  IMAD.MOV.U32 R9, RZ, RZ, 0x7f800000 ;  /* 0x7f800000ff097424 */ /* 0x000fc400078e00ff */
[----:B------:R-:W0:Y:S10]  /*31f0*/  LDGDEPBAR ;  /* 0x00000000000079af */ /* 0x000e340000000000 */
[----:B------:R-:W3:Y:S01]  /*3200*/  @!P1 LDG.E R9, [R6.64] ;  /* 0x0000000406099981 */ /* 0x000ee2000c1e1900 */
[----:B------:R-:W-:-:S04]  /*3210*/  DEPBAR.LE SB0, 0x1 ;  /* 0x000080400000791a */ /* 0x000fc80000000000 */
[----:B------:R-:W-:Y:S06]  /*3220*/  BAR.SYNC.DEFER_BLOCKING 0x0 ;  /* 0x0000000000007b1d */ /* 0x000fec0000010000 */
[----:B------:R-:W1:Y:S04]  /*3230*/  LDSM.16.M88.4 R148, [R252+0x12000] ;  /* 0x01200000fc94783b */ /* 0x000e680000000200 */
[----:B------:R-:W1:Y:S04]  /*3240*/  LDSM.16.M88.4 R152, [R252+0x12800] ;  /* 0x01280000fc98783b */ /* 0x000e680000000200 */
[----:B------:R-:W1:Y:S04]  /*3250*/  LDSM.16.M88.4 R180, [R252+0x14000] ;  /* 0x01400000fcb4783b */ /* 0x000e680000000200 */
[----:B------:R-:W1:Y:S04]  /*3260*/  LDSM.16.M88.4 R184, [R252+0x14800] ;  /* 0x01480000fcb8783b */ /* 0x000e680000000200 */
[----:B------:R-:W1:Y:S04]  /*3270*/  LDSM.16.M88.4 R212, [R252+0x16000] ;  /* 0x01600000fcd4783b */ /* 0x000e680000000200 */
[----:B------:R-:W1:Y:S04]  /*3280*/  LDSM.16.M88.4 R216, [R252+0x16800] ;  /* 0x01680000fcd8783b */ /* 0x000e680000000200 */
[----:B--2---:R2:W-:Y:S04]  /*3290*/  STL [R1+0x60], R8 ;  /* 0x0000600801007387 */ /* 0x0045e80000100800 */
[----:B-----5:R-:W5:Y:S04]  /*32a0*/  LDL R5, [R1] ;  /* 0x0000000001057983 */ /* 0x020f680000100800 */
[----:B------:R-:W5:Y:S04]  /*32b0*/  LDL R4, [R1+0x2c] ;  /* 0x00002c0001047983 */ /* 0x000f680000100800 */
[----:B--2---:R-:W2:Y:S01]  /*32c0*/  LDL R8, [R1+0x4] ;  /* 0x0000040001087983 */ /* 0x004ea20000100800 */
[----:B------:R-:W-:-:S03]  /*32d0*/  UIADD3 UR18, UR23, UR12, URZ ;  /* 0x0000000c17127290 */ /* 0x000fc6000fffe03f */
[----:B---3--:R3:W-:Y:S01]  /*32e0*/  STL [R1+0x5c], R9 ;  /* 0x00005c0901007387 */ /* 0x0087e20000100800 */
[----:B------:R-:W-:Y:S01]  /*32f0*/  UIADD3 UR19, -UR6, 0x40, UR18 ;  /* 0x0000004006137890 */ /* 0x000fe2000fffe112 */
        /* <DEDUP_REMOVED lines=41> */
[----:B----4-:R-:W-:Y:S01]  /*3590*/  CS2R R28, SRZ ;  /* 0x00000000001c7805 */ /* 0x010fe2000001ff00 */
[----:B------:R-:W-:Y:S01]  /*35a0*/  CS2R R34, SRZ ;  /* 0x0000000000227805 */ /* 0x000fe2000001ff00 */
[----:B------:R-:W-:Y:S01]  /*35b0*/  CS2R R32, SRZ ;  /* 0x0000000000207805 */ /* 0x000fe2000001ff00 */
[----:B------:R-:W-:Y:S01]  /*35c0*/  CS2R R26, SRZ ;  /* 0x00000000001a7805 */ /* 0x000fe2000001ff00 */
[----:B-1----:R-:W-:Y:S01]  /*35d0*/  CS2R R24, SRZ ;  /* 0x0000000000187805 */ /* 0x002fe2000001ff00 */
[----:B------:R-:W-:Y:S01]  /*35e0*/  CS2R R22, SRZ ;  /* 0x0000000000167805 */ /* 0x000fe2000001ff00 */
[----:B------:R-:W-:Y:S01]  /*35f0*/  CS2R R20, SRZ ;  /* 0x0000000000147805 */ /* 0x000fe2000001ff00 */
[----:B------:R-:W-:-:S02]  /*3600*/  ULDC UR11, c[0x0][0x2e8] ;  /* 0x0000ba00000b7ab9 */ /* 0x000fc40000000800 */
[----:B------:R-:W-:Y:S02]  /*3610*/  UIADD3 UR20, UR23, 0x40, URZ ;  /* 0x0000004017147890 */ /* 0x000fe4000fffe03f */
[----:B------:R-:W-:Y:S02]  /*3620*/  UIADD3 UR19, UR19, -UR11, URZ ;  /* 0x8000000b13137290 */ /* 0x000fe4000fffe03f */
[----:B------:R-:W-:Y:S01]  /*3630*/  ULDC UR10, c[0x0][0x2e4] ;  /* 0x0000b900000a7ab9 */ /* 0x000fe20000000800 */
[----:B-----5:R3:W1:Y:S04]  /*3640*/  LDSM.16.M88.4 R164, [R5+0x12000] ;  /* 0x0120000005a4783b */ /* 0x0206680000000200 */
[----:B------:R3:W4:Y:S04]  /*3650*/  LDSM.16.M88.4 R168, [R5+0x12800] ;  /* 0x0128000005a8783b */ /* 0x0007280000000200 */
[----:B------:R3:W1:Y:S04]  /*3660*/  LDSM.16.M88.4 R172, [R4+0x12000] ;  /* 0x0120000004ac783b */ /* 0x0006680000000200 */
[----:B------:R3:W1:Y:S04]  /*3670*/  LDSM.16.M88.4 R176, [R4+0x12800] ;  /* 0x0128000004b0783b */ /* 0x0006680000000200 */
[----:B------:R3:W1:Y:S04]  /*3680*/  LDSM.16.M88.4 R196, [R5+0x14000] ;  /* 0x0140000005c4783b */ /* 0x0006680000000200 */
[----:B------:R3:W1:Y:S04]  /*3690*/  LDSM.16.M88.4 R200, [R5+0x14800] ;  /* 0x0148000005c8783b */ /* 0x0006680000000200 */
[----:B--2---:R3:W2:Y:S04]  /*36a0*/  LDSM.16.M88.4 R156, [R8+0x12000] ;  /* 0x01200000089c783b */ /* 0x0046a80000000200 */
        /* <DEDUP_REMOVED lines=11> */
.L_x_190:
[----:B------:R-:W2:Y:S01]  /*3760*/  LDL R97, [R1+0x8] ;  /* 0x0000080001617983 */ /* 0x000ea20000100800 */
[----:B------:R-:W-:Y:S02]  /*3770*/  USHF.L.U32 UR9, UR7, 0x6, URZ ;  /* 0x0000000607097899 */ /* 0x000fe4000800063f */
[----:B------:R-:W-:Y:S01]  /*3780*/  ULDC UR8, c[0x0][0x2e4] ;  /* 0x0000b90000087ab9 */ /* 0x000fe20000000800 */
[----:B------:R-:W4:Y:S01]  /*3790*/  LDL R80, [R1+0x4] ;  /* 0x0000040001507983 */ /* 0x000f220000100800 */
[----:B------:R-:W-:Y:S03]  /*37a0*/  UISETP.GE.AND UP0, UPT, UR9, UR19, UPT ;  /* 0x000000130900728c */ /* 0x000fe6000bf06270 */
[----:B---3--:R-:W3:Y:S04]  /*37b0*/  LDL R96, [R1+0xc] ;  /* 0x00000c0001607983 */ /* 0x008ee80000100800 */
[----:B------:R-:W4:Y:S04]  /*37c0*/  LDL R79, [R1] ;  /* 0x00000000014f7983 */ /* 0x000f280000100800 */
[----:B------:R-:W4:Y:S04]  /*37d0*/  LDL R95, [R1+0x18] ;  /* 0x00001800015f7983 */ /* 0x000f280000100800 */
[----:B------:R-:W0:Y:S04]  /*37e0*/  LDGDEPBAR ;  /* 0x00000000000079af */ /* 0x000e280000000000 */
[----:B------:R-:W4:Y:S04]  /*37f0*/  LDL R94, [R1+0x14] ;  /* 0x00001400015e7983 */ /* 0x000f280000100800 */
[----:B------:R-:W4:Y:S04]  /*3800*/  LDL R78, [R1+0x10] ;  /* 0x00001000014e7983 */ /* 0x000f280000100800 */
[----:B------:R-:W4:Y:S04]  /*3810*/  LDL R77, [R1+0x68] ;  /* 0x00006800014d7983 */ /* 0x000f280000100800 */
[----:B------:R-:W4:Y:S01]  /*3820*/  LDL R76, [R1+0x64] ;  /* 0x00006400014c7983 */ /* 0x000f220000100800 */
[----:B------:R-:W-:Y:S04]  /*3830*/  DEPBAR.LE SB0, 0x0 ;  /* 0x000080000000791a */ /* 0x000fe80000000000 */
[----:B------:R-:W-:Y:S06]  /*3840*/  BAR.SYNC.DEFER_BLOCKING 0x0 ;  /* 0x0000000000007b1d */ /* 0x000fec0000010000 */
[----:B-1----:R-:W-:Y:S04]  /*3850*/  LDSM.16.M88.4 R8, [R252+0xc000] ;  /* 0x00c00000fc08783b */ /* 0x002fe80000000200 */
[----:B------:R-:W-:Y:S04]  /*3860*/  LDSM.16.M88.4 R68, [R252+0xc800] ;  /* 0x00c80000fc44783b */ /* 0x000fe80000000200 */
[----:B--2---:R-:W2:Y:S04]  /*3870*/  LDSM.16.M88.4 R16, [R97] ;  /* 0x000000006110783b */ /* 0x004ea80000000200 */
[----:B---3--:R-:W-:Y:S01]  /*3880*/  LDSM.16.M88.4 R72, [R96] ;  /* 0x000000006048783b */ /* 0x008fe20000000200 */
[C---:B--2---:R-:W-:Y:S08]  /*3890*/  HMMA.16816.F32 R4, R16.reuse, R8, RZ ;  /* 0x000000081004723c */ /* 0x044ff000000018ff */
[C---:B------:R-:W-:Y:S08]  /*38a0*/  HMMA.16816.F32 R8, R16.reuse, R10, RZ ;  /* 0x0000000a1008723c */ /* 0x040ff000000018ff */
[C---:B------:R-:W-:Y:S08]  /*38b0*/  HMMA.16816.F32 R12, R16.reuse, R68, RZ ;  /* 0x00000044100c723c */ /* 0x040ff000000018ff */
[----:B------:R-:W-:Y:S01]  /*38c0*/  HMMA.16816.F32 R16, R16, R70, RZ ;  /* 0x000000461010723c */ /* 0x000fe200000018ff */
[----:B----4-:R-:W2:Y:S07]  /*38d0*/  LDSM.16.M88.4 R68, [R80+0xc000] ;  /* 0x00c000005044783b */ /* 0x010eae0000000200 */
[C---:B--2---:R-:W-:Y:S08]  /*38e0*/  HMMA.16816.F32 R4, R72.reuse, R68, R4 ;  /* 0x000000444804723c */ /* 0x044ff00000001804 */
[C---:B------:R-:W-:Y:S01]  /*38f0*/  HMMA.16816.F32 R8, R72.reuse, R70, R8 ;  /* 0x000000464808723c */ /* 0x040fe20000001808 */
[----:B------:R-:W2:Y:S07]  /*3900*/  LDSM.16.M88.4 R68, [R80+0xc800] ;  /* 0x00c800005044783b */ /* 0x000eae0000000200 */
[C---:B--2---:R-:W-:Y:S08]  /*3910*/  HMMA.16816.F32 R12, R72.reuse, R68, R12 ;  /* 0x00000044480c723c */ /* 0x044ff0000000180c */
[----:B------:R-:W-:Y:S01]  /*3920*/  HMMA.16816.F32 R16, R72, R70, R16 ;  /* 0x000000464810723c */ /* 0x000fe20000001810 */
[----:B------:R-:W-:Y:S04]  /*3930*/  LDSM.16.M88.4 R68, [R95] ;  /* 0x000000005f44783b */ /* 0x000fe80000000200 */
[----:B------:R-:W2:Y:S03]  /*3940*/  LDSM.16.M88.4 R72, [R79+0xc000] ;  /* 0x00c000004f48783b */ /* 0x000ea60000000200 */
        /* <DEDUP_REMOVED lines=12> */
[----:B------:R-:W-:Y:S04]  /*3a10*/  LDSM.16.M88.4 R68, [R97+0x2000] ;  /* 0x002000006144783b */ /* 0x000fe80000000200 */
        /* <DEDUP_REMOVED lines=53> */
[C---:B--2---:R-:W-:Y:S07]  /*3d70*/  HMMA.16816.F32 R12, R68.reuse, R72, R12 ;  /* 0x00000048440c723c */ /* 0x044fee000000180c */
        /* <DEDUP_REMOVED lines=16> */
.L_x_186:
[----:B------:R-:W3:Y:S01]  /*3e80*/  LDL R68, [R1+0x74] ;  /* 0x0000740001447983 */ /* 0x000ee20000100800 */
[----:B------:R-:W-:Y:S03]  /*3e90*/  UIADD3 UR10, -UR8, UR6, -UR12 ;  /* 0x00000006080a7290 */ /* 0x000fe6000fffe90c */
[----:B------:R-:W4:Y:S01]  /*3ea0*/  LDL R69, [R1+0x78] ;  /* 0x0000780001457983 */ /* 0x000f220000100800 */
[----:B---3--:R-:W-:Y:S01]  /*3eb0*/  IADD3 R80, R68, UR9, RZ ;  /* 0x0000000944507c10 */ /* 0x008fe2000fffe0ff */
[----:B------:R-:W-:Y:S01]  /*3ec0*/  UIADD3 UR9, UR6, 0x1, -UR12 ;  /* 0x0000000106097890 */ /* 0x000fe2000fffe80c */
[----:B------:R-:W-:Y:S02]  /*3ed0*/  IMAD.U32 R68, RZ, RZ, UR22 ;  /* 0x00000016ff447e24 */ /* 0x000fe4000f8e00ff */
[----:B------:R-:W-:Y:S01]  /*3ee0*/  IADD3 R70, R80, UR10, RZ ;  /* 0x0000000a50467c10 */ /* 0x000fe2000fffe0ff */
[----:B------:R-:W-:Y:S01]  /*3ef0*/  UIADD3 UR9, UR9, UR41, URZ ;  /* 0x0000002909097290 */ /* 0x000fe2000fffe03f */
[----:B----4-:R-:W-:Y:S02]  /*3f00*/  IMAD R68, R68, 0x40, R69 ;  /* 0x0000004044447824 */ /* 0x010fe400078e0245 */
        /* <DEDUP_REMOVED lines=8> */
[C---:B--2---:R-:W-:Y:S02]  /*3f90*/  IADD3 R73, R68.reuse, 0x11, RZ ;  /* 0x0000001144497810 */ /* 0x044fe40007ffe0ff */
        /* <DEDUP_REMOVED lines=55> */
.L_x_187:
[----:B------:R-:W3:Y:S01]  /*4310*/  LDL R70, [R1+0x5c] ;  /* 0x00005c0001467983 */ /* 0x000ee20000100800 */
[----:B------:R-:W-:Y:S03]  /*4320*/  UISETP.GT.AND UP2, UPT, UR7, UR17, UPT ;  /* 0x000000110700728c */ /* 0x000fe6000bf44270 */
[----:B------:R-:W4:Y:S03]  /*4330*/  LDL R69, [R1+0x60] ;  /* 0x0000600001457983 */ /* 0x000f260000100800 */
[----:B------:R-:W-:Y:S01]  /*4340*/  PLOP3.LUT P3, PT, PT, PT, UP2, 0x80, 0x0 ;  /* 0x000000000000781c */ /* 0x000fe20003f6f028 */
[----:B--2---:R-:W2:Y:S04]  /*4350*/  LDL R93, [R1+0x3c] ;  /* 0x00003c00015d7983 */ /* 0x004ea80000100800 */
[----:B------:R-:W2:Y:S04]  /*4360*/  LDL R92, [R1+0x58] ;  /* 0x00005800015c7983 */ /* 0x000ea80000100800 */
[----:B------:R-:W2:Y:S04]  /*4370*/  LDL R91, [R1+0x50] ;  /* 0x00005000015b7983 */ /* 0x000ea80000100800 */
[----:B------:R-:W2:Y:S01]  /*4380*/  LDL R90, [R1+0x54] ;  /* 0x00005400015a7983 */ /* 0x000ea20000100800 */
[C---:B---3--:R-:W-:Y:S01]  /*4390*/  FMUL.FTZ R68, R70.reuse, 1.4426950216293334961 ;  /* 0x3fb8aa3b46447820 */ /* 0x048fe20000410000 */
[----:B------:R-:W-:Y:S04]  /*43a0*/  FSETP.NEU.FTZ.AND P0, PT, R70, -INF , PT ;  /* 0xff8000004600780b */ /* 0x000fe80003f1d000 */
[----:B------:R-:W-:Y:S02]  /*43b0*/  FSEL R68, R68, RZ, P0 ;  /* 0x000000ff44447208 */ /* 0x000fe40000000000 */
[----:B----4-:R-:W-:Y:S03]  /*43c0*/  FSETP.NEU.FTZ.AND P0, PT, R69, -INF , PT ;  /* 0xff8000004500780b */ /* 0x010fe60003f1d000 */
        /* <DEDUP_REMOVED lines=8> */
[----:B------:R-:W4:Y:S01]  /*4450*/  MUFU.EX2 R81, R5 ;  /* 0x0000000500517308 */ /* 0x000f220000000800 */
[----:B------:R-:W-:Y:S09]  /*4460*/  FFMA.FTZ R68, R17, c[0x0][0x23c], -R68 ;  /* 0x00008f0011447a23 */ /* 0x000ff20000010844 */
[----:B------:R-:W-:Y:S01]  /*4470*/  MUFU.EX2 R80, R8 ;  /* 0x0000000800507308 */ /* 0x000fe20000000800 */
[----:B---3--:R-:W-:Y:S05]  /*4480*/  FMUL.FTZ R4, R69, 1.4426950216293334961 ;  /* 0x3fb8aa3b45047820 */ /* 0x008fea0000410000 */
[----:B------:R-:W-:Y:S04]  /*4490*/  FSEL R4, R4, RZ, P0 ;  /* 0x000000ff04047208 */ /* 0x000fe80000000000 */
[----:B------:R-:W-:Y:S01]  /*44a0*/  MUFU.EX2 R77, R9 ;  /* 0x00000009004d7308 */ /* 0x000fe20000000800 */
[--C-:B------:R-:W-:Y:S02]  /*44b0*/  FFMA.FTZ R6, R6, c[0x0][0x23c], -R4.reuse ;  /* 0x00008f0006067a23 */ /* 0x100fe40000010804 */
[--C-:B------:R-:W-:Y:S02]  /*44c0*/  FFMA.FTZ R7, R7, c[0x0][0x23c], -R4.reuse ;  /* 0x00008f0007077a23 */ /* 0x100fe40000010804 */
[--C-:B------:R-:W-:Y:S05]  /*44d0*/  FFMA.FTZ R18, R18, c[0x0][0x23c], -R4.reuse ;  /* 0x00008f0012127a23 */ /* 0x100fea0000010804 */
[----:B------:R4:W-:Y:S01]  /*44e0*/  MUFU.EX2 R75, R6 ;  /* 0x00000006004b7308 */ /* 0x0009e20000000800 */
[--C-:B------:R-:W-:Y:S02]  /*44f0*/  FFMA.FTZ R10, R10, c[0x0][0x23c], -R4.reuse ;  /* 0x00008f000a0a7a23 */ /* 0x100fe40000010804 */
[--C-:B------:R-:W-:Y:S02]  /*4500*/  FFMA.FTZ R11, R11, c[0x0][0x23c], -R4.reuse ;  /* 0x00008f000b0b7a23 */ /* 0x100fe40000010804 */
[--C-:B------:R-:W-:Y:S02]  /*4510*/  FFMA.FTZ R14, R14, c[0x0][0x23c], -R4.reuse ;  /* 0x00008f000e0e7a23 */ /* 0x100fe40000010804 */
[--C-:B------:R-:W-:Y:S02]  /*4520*/  FFMA.FTZ R15, R15, c[0x0][0x23c], -R4.reuse ;  /* 0x00008f000f0f7a23 */ /* 0x100fe40000010804 */
[----:B------:R-:W-:Y:S01]  /*4530*/  FFMA.FTZ R4, R19, c[0x0][0x23c], -R4 ;  /* 0x00008f0013047a23 */ /* 0x000fe20000010804 */
[----:B------:R-:W3:Y:S10]  /*4540*/  MUFU.EX2 R73, R7 ;  /* 0x0000000700497308 */ /* 0x000ef40000000800 */
[----:B------:R1:W-:Y:S01]  /*4550*/  MUFU.EX2 R76, R4 ;  /* 0x00000004004c7308 */ /* 0x0003e20000000800 */
[----:B----4-:R-:W-:Y:S05]  /*4560*/  F2FP.PACK_AB R6, R81, R83 ;  /* 0x000000535106723e */ /* 0x010fea00000000ff */
[----:B--2---:R2:W-:Y:S04]  /*4570*/  STS [R93+0x14000], R6 ;  /* 0x014000065d007388 */ /* 0x0045e80000000800 */
[----:B------:R-:W-:Y:S01]  /*4580*/  MUFU.EX2 R74, R10 ;  /* 0x0000000a004a7308 */ /* 0x000fe20000000800 */
[----:B---3--:R-:W-:Y:S05]  /*4590*/  F2FP.PACK_AB R5, R73, R75 ;  /* 0x0000004b4905723e */ /* 0x008fea00000000ff */
[----:B------:R3:W-:Y:S04]  /*45a0*/  STS [R93+0x14400], R5 ;  /* 0x014400055d007388 */ /* 0x0007e80000000800 */
[----:B------:R-:W4:Y:S01]  /*45b0*/  MUFU.EX2 R72, R11 ;  /* 0x0000000b00487308 */ /* 0x000f220000000800 */
[----:B-1----:R-:W-:Y:S05]  /*45c0*/  F2FP.PACK_AB R4, R77, R80 ;  /* 0x000000504d04723e */ /* 0x002fea00000000ff */
[----:B------:R1:W-:Y:S04]  /*45d0*/  STS [R92+0x14000], R4 ;  /* 0x014000045c007388 */ /* 0x0003e80000000800 */
[----:B------:R-:W-:Y:S10]  /*45e0*/  MUFU.EX2 R89, R12 ;  /* 0x0000000c00597308 */ /* 0x000ff40000000800 */
[----:B------:R-:W1:Y:S01]  /*45f0*/  MUFU.EX2 R88, R13 ;  /* 0x0000000d00587308 */ /* 0x000e620000000800 */
[----:B----4-:R-:W-:Y:S05]  /*4600*/  F2FP.PACK_AB R8, R72, R74 ;  /* 0x0000004a4808723e */ /* 0x010fea00000000ff */
[----:B------:R-:W-:Y:S04]  /*4610*/  STS [R92+0x14400], R8 ;  /* 0x014400085c007388 */ /* 0x000fe80000000800 */
[----:B------:R-:W-:Y:S10]  /*4620*/  MUFU.EX2 R86, R14 ;  /* 0x0000000e00567308 */ /* 0x000ff40000000800 */
[----:B------:R-:W2:Y:S01]  /*4630*/  MUFU.EX2 R85, R15 ;  /* 0x0000000f00557308 */ /* 0x000ea20000000800 */
[----:B-1----:R-:W-:Y:S05]  /*4640*/  F2FP.PACK_AB R7, R88, R89 ;  /* 0x000000595807723e */ /* 0x002fea00000000ff */
[----:B------:R-:W-:Y:S04]  /*4650*/  STS [R91+0x14000], R7 ;  /* 0x014000075b007388 */ /* 0x000fe80000000800 */
[----:B------:R-:W-:Y:S10]  /*4660*/  MUFU.EX2 R87, R16 ;  /* 0x0000001000577308 */ /* 0x000ff40000000800 */
[----:B------:R-:W3:Y:S01]  /*4670*/  MUFU.EX2 R84, R68 ;  /* 0x0000004400547308 */ /* 0x000ee20000000800 */
[----:B--2---:R-:W-:Y:S05]  /*4680*/  F2FP.PACK_AB R6, R85, R86 ;  /* 0x000000565506723e */ /* 0x004fea00000000ff */
[----:B------:R-:W-:Y:S04]  /*4690*/  STS [R91+0x14400], R6 ;  /* 0x014400065b007388 */ /* 0x000fe80000000800 */
[----:B------:R-:W1:Y:S01]  /*46a0*/  MUFU.EX2 R82, R18 ;  /* 0x0000001200527308 */ /* 0x000e620000000800 */
[----:B---3--:R-:W-:Y:S05]  /*46b0*/  F2FP.PACK_AB R5, R84, R87 ;  /* 0x000000575405723e */ /* 0x008fea00000000ff */
[----:B------:R-:W-:Y:S01]  /*46c0*/  STS [R90+0x14000], R5 ;  /* 0x014000055a007388 */ /* 0x000fe20000000800 */
[----:B-1----:R-:W-:Y:S05]  /*46d0*/  F2FP.PACK_AB R4, R76, R82 ;  /* 0x000000524c04723e */ /* 0x002fea00000000ff */
        /* <DEDUP_REMOVED lines=212> */
.L_x_188:
        /* <DEDUP_REMOVED lines=371> */
.L_x_189:
        /* <DEDUP_REMOVED lines=172> */
.L_x_191:
        /* <DEDUP_REMOVED lines=18> */
.L_x_192:
[----:B-1----:R-:W2:Y:S01]  /*7730*/  LDL.64 R8, [R1+0x80] ;  /* 0x0000800001087983 */ /* 0x002ea20000100a00 */
[----:B------:R-:W-:Y:S01]  /*7740*/  USHF.R.S32.HI UR10, URZ, 0x1f, UR23 ;  /* 0x0000001f3f0a7899 */ /* 0x000fe20008011417 */
[----:B------:R-:W-:Y:S01]  /*7750*/  IMAD.U32 R4, RZ, RZ, UR23 ;  /* 0x00000017ff047e24 */ /* 0x000fe2000f8e00ff */
[----:B------:R-:W-:Y:S01]  /*7760*/  ULDC.64 UR8, c[0x0][0x3a0] ;  /* 0x0000e80000087ab9 */ /* 0x000fe20000000a00 */
[----:B------:R-:W-:Y:S01]  /*7770*/  BAR.SYNC.DEFER_BLOCKING 0x0 ;  /* 0x0000000000007b1d */ /* 0x000fe20000010000 */
[----:B------:R-:W-:Y:S02]  /*7780*/  UIMAD UR7, UR10, UR8, URZ ;  /* 0x000000080a0772a4 */ /* 0x000fe4000f8e023f */
[----:B------:R-:W-:Y:S02]  /*7790*/  UIMAD UR6, UR22, -0x40, UR6 ;  /* 0xffffffc0160678a4 */ /* 0x000fe4000f8e0206 */
[----:B------:R-:W-:Y:S01]  /*77a0*/  UIMAD UR7, UR23, UR9, UR7 ;  /* 0x00000009170772a4 */ /* 0x000fe2000f8e0207 */
[----:B------:R-:W1:Y:S01]  /*77b0*/  S2R R15, SR_TID.X ;  /* 0x00000000000f7919 */ /* 0x000e620000002100 */
[----:B------:R-:W-:Y:S01]  /*77c0*/  BSSY B0, `(.L_x_193) ;  /* 0x000002b000007945 */ /* 0x000fe20003800000 */
[----:B------:R-:W-:-:S02]  /*77d0*/  ULDC.64 UR8, c[0x0][0x3b8] ;  /* 0x0000ee0000087ab9 */ /* 0x000fc40000000a00 */
[----:B------:R-:W3:Y:S04]  /*77e0*/  S2R R64, SR_TID.X ;  /* 0x0000000000407919 */ /* 0x000ee80000002100 */
[----:B------:R4:W2:Y:S04]  /*77f0*/  LDS.128 R36, [R251+0xd000] ;  /* 0x00d00000fb247984 */ /* 0x0008a80000000c00 */
        /* <DEDUP_REMOVED lines=14> */
[----:B------:R-:W-:-:S02]  /*78e0*/  IMAD.MOV.U32 R6, RZ, RZ, R8 ;  /* 0x000000ffff067224 */ /* 0x000fc400078e0008 */
[----:B------:R-:W-:Y:S01]  /*78f0*/  IMAD.U32 R8, RZ, RZ, UR7 ;  /* 0x00000007ff087e24 */ /* 0x000fe2000f8e00ff */
[----:B------:R-:W-:Y:S01]  /*7900*/  UIMAD UR7, UR59, UR8, URZ ;  /* 0x000000083b0772a4 */ /* 0x000fe2000f8e023f */
[----:B------:R-:W-:-:S03]  /*7910*/  IMAD.WIDE.U32 R4, R4, c[0x0][0x3a0], R6 ;  /* 0x0000e80004047a25 */ /* 0x000fc600078e0006 */
[----:B------:R-:W-:Y:S02]  /*7920*/  UIMAD UR7, UR38, UR9, UR7 ;  /* 0x00000009260772a4 */ /* 0x000fe4000f8e0207 */
        /* <DEDUP_REMOVED lines=20> */
.L_x_194:
[----:B-1-34-:R-:W-:Y:S05]  /*7a70*/  BSYNC B0 ;  /* 0x0000000000007941 */ /* 0x01afea0003800000 */
.L_x_193:
        /* <DEDUP_REMOVED lines=16> */
.L_x_196:
[----:B------:R-:W-:Y:S05]  /*7b80*/  BSYNC B0 ;  /* 0x0000000000007941 */ /* 0x000fea0003800000 */
.L_x_195:
        /* <DEDUP_REMOVED lines=27> */
.L_x_198:
[----:B------:R-:W-:Y:S05]  /*7d40*/  BSYNC B0 ;  /* 0x0000000000007941 */ /* 0x000fea0003800000 */
.L_x_197:
        /* <DEDUP_REMOVED lines=13> */
.L_x_185:
[----:B------:R-:W-:Y:S05]  /*7e20*/  BSYNC B1 ;  /* 0x0000000000017941 */ /* 0x000fea0003800000 */
.L_x_171:
        /* <DEDUP_REMOVED lines=11> */
.L_x_199:
[----:B------:R-:W-:Y:S05]  /*7ee0*/  EXIT ;  /* 0x000000000000794d */ /* 0x000fea0003800000 */
.L_x_201:
        /* <DEDUP_REMOVED lines=9> */
.L_x_1582:


//--------------------- .text._ZN5flash44flash_bwd_dq_dk_dv_loop_seqk_parallel_kernelI23Flash_bwd_kernel_traitsILi192ELi64ELi64ELi8ELi4ELi2ELi2ELb1ELb1EN7cutlass6half_tE19Flash_kernel_traitsILi192ELi64ELi64ELi8ES3_EELb0ELb0ELb1ELb1ELb0ELb0ELb0EEEvNS_16Flash_bwd_paramsE --------------------------
	.section	.text._ZN5flash44flash_bwd_dq_dk_dv_loop_seqk_parallel_kernelI23Flash_bwd_kernel_traitsILi192ELi64ELi64ELi8ELi4ELi2ELi2ELb1ELb1EN7cutlass6half_tE19Flash_kernel_traitsILi192ELi64ELi64ELi8ES3_EELb0ELb0ELb1ELb1ELb0ELb0ELb0EEEvNS_16Flash_bwd_paramsE,"ax",@progbits
	.sectioninfo	@"SHI_REGISTERS=255"
	.align	128
        .global         _ZN5flash44flash_bwd_dq_dk_dv_loop_seqk_parallel_kernelI23Flash_bwd_kernel_traitsILi192ELi64ELi64ELi8ELi4ELi2ELi2ELb1ELb1EN7cutlass6half_tE19Flash_kernel_traitsILi192ELi64ELi64ELi8ES3_EELb0ELb0ELb1ELb1ELb0ELb0ELb0EEEvNS_16Flash_bwd_paramsE
        .type           _ZN5flash44flash_bwd_dq_dk_dv_loop_seqk_parallel_kernelI23Flash_bwd_kernel_traitsILi192ELi64ELi64ELi8ELi4ELi2ELi2ELb1ELb1EN7cutlass6half_tE19Flash_kernel_traitsILi192ELi64ELi64ELi8ES3_EELb0ELb0ELb1ELb1ELb0ELb0ELb0EEEvNS_16Flash_bwd_paramsE,@function
        .size           _ZN5flash44flash_bwd_dq_dk_dv_loop_seqk_parallel_kernelI23Flash_bwd_kernel_traitsILi192ELi64ELi64ELi8ELi4ELi2ELi2ELb1ELb1EN7cutlass6half_tE19Flash_kernel_traitsILi192ELi64ELi64ELi8ES3_EELb0ELb0ELb1ELb1ELb0ELb0ELb0EEEvNS_16Flash_bwd_paramsE,(.L_x_1583 - _ZN5flash44flash_bwd_dq_dk_dv_loop_seqk_parallel_kernelI23Flash_bwd_kernel_traitsILi192ELi64ELi64ELi8ELi4ELi2ELi2ELb1ELb1EN7cutlass6half_tE19Flash_kernel_traitsILi192ELi64ELi64ELi8ES3_EELb0ELb0ELb1ELb1ELb0ELb0ELb0EEEvNS_16Flash_bwd_paramsE)
        .other          _ZN5flash44flash_bwd_dq_dk_dv_loop_seqk_parallel_kernelI23Flash_bwd_kernel_traitsILi192ELi64ELi64ELi8ELi4ELi2ELi2ELb1ELb1EN7cutlass6half_tE19Flash_kernel_traitsILi192ELi64ELi64ELi8ES3_EELb0ELb0ELb1ELb1ELb0ELb0ELb0EEEvNS_16Flash_bwd_paramsE,@"STO_CUDA_ENTRY STV_DEFAULT"
_ZN5flash44flash_bwd_dq_dk_dv_loop_seqk_parallel_kernelI23Flash_bwd_kernel_traitsILi192ELi64ELi64ELi8ELi4ELi2ELi2ELb1ELb1EN7cutlass6half_tE19Flash_kernel_traitsILi192ELi64ELi64ELi8ES3_EELb0ELb0ELb1ELb1ELb0ELb0ELb0EEEvNS_16Flash_bwd_paramsE:
.text._ZN5flash44flash_bwd_dq_dk_dv_loop_seqk_parallel_kernelI23Flash_bwd_kernel_traitsILi192ELi64ELi64ELi8ELi4ELi2ELi2ELb1ELb1EN7cutlass6half_tE19Flash_kernel_traitsILi192ELi64ELi64ELi8ES3_EELb0ELb0ELb1ELb1ELb0ELb0ELb0EEEvNS_16Flash_bwd_paramsE:
        /* <DEDUP_REMOVED lines=30> */
[-C--:B------:R-:W-:Y:S01]  /*01e0*/  LEA.HI R10, R5, R6.reuse, RZ, 0x3 ;  /* 0x00000006050a7211 */ /* 0x080fe200078f18ff */
[----:B------:R-:W-:Y:S01]  /*01f0*/  ULDC UR11, c[0x0][0x1c0] ;  /* 0x00007000000b7ab9 */ /* 0x000fe20000000800 */
[----:B------:R-:W-:Y:S01]  /*0200*/  LOP3.LUT R4, R3, 0xffffffe0, RZ, 0xc0, !PT ;  /* 0xffffffe003047812 */ /* 0x000fe200078ec0ff */
[----:B---3--:R-:W-:Y:S01]  /*0210*/  UIMAD UR49, UR37, UR48, URZ ;  /* 0x00000030253172a4 */ /* 0x008fe2000f8e023f */
[--C-:B------:R-:W-:Y:S01]  /*0220*/  SHF.R.S32.HI R0, RZ, 0x5, R3.reuse ;  /* 0x00000005ff007819 */ /* 0x100fe20000011403 */
[----:B------:R-:W-:Y:S01]  /*0230*/  UIMAD UR48, UR48, UR12, URZ ;  /* 0x0000000c303072a4 */ /* 0x000fe2000f8e023f */
[----:B------:R-:W-:Y:S01]  /*0240*/  SHF.R.S32.HI R12, RZ, 0x1f, R3 ;  /* 0x0000001fff0c7819 */ /* 0x000fe20000011403 */
[----:B------:R-:W-:Y:S01]  /*0250*/  IMAD.IADD R9, R6, 0x1, -R4 ;  /* 0x0000000106097824 */ /* 0x000fe200078e0a04 */
[CC--:B------:R-:W-:Y:S01]  /*0260*/  LEA.HI R2, R5.reuse, R6.reuse, RZ, 0x4 ;  /* 0x0000000605027211 */ /* 0x0c0fe200078f20ff */
[----:B------:R-:W-:Y:S01]  /*0270*/  UIMAD UR57, UR8, UR6, UR57 ;  /* 0x00000006083972a4 */ /* 0x000fe2000f8e0239 */
[CC--:B------:R-:W-:Y:S01]  /*0280*/  LEA.HI R16, R5.reuse, R6.reuse, RZ, 0x7 ;  /* 0x0000000605107211 */ /* 0x0c0fe200078f38ff */
[----:B------:R-:W-:Y:S01]  /*0290*/  UIMAD UR54, UR7, UR33, URZ ;  /* 0x00000021073672a4 */ /* 0x000fe2000f8e023f */
[CC--:B------:R-:W-:Y:S01]  /*02a0*/  LEA.HI R17, R5.reuse, R6.reuse, RZ, 0x6 ;  /* 0x0000000605117211 */ /* 0x0c0fe200078f30ff */
[----:B------:R-:W-:Y:S01]  /*02b0*/  UIMAD UR6, UR33, UR11, UR37 ;  /* 0x0000000b210672a4 */ /* 0x000fe2000f8e0225 */
[----:B------:R-:W-:Y:S01]  /*02c0*/  LEA.HI R5, R5, R6, RZ, 0x2 ;  /* 0x0000000605057211 */ /* 0x000fe200078f10ff */
[----:B------:R-:W-:Y:S01]  /*02d0*/  @!UP5 UIMAD UR7, UR33, UR13, UR37 ;  /* 0x0000000d2107d2a4 */ /* 0x000fe2000f8e0225 */
[-C--:B------:R-:W-:Y:S01]  /*02e0*/  LEA.HI R4, R12, R0.reuse, RZ, 0x2 ;  /* 0x000000000c047211 */ /* 0x080fe200078f10ff */
[----:B------:R-:W-:Y:S01]  /*02f0*/  USHF.L.U32 UR43, UR48, 0x6, URZ ;  /* 0x00000006302b7899 */ /* 0x000fe2000800063f */
        /* <DEDUP_REMOVED lines=8> */
[----:B------:R-:W-:Y:S01]  /*0380*/  LOP3.LUT R4, R4, 0xfffffffc, RZ, 0xc0, !PT ;  /* 0xfffffffc04047812 */ /* 0x000fe200078ec0ff */
[C---:B------:R-:W-:Y:S01]  /*0390*/  IMAD.IADD R8, R6.reuse, 0x1, -R8 ;  /* 0x0000000106087824 */ /* 0x040fe200078e0a08 */
[----:B------:R-:W-:Y:S01]  /*03a0*/  LOP3.LUT R3, R3, 0xfffffffe, RZ, 0xc0, !PT ;  /* 0xfffffffe03037812 */ /* 0x000fe200078ec0ff */
[----:B------:R-:W-:Y:S01]  /*03b0*/  IMAD.IADD R19, R6, 0x1, -R11 ;  /* 0x0000000106137824 */ /* 0x000fe200078e0a0b */
[----:B------:R-:W-:Y:S01]  /*03c0*/  SHF.R.S32.HI R6, RZ, 0x4, R2 ;  /* 0x00000004ff067819 */ /* 0x000fe20000011402 */
[C---:B------:R-:W-:Y:S01]  /*03d0*/  IMAD.IADD R15, R0.reuse, 0x1, -R4 ;  /* 0x00000001000f7824 */ /* 0x040fe200078e0a04 */
[----:B------:R-:W-:Y:S01]  /*03e0*/  SHF.R.S32.HI R13, RZ, 0x3, R10 ;  /* 0x00000003ff0d7819 */ /* 0x000fe2000001140a */
[----:B------:R-:W-:Y:S01]  /*03f0*/  IMAD.IADD R14, R0, 0x1, -R3 ;  /* 0x00000001000e7824 */ /* 0x000fe200078e0a03 */
[--C-:B------:R-:W-:Y:S01]  /*0400*/  SHF.R.S32.HI R3, RZ, 0x2, R5.reuse ;  /* 0x00000002ff037819 */ /* 0x100fe20000011405 */
[C---:B------:R-:W-:Y:S01]  /*0410*/  IMAD.SHL.U32 R20, R7.reuse, 0x8, RZ ;  /* 0x0000000807147824 */ /* 0x040fe200078e00ff */
[----:B------:R-:W-:Y:S01]  /*0420*/  SHF.R.S32.HI R0, RZ, 0x1f, R5 ;  /* 0x0000001fff007819 */ /* 0x000fe20000011405 */
[----:B------:R-:W-:Y:S01]  /*0430*/  ULDC UR52, c[0x0][0x224] ;  /* 0x0000890000347ab9 */ /* 0x000fe20000000800 */
[----:B------:R-:W-:Y:S01]  /*0440*/  LEA.HI R2, R2, R6, RZ, 0x1 ;  /* 0x0000000602027211 */ /* 0x000fe200078f08ff */
[----:B------:R-:W-:Y:S01]  /*0450*/  @UP5 UIMAD UR56, UR33, UR51, URZ ;  /* 0x00000033213852a4 */ /* 0x000fe2000f8e023f */
[----:B------:R-:W-:Y:S01]  /*0460*/  LEA.HI R0, R0, R3, RZ, 0x3 ;  /* 0x0000000300007211 */ /* 0x000fe200078f18ff */
[----:B------:R-:W-:Y:S01]  /*0470*/  STL [R1+0x50], R20 ;  /* 0x0000501401007387 */ /* 0x000fe20000100800 */
[----:B------:R-:W-:Y:S01]  /*0480*/  LOP3.LUT R2, R2, 0xfffffffe, RZ, 0xc0, !PT ;  /* 0xfffffffe02027812 */ /* 0x000fe200078ec0ff */
[----:B------:R-:W-:Y:S01]  /*0490*/  ULDC.64 UR4, c[0x0][0x118] ;  /* 0x0000460000047ab9 */ /* 0x000fe20000000a00 */
[----:B------:R-:W-:Y:S01]  /*04a0*/  LOP3.LUT R0, R0, 0xfffffff8, RZ, 0xc0, !PT ;  /* 0xfffffff800007812 */ /* 0x000fe200078ec0ff */
[----:B------:R-:W-:Y:S01]  /*04b0*/  ULOP3.LUT UR58, UR37, UR58, URZ, 0x3c, !UPT ;  /* 0x0000003a253a7292 */ /* 0x000fe2000f8e3c3f */
[----:B------:R-:W-:Y:S01]  /*04c0*/  LOP3.LUT P4, RZ, R7, 0x4, RZ, 0xc0, !PT ;  /* 0x0000000407ff7812 */ /* 0x000fe2000788c0ff */
[----:B------:R-:W-:Y:S01]  /*04d0*/  IMAD.IADD R12, R6, 0x1, -R2 ;  /* 0x00000001060c7824 */ /* 0x000fe200078e0a02 */
[----:B------:R-:W-:Y:S01]  /*04e0*/  SHF.R.S32.HI R2, RZ, 0x1f, R9 ;  /* 0x0000001fff027819 */ /* 0x000fe20000011409 */
[----:B------:R-:W-:Y:S01]  /*04f0*/  IMAD.IADD R6, R3, 0x1, -R0 ;  /* 0x0000000103067824 */ /* 0x000fe200078e0a00 */
[----:B------:R-:W-:Y:S01]  /*0500*/  SHF.R.S32.HI R3, RZ, 0x1f, R8 ;  /* 0x0000001fff037819 */ /* 0x000fe20000011408 */
[----:B------:R-:W-:Y:S01]  /*0510*/  IMAD.SHL.U32 R0, R13, 0x40, RZ ;  /* 0x000000400d007824 */ /* 0x000fe200078e00ff */
[----:B------:R-:W-:Y:S01]  /*0520*/  LEA.HI R18, R2, R9, RZ, 0x2 ;  /* 0x0000000902127211 */ /* 0x000fe200078f10ff */
[----:B------:R-:W-:Y:S01]  /*0530*/  USHF.R.S32.HI UR59, URZ, 0x1f, UR37 ;  /* 0x0000001f3f3b7899 */ /* 0x000fe20008011425 */
[----:B------:R-:W-:Y:S01]  /*0540*/  LEA.HI R13, R3, R8, RZ, 0x3 ;  /* 0x00000008030d7211 */ /* 0x000fe200078f18ff */
[----:B------:R-:W-:Y:S01]  /*0550*/  UISETP.NE.AND UP6, UPT, UR10, URZ, UPT ;  /* 0x0000003f0a00728c */ /* 0x000fe2000bfc5270 */
[----:B------:R-:W-:Y:S01]  /*0560*/  LOP3.LUT R0, R0, 0x1c0, RZ, 0xc0, !PT ;  /* 0x000001c000007812 */ /* 0x000fe200078ec0ff */
[----:B------:R-:W-:Y:S01]  /*0570*/  USHF.R.S32.HI UR61, URZ, 0x1f, UR33 ;  /* 0x0000001f3f3d7899 */ /* 0x000fe20008011421 */
[C---:B------:R-:W-:Y:S01]  /*0580*/  LOP3.LUT P3, RZ, R7.reuse, 0x2, RZ, 0xc0, !PT ;  /* 0x0000000207ff7812 */ /* 0x040fe2000786c0ff */
[----:B------:R-:W-:Y:S01]  /*0590*/  USHF.R.S32.HI UR60, URZ, 0x1f, UR37 ;  /* 0x0000001f3f3c7899 */ /* 0x000fe20008011425 */
[----:B------:R-:W-:Y:S01]  /*05a0*/  LOP3.LUT R2, R0, 0x38, R20, 0xf8, !PT ;  /* 0x0000003800027812 */ /* 0x000fe200078ef814 */
[----:B------:R-:W-:Y:S01]  /*05b0*/  UIMAD.WIDE.U32 UR44, UR38, UR46, URZ ;  /* 0x0000002e262c72a5 */ /* 0x000fe2000f8e003f */
[----:B------:R-:W-:Y:S01]  /*05c0*/  SHF.R.U32.HI R0, RZ, 0x3, R0 ;  /* 0x00000003ff007819 */ /* 0x000fe20000011600 */
[----:B------:R-:W-:Y:S01]  /*05d0*/  UIMAD UR53, UR39, UR46, URZ ;  /* 0x0000002e273572a4 */ /* 0x000fe2000f8e023f */
[----:B------:R-:W-:Y:S01]  /*05e0*/  LOP3.LUT R3, R6, 0x1, RZ, 0xc0, !PT ;  /* 0x0000000106037812 */ /* 0x000fe200078ec0ff */
[----:B------:R-:W-:Y:S01]  /*05f0*/  USHF.R.S32.HI UR55, URZ, 0x1f, UR49 ;  /* 0x0000001f3f377899 */ /* 0x000fe20008011431 */
[----:B------:R-:W-:Y:S01]  /*0600*/  LOP3.LUT R11, R2, R0, RZ, 0x3c, !PT ;  /* 0x00000000020b7212 */ /* 0x000fe200078e3cff */
[----:B------:R-:W-:Y:S01]  /*0610*/  IMAD.SHL.U32 R0, R7, 0x40, RZ ;  /* 0x0000004007007824 */ /* 0x000fe200078e00ff */
[----:B------:R-:W-:Y:S01]  /*0620*/  LOP3.LUT R2, R13, 0xfffffff8, RZ, 0xc0, !PT ;  /* 0xfffffff80d027812 */ /* 0x000fe200078ec0ff */
[----:B------:R-:W-:Y:S01]  /*0630*/  UIMAD UR52, UR6, UR52, URZ ;  /* 0x00000034063472a4 */ /* 0x000fe2000f8e023f */
[----:B------:R-:W-:Y:S01]  /*0640*/  ISETP.NE.U32.AND P0, PT, R3, 0x1, PT ;  /* 0x000000010300780c */ /* 0x000fe20003f05070 */
[----:B------:R-:W-:Y:S01]  /*0650*/  @!UP5 UIMAD UR51, UR7, UR51, URZ ;  /* 0x000000330733d2a4 */ /* 0x000fe2000f8e023f */
[----:B------:R-:W-:Y:S01]  /*0660*/  LOP3.LUT R0, R0, 0x1c0, RZ, 0xc0, !PT ;  /* 0x000001c000007812 */ /* 0x000fe200078ec0ff */
[----:B------:R-:W-:Y:S01]  /*0670*/  IMAD.IADD R9, R8, 0x1, -R2 ;  /* 0x0000000108097824 */ /* 0x000fe200078e0a02 */
[----:B------:R-:W-:Y:S01]  /*0680*/  SHF.R.S32.HI R8, RZ, 0x7, R16 ;  /* 0x00000007ff087819 */ /* 0x000fe20000011410 */
[----:B------:R-:W-:Y:S01]  /*0690*/  IMAD.SHL.U32 R2, R14, 0x10, RZ ;  /* 0x000000100e027824 */ /* 0x000fe200078e00ff */
[C---:B------:R-:W-:Y:S01]  /*06a0*/  LOP3.LUT R5, R0.reuse, 0x8, R10, 0xf8, !PT ;  /* 0x0000000800057812 */ /* 0x040fe200078ef80a */
[----:B------:R-:W-:Y:S01]  /*06b0*/  USHF.R.S32.HI UR50, URZ, 0x1f, UR43 ;  /* 0x0000001f3f327899 */ /* 0x000fe2000801142b */
[----:B------:R-:W-:Y:S01]  /*06c0*/  SHF.R.U32.HI R4, RZ, 0x3, R0 ;  /* 0x00000003ff047819 */ /* 0x000fe20000011600 */
[----:B------:R-:W-:Y:S01]  /*06d0*/  ULDC UR42, c[0x0][0x2e8] ;  /* 0x0000ba00002a7ab9 */ /* 0x000fe20000000800 */
[----:B------:R-:W-:Y:S01]  /*06e0*/  LOP3.LUT R7, R0, 0x10, R2, 0xf8, !PT ;  /* 0x0000001000077812 */ /* 0x000fe200078ef802 */
[----:B------:R-:W-:Y:S01]  /*06f0*/  IMAD.SHL.U32 R2, R12, 0x200, RZ ;  /* 0x000002000c027824 */ /* 0x000fe200078e00ff */
[----:B------:R-:W-:Y:S01]  /*0700*/  LOP3.LUT R0, R5, R4, RZ, 0x3c, !PT ;  /* 0x0000000405007212 */ /* 0x000fe200078e3cff */
[----:B------:R-:W-:Y:S01]  /*0710*/  IMAD.U32 R5, RZ, RZ, UR14 ;  /* 0x0000000eff057e24 */ /* 0x000fe2000f8e00ff */
[----:B------:R-:W-:Y:S01]  /*0720*/  LOP3.LUT R7, R7, 0x8, R10, 0xf8, !PT ;  /* 0x0000000807077812 */ /* 0x000fe200078ef80a */
[----:B------:R-:W-:Y:S01]  /*0730*/  IMAD R3, R8, 0x800, R2 ;  /* 0x0000080008037824 */ /* 0x000fe200078e0202 */
[C---:B------:R-:W-:Y:S01]  /*0740*/  R2P PR, R6.reuse, 0x6 ;  /* 0x0000000606007804 */ /* 0x040fe20000000000 */
[----:B------:R-:W-:Y:S01]  /*0750*/  IMAD.SHL.U32 R5, R6, 0x40, RZ ;  /* 0x0000004006057824 */ /* 0x000fe200078e00ff */
[----:B------:R-:W-:Y:S01]  /*0760*/  LOP3.LUT R4, R2, R7, R4, 0xf6, !PT ;  /* 0x0000000702047212 */ /* 0x000fe200078ef604 */
[----:B------:R-:W-:Y:S01]  /*0770*/  IMAD.IADD R0, R3, 0x1, R0 ;  /* 0x0000000103007824 */ /* 0x000fe200078e0200 */
[----:B------:R-:W-:Y:S01]  /*0780*/  SHF.R.S32.HI R3, RZ, 0x6, R17 ;  /* 0x00000006ff037819 */ /* 0x000fe20000011411 */
[----:B------:R-:W-:Y:S01]  /*0790*/  IMAD.SHL.U32 R6, R12, 0x20, RZ ;  /* 0x000000200c067824 */ /* 0x000fe200078e00ff */
[----:B------:R-:W-:Y:S01]  /*07a0*/  LOP3.LUT R2, R5, 0x1c0, RZ, 0xc0, !PT ;  /* 0x000001c005027812 */ /* 0x000fe200078ec0ff */
[----:B------:R-:W-:Y:S01]  /*07b0*/  IMAD.SHL.U32 R7, R8, 0x20, RZ ;  /* 0x0000002008077824 */ /* 0x000fe200078e00ff */
[----:B------:R-:W-:Y:S01]  /*07c0*/  LOP3.LUT P6, RZ, R9, 0x4, RZ, 0xc0, !PT ;  /* 0x0000000409ff7812 */ /* 0x000fe200078cc0ff */
[C---:B------:R-:W-:Y:S01]  /*07d0*/  IMAD R17, R3.reuse, 0x200, R11 ;  /* 0x0000020003117824 */ /* 0x040fe200078e020b */
[----:B------:R-:W-:Y:S01]  /*07e0*/  SHF.R.U32.HI R5, RZ, 0x3, R2 ;  /* 0x00000003ff057819 */ /* 0x000fe20000011602 */
[----:B------:R-:W-:Y:S01]  /*07f0*/  IMAD.SHL.U32 R3, R3, 0x8, RZ ;  /* 0x0000000803037824 */ /* 0x000fe200078e00ff */
[----:B------:R-:W-:Y:S01]  /*0800*/  LOP3.LUT P5, RZ, R9, 0x2, RZ, 0xc0, !PT ;  /* 0x0000000209ff7812 */ /* 0x000fe200078ac0ff */
[----:B------:R-:W-:-:S03]  /*0810*/  IMAD.SHL.U32 R0, R0, 0x2, RZ ;  /* 0x0000000200007824 */ /* 0x000fc600078e00ff */
[----:B------:R-:W-:-:S04]  /*0820*/  LOP3.LUT R3, R3, 0x18, RZ, 0xc0, !PT ;  /* 0x0000001803037812 */ /* 0x000fc800078ec0ff */
[----:B------:R-:W-:Y:S02]  /*0830*/  LOP3.LUT R10, R3, 0x20, R6, 0xf8, !PT ;  /* 0x00000020030a7812 */ /* 0x000fe400078ef806 */
        /* <DEDUP_REMOVED lines=16> */
[----:B------:R-:W-:Y:S01]  /*0940*/  IMAD.MOV.U32 R10, RZ, RZ, -0x10 ;  /* 0xfffffff0ff0a7424 */ /* 0x000fe200078e00ff */
[----:B------:R-:W-:-:S02]  /*0950*/  LOP3.LUT R8, R8, 0xfffffe00, RZ, 0xc0, !PT ;  /* 0xfffffe0008087812 */ /* 0x000fc400078ec0ff */
[----:B------:R-:W-:Y:S02]  /*0960*/  SHF.R.S32.HI R2, RZ, 0x2, R18 ;  /* 0x00000002ff027819 */ /* 0x000fe40000011412 */
[----:B------:R-:W-:Y:S01]  /*0970*/  LOP3.LUT R3, R5, R3, RZ, 0x3c, !PT ;  /* 0x0000000305037212 */ /* 0x000fe200078e3cff */
[C-C-:B------:R-:W-:Y:S01]  /*0980*/  IMAD R7, R15.reuse, 0x400, R8.reuse ;  /* 0x000004000f077824 */ /* 0x140fe200078e0208 */
[----:B------:R-:W-:Y:S01]  /*0990*/  IADD3 R13, R20, 0x80, RZ ;  /* 0x00000080140d7810 */ /* 0x000fe20007ffe0ff */
[----:B------:R-:W-:Y:S01]  /*09a0*/  IMAD R9, R14, 0x400, R8 ;  /* 0x000004000e097824 */ /* 0x000fe200078e0208 */
[----:B------:R-:W-:Y:S01]  /*09b0*/  LOP3.LUT R8, R6, R8, RZ, 0xfc, !PT ;  /* 0x0000000806087212 */ /* 0x000fe200078efcff */
[----:B------:R-:W-:Y:S01]  /*09c0*/  IMAD R2, R15, 0x10, R2 ;  /* 0x000000100f027824 */ /* 0x000fe200078e0202 */
[----:B------:R-:W-:Y:S01]  /*09d0*/  IADD3 R14, R20, 0x40, RZ ;  /* 0x00000040140e7810 */ /* 0x000fe20007ffe0ff */
[----:B------:R-:W-:Y:S01]  /*09e0*/  IMAD.MOV.U32 R6, RZ, RZ, 0x20 ;  /* 0x00000020ff067424 */ /* 0x000fe200078e00ff */
[----:B------:R-:W-:Y:S01]  /*09f0*/  SEL R10, R10, 0x10, !P0 ;  /* 0x000000100a0a7807 */ /* 0x000fe20004000000 */
[----:B------:R-:W-:Y:S01]  /*0a00*/  IMAD.MOV.U32 R5, RZ, RZ, 0x40 ;  /* 0x00000040ff057424 */ /* 0x000fe200078e00ff */
[----:B------:R1:W-:Y:S01]  /*0a10*/  STL [R1+0x84], R2 ;  /* 0x0000840201007387 */ /* 0x0003e20000100800 */
[----:B------:R-:W-:-:S02]  /*0a20*/  IMAD.IADD R7, R7, 0x1, R3 ;  /* 0x0000000107077824 */ /* 0x000fc400078e0203 */
[----:B------:R-:W-:Y:S01]  /*0a30*/  IMAD.IADD R9, R3, 0x1, R9 ;  /* 0x0000000103097824 */ /* 0x000fe200078e0209 */
[C---:B------:R-:W-:Y:S01]  /*0a40*/  SEL R3, R5.reuse, 0xffffffc0, !P4 ;  /* 0xffffffc005037807 */ /* 0x040fe20006000000 */
[----:B------:R-:W-:Y:S01]  /*0a50*/  STL [R1+0x6c], R14 ;  /* 0x00006c0e01007387 */ /* 0x000fe20000100800 */
[----:B------:R-:W-:Y:S02]  /*0a60*/  SEL R5, R5, 0xffffffc0, !P6 ;  /* 0xffffffc005057807 */ /* 0x000fe40007000000 */
[----:B------:R-:W-:Y:S01]  /*0a70*/  LEA R9, R9, 0x12000, 0x1 ;  /* 0x0001200009097811 */ /* 0x000fe200078e08ff */
[----:B------:R2:W-:Y:S01]  /*0a80*/  STL [R1+0x70], R13 ;  /* 0x0000700d01007387 */ /* 0x0005e20000100800 */
        /* <DEDUP_REMOVED lines=9> */
[----:B------:R1:W-:Y:S01]  /*0b20*/  STL [R1+0x4], R12 ;  /* 0x0000040c01007387 */ /* 0x0003e20000100800 */
[----:B------:R-:W-:-:S03]  /*0b30*/  IMAD.IADD R11, R0, 0x1, R10 ;  /* 0x00000001000b7824 */ /* 0x000fc600078e020a */
[----:B------:R2:W-:Y:S04]  /*0b40*/  STL [R1+0x10], R2 ;  /* 0x0000100201007387 */ /* 0x0005e80000100800 */
[----:B------:R3:W-:Y:S04]  /*0b50*/  STL [R1+0x3c], R0 ;  /* 0x00003c0001007387 */ /* 0x0007e80000100800 */
[----:B------:R-:W-:Y:S04]  /*0b60*/  STL [R1+0x7c], R13 ;  /* 0x00007c0d01007387 */ /* 0x000fe80000100800 */
[----:B------:R4:W-:Y:S01]  /*0b70*/  STL [R1+0x60], R11 ;  /* 0x0000600b01007387 */ /* 0x0009e20000100800 */
[----:B-1----:R-:W-:-:S02]  /*0b80*/  IADD3 R12, R0, 0x20, RZ ;  /* 0x00000020000c7810 */ /* 0x002fc40007ffe0ff */
[----:B------:R-:W-:Y:S01]  /*0b90*/  @P1 IADD3 R12, R0, -0x20, RZ ;  /* 0xffffffe0000c1810 */ /* 0x000fe20007ffe0ff */
[C---:B--2---:R-:W-:Y:S02]  /*0ba0*/  IMAD R2, R4.reuse, 0x2, R3 ;  /* 0x0000000204027824 */ /* 0x044fe400078e0203 */
[----:B------:R-:W-:Y:S01]  /*0bb0*/  IMAD.SHL.U32 R3, R4, 0x2, RZ ;  /* 0x0000000204037824 */ /* 0x000fe200078e00ff */
[C---:B------:R-:W-:Y:S01]  /*0bc0*/  IADD3 R4, R13.reuse, 0x40, RZ ;  /* 0x000000400d047810 */ /* 0x040fe20007ffe0ff */
[----:B---3--:R-:W-:Y:S01]  /*0bd0*/  IMAD.SHL.U32 R0, R8, 0x2, RZ ;  /* 0x0000000208007824 */ /* 0x008fe200078e00ff */
[----:B------:R-:W-:Y:S01]  /*0be0*/  @P2 IADD3 R4, R13, -0x40, RZ ;  /* 0xffffffc00d042810 */ /* 0x000fe20007ffe0ff */
[----:B------:R-:W-:Y:S02]  /*0bf0*/  IMAD.IADD R8, R6, 0x1, R9 ;  /* 0x0000000106087824 */ /* 0x000fe400078e0209 */
[----:B----4-:R-:W-:-:S04]  /*0c00*/  IMAD.SHL.U32 R11, R7, 0x2, RZ ;  /* 0x00000002070b7824 */ /* 0x010fc800078e00ff */
        /* <DEDUP_REMOVED lines=17> */
.L_x_248:
        /* <DEDUP_REMOVED lines=53> */
.L_x_202:
        /* <DEDUP_REMOVED lines=67> */
.L_x_204:
        /* <DEDUP_REMOVED lines=18> */
.L_x_205:
        /* <DEDUP_REMOVED lines=72> */
.L_x_206:
[----:B------:R-:W-:Y:S02]  /*1a40*/  UMOV UR11, UR52 ;  /* 0x00000034000b7c82 */ /* 0x000fe40008000000 */
.L_x_207:
        /* <DEDUP_REMOVED lines=111> */
.L_x_209:
        /* <DEDUP_REMOVED lines=18> */
.L_x_210:
        /* <DEDUP_REMOVED lines=34> */
.L_x_212:
[----:B-1----:R-:W-:Y:S05]  /*2480*/  BSYNC B0 ;  /* 0x0000000000007941 */ /* 0x002fea0003800000 */
.L_x_211:
        /* <DEDUP_REMOVED lines=19> */
.L_x_214:
[----:B------:R-:W-:Y:S05]  /*25c0*/  BSYNC B0 ;  /* 0x0000000000007941 */ /* 0x000fea0003800000 */
.L_x_213:
        /* <DEDUP_REMOVED lines=30> */
.L_x_216:
[----:B------:R-:W-:Y:S05]  /*27b0*/  BSYNC B0 ;  /* 0x0000000000007941 */ /* 0x000fea0003800000 */
.L_x_215:
        /* <DEDUP_REMOVED lines=18> */
.L_x_208:
        /* <DEDUP_REMOVED lines=8> */
[----:B------:R-:W-:Y:S01]  /*2960*/  MOV R11, UR6 ;  /* 0x00000006000b7c02 */ /* 0x000fe20008000f00 */
[----:B------:R-:W-:Y:S01]  /*2970*/  UIMAD UR6, UR36, -0x40, UR7 ;  /* 0xffffffc0240678a4 */ /* 0x000fe2000f8e0207 */
[----:B------:R-:W-:Y:S01]  /*2980*/  @P0 BAR.SYNC.DEFER_BLOCKING 0x0 ;  /* 0x0000000000000b1d */ /* 0x000fe20000010000 */
[----:B------:R-:W-:Y:S01]  /*2990*/  IADD3 R10, P1, R4, UR31, RZ ;  /* 0x0000001f040a7c10 */ /* 0x000fe2000ff3e0ff */
[----:B------:R-:W-:-:S03]  /*29a0*/  IMAD R4, R21, c[0x0][0x1b8], RZ ;  /* 0x00006e0015047a24 */ /* 0x000fc600078e02ff */
[----:B------:R-:W-:Y:S01]  /*29b0*/  ISETP.GE.AND P6, PT, R28, UR6, PT ;  /* 0x000000061c007c0c */ /* 0x000fe2000bfc6270 */
[----:B------:R-:W-:Y:S01]  /*29c0*/  IMAD R4, R17, c[0x0][0x1bc], R4 ;  /* 0x00006f0011047a24 */ /* 0x000fe200078e0204 */
[----:B------:R-:W-:-:S05]  /*29d0*/  IADD3.X R11, R5, UR34, R11, P1, !PT ;  /* 0x00000022050b7c10 */ /* 0x000fca0008ffe40b */
[----:B------:R-:W-:-:S05]  /*29e0*/  IMAD.WIDE.U32 R10, R17, c[0x0][0x1b8], R10 ;  /* 0x00006e00110a7a25 */ /* 0x000fca00078e000a */
[----:B------:R-:W-:Y:S01]  /*29f0*/  IADD3 R18, R11, R4, RZ ;  /* 0x000000040b127210 */ /* 0x000fe20007ffe0ff */
        /* <DEDUP_REMOVED lines=37> */
.L_x_219:
[----:B------:R-:W-:Y:S05]  /*2c50*/  BSYNC B0 ;  /* 0x0000000000007941 */ /* 0x000fea0003800000 */
.L_x_218:
        /* <DEDUP_REMOVED lines=42> */
.L_x_221:
[----:B------:R-:W-:Y:S05]  /*2f00*/  BSYNC B0 ;  /* 0x0000000000007941 */ /* 0x000fea0003800000 */
.L_x_220:
        /* <DEDUP_REMOVED lines=29> */
.L_x_223:
[----:B------:R-:W-:Y:S05]  /*30e0*/  BSYNC B0 ;  /* 0x0000000000007941 */ /* 0x000fea0003800000 */
.L_x_222:
        /* <DEDUP_REMOVED lines=40> */
.L_x_225:
[----:B------:R-:W-:Y:S05]  /*3370*/  BSYNC B0 ;  /* 0x0000000000007941 */ /* 0x000fea0003800000 */
.L_x_224:
        /* <DEDUP_REMOVED lines=26> */
.L_x_227:
[----:B------:R-:W-:Y:S05]  /*3520*/  BSYNC B0 ;  /* 0x0000000000007941 */ /* 0x000fea0003800000 */
.L_x_226:
        /* <DEDUP_REMOVED lines=38> */
.L_x_229:
[----:B------:R-:W-:Y:S05]  /*3790*/  BSYNC B0 ;  /* 0x0000000000007941 */ /* 0x000fea0003800000 */
.L_x_228:
[----:B------:R-:W5:Y:S01]  /*37a0*/  LDL R14, [R1+0x84] ;  /* 0x00008400010e7983 */ /* 0x000f620000100800 */
[----:B------:R-:W-:Y:S01]  /*37b0*/  ULDC.64 UR10, c[0x0][0x198] ;  /* 0x00006600000a7ab9 */ /* 0x000fe20000000a00 */
[C---:B-----5:R-:W-:Y:S01]  /*37c0*/  IADD3 R5, R14.reuse, 0x8, RZ ;  /* 0x000000080e057810 */ /* 0x060fe20007ffe0ff */
[C---:B-1----:R-:W-:Y:S01]  /*37d0*/  IMAD.SHL.U32 R7, R14.reuse, 0x4, RZ ;  /* 0x000000040e077824 */ /* 0x042fe200078e00ff */
[----:B------:R-:W-:Y:S02]  /*37e0*/  SHF.R.S32.HI R4, RZ, 0x1f, R14 ;  /* 0x0000001fff047819 */ /* 0x000fe4000001140e */
[----:B------:R-:W-:Y:S02]  /*37f0*/  ISETP.GE.AND P1, PT, R5, UR6, PT ;  /* 0x0000000605007c0c */ /* 0x000fe4000bf26270 */
[----:B------:R-:W-:Y:S01]  /*3800*/  SHF.L.U64.HI R6, R14, 0x2, R4 ;  /* 0x000000020e067819 */ /* 0x000fe20000010204 */
[----:B------:R1:W-:Y:S01]  /*3810*/  STL [R1+0x78], R7 ;  /* 0x0000780701007387 */ /* 0x0003e20000100800 */
[----:B------:R-:W-:-:S02]  /*3820*/  IADD3 R4, P0, R7, UR15, RZ ;  /* 0x0000000f07047c10 */ /* 0x000fc4000ff1e0ff */
[----:B------:R-:W-:Y:S01]  /*3830*/  ISETP.GE.AND P2, PT, R14, UR6, PT ;  /* 0x000000060e007c0c */ /* 0x000fe2000bf46270 */
[----:B------:R5:W-:Y:S01]  /*3840*/  STL [R1+0x74], R6 ;  /* 0x0000740601007387 */ /* 0x000be20000100800 */
[----:B------:R-:W-:Y:S01]  /*3850*/  IADD3.X R5, R6, UR14, RZ, P0, !PT ;  /* 0x0000000e06057c10 */ /* 0x000fe200087fe4ff */
[----:B-1----:R-:W-:Y:S02]  /*3860*/  IMAD.MOV.U32 R7, RZ, RZ, 0x7f800000 ;  /* 0x7f800000ff077424 */ /* 0x002fe400078e00ff */
        /* <DEDUP_REMOVED lines=54> */
.L_x_231:
[----:B------:R-:W-:Y:S05]  /*3bd0*/  BSYNC B0 ;  /* 0x0000000000007941 */ /* 0x000fea0003800000 */
.L_x_230:
        /* <DEDUP_REMOVED lines=39> */
.L_x_233:
[----:B------:R-:W-:Y:S05]  /*3e50*/  BSYNC B0 ;  /* 0x0000000000007941 */ /* 0x000fea0003800000 */
.L_x_232:
        /* <DEDUP_REMOVED lines=23> */
[C---:B------:R-:W-:Y:S01]  /*3fd0*/  IMAD.SHL.U32 R6, R23.reuse, 0x2, RZ ;  /* 0x0000000217067824 */ /* 0x040fe200078e00ff */
[----:B------:R4:W2:Y:S01]  /*3fe0*/  LDSM.16.M88.4 R164, [R252+0x12000] ;  /* 0x01200000fca4783b */ /* 0x0008a20000000200 */
[----:B------:R-:W-:Y:S01]  /*3ff0*/  UIADD3 UR19, UR25, UR13, URZ ;  /* 0x0000000d19137290 */ /* 0x000fe2000fffe03f */
[----:B------:R-:W-:Y:S01]  /*4000*/  CS2R R142, SRZ ;  /* 0x00000000008e7805 */ /* 0x000fe2000001ff00 */
[----:B------:R-:W-:Y:S01]  /*4010*/  CS2R R140, SRZ ;  /* 0x00000000008c7805 */ /* 0x000fe2000001ff00 */
[----:B------:R4:W2:Y:S01]  /*4020*/  LDSM.16.M88.4 R168, [R252+0x12800] ;  /* 0x01280000fca8783b */ /* 0x0008a20000000200 */
[----:B------:R-:W-:Y:S01]  /*4030*/  UIADD3 UR20, -UR7, 0x40, UR19 ;  /* 0x0000004007147890 */ /* 0x000fe2000fffe113 */
        /* <DEDUP_REMOVED lines=30> */
[----:B------:R-:W-:Y:S01]  /*4220*/  IMAD.U32 R4, RZ, RZ, UR36 ;  /* 0x00000024ff047e24 */ /* 0x000fe2000f8e00ff */
[----:B------:R-:W-:Y:S01]  /*4230*/  LOP3.LUT R6, R5, 0x6, R6, 0xf8, !PT ;  /* 0x0000000605067812 */ /* 0x000fe200078ef806 */
[----:B------:R-:W-:Y:S01]  /*4240*/  CS2R R104, SRZ ;  /* 0x0000000000687805 */ /* 0x000fe2000001ff00 */
        /* <DEDUP_REMOVED lines=33> */
[----:B------:R-:W1:Y:S01]  /*4460*/  LDSM.16.M88.4 R240, [R240+0x16800] ;  /* 0x01680000f0f0783b */ /* 0x000e620000000200 */
[----:B------:R-:W-:Y:S01]  /*4470*/  CS2R R26, SRZ ;  /* 0x00000000001a7805 */ /* 0x000fe2000001ff00 */
[----:B----4-:R-:W-:Y:S01]  /*4480*/  CS2R R24, SRZ ;  /* 0x0000000000187805 */ /* 0x010fe2000001ff00 */
[----:B------:R-:W-:Y:S01]  /*4490*/  CS2R R22, SRZ ;  /* 0x0000000000167805 */ /* 0x000fe2000001ff00 */
[----:B------:R4:W-:Y:S01]  /*44a0*/  STL [R1+0x88], R4 ;  /* 0x0000880401007387 */ /* 0x0009e20000100800 */
[----:B------:R-:W-:Y:S01]  /*44b0*/  CS2R R20, SRZ ;  /* 0x0000000000147805 */ /* 0x000fe2000001ff00 */
[----:B------:R-:W-:-:S02]  /*44c0*/  ULDC UR12, c[0x0][0x2e8] ;  /* 0x0000ba00000c7ab9 */ /* 0x000fc40000000800 */
[----:B------:R-:W-:Y:S02]  /*44d0*/  UMOV UR6, URZ ;  /* 0x0000003f00067c82 */ /* 0x000fe40008000000 */
[----:B------:R-:W-:Y:S02]  /*44e0*/  ULDC UR11, c[0x0][0x2e4] ;  /* 0x0000b900000b7ab9 */ /* 0x000fe40000000800 */
[----:B------:R-:W-:Y:S02]  /*44f0*/  UIADD3 UR21, UR25, 0x40, URZ ;  /* 0x0000004019157890 */ /* 0x000fe4000fffe03f */
[----:B------:R-:W-:Y:S01]  /*4500*/  UIADD3 UR20, UR20, -UR12, URZ ;  /* 0x8000000c14147290 */ /* 0x000fe2000fffe03f */
[----:B-----5:R4:W1:Y:S04]  /*4510*/  LDSM.16.M88.4 R148, [R11+0x12000] ;  /* 0x012000000b94783b */ /* 0x0208680000000200 */
        /* <DEDUP_REMOVED lines=14> */
.L_x_238:
[----:B------:R-:W2:Y:S01]  /*4600*/  LDL R79, [R1] ;  /* 0x00000000014f7983 */ /* 0x000ea20000100800 */
[----:B------:R-:W-:Y:S02]  /*4610*/  USHF.L.U32 UR9, UR8, 0x6, URZ ;  /* 0x0000000608097899 */ /* 0x000fe4000800063f */
[----:B------:R-:W-:Y:S02]  /*4620*/  ULDC UR10, c[0x0][0x2e4] ;  /* 0x0000b900000a7ab9 */ /* 0x000fe40000000800 */
[----:B------:R-:W3:Y:S01]  /*4630*/  LDL R97, [R1+0x8] ;  /* 0x0000080001617983 */ /* 0x000ee20000100800 */
[----:B------:R-:W-:Y:S04]  /*4640*/  UISETP.GE.AND UP0, UPT, UR9, UR20, UPT ;  /* 0x000000140900728c */ /* 0x000fe8000bf06270 */
[----:B------:R-:W4:Y:S05]  /*4650*/  LDL R78, [R1+0x4] ;  /* 0x00000400014e7983 */ /* 0x000f2a0000100800 */
[----:B------:R-:W4:Y:S05]  /*4660*/  LDL R96, [R1+0xc] ;  /* 0x00000c0001607983 */ /* 0x000f2a0000100800 */
[----:B------:R-:W4:Y:S05]  /*4670*/  LDL R95, [R1+0x18] ;  /* 0x00001800015f7983 */ /* 0x000f2a0000100800 */
[----:B------:R-:W0:Y:S05]  /*4680*/  LDGDEPBAR ;  /* 0x00000000000079af */ /* 0x000e2a0000000000 */
[----:B------:R-:W4:Y:S05]  /*4690*/  LDL R77, [R1+0x10] ;  /* 0x00001000014d7983 */ /* 0x000f2a0000100800 */
[----:B------:R-:W4:Y:S05]  /*46a0*/  LDL R94, [R1+0x14] ;  /* 0x00001400015e7983 */ /* 0x000f2a0000100800 */
[----:B------:R-:W4:Y:S01]  /*46b0*/  LDL R76, [R1+0x88] ;  /* 0x00008800014c7983 */ /* 0x000f220000100800 */
[----:B------:R-:W-:Y:S04]  /*46c0*/  DEPBAR.LE SB0, 0x0 ;  /* 0x000080000000791a */ /* 0x000fe80000000000 */
[----:B------:R-:W-:Y:S06]  /*46d0*/  BAR.SYNC.DEFER_BLOCKING 0x0 ;  /* 0x0000000000007b1d */ /* 0x000fec0000010000 */
[----:B-12---:R-:W-:Y:S05]  /*46e0*/  LDSM.16.M88.4 R8, [R79+0xc000] ;  /* 0x00c000004f08783b */ /* 0x006fea0000000200 */
[----:B---3--:R-:W2:Y:S05]  /*46f0*/  LDSM.16.M88.4 R16, [R97] ;  /* 0x000000006110783b */ /* 0x008eaa0000000200 */
[----:B------:R-:W3:Y:S05]  /*4700*/  LDSM.16.M88.4 R68, [R79+0xc800] ;  /* 0x00c800004f44783b */ /* 0x000eea0000000200 */
[----:B----4-:R-:W-:Y:S01]  /*4710*/  LDSM.16.M88.4 R72, [R96] ;  /* 0x000000006048783b */ /* 0x010fe20000000200 */
[C---:B--2---:R-:W-:Y:S08]  /*4720*/  HMMA.16816.F32 R4, R16.reuse, R8, RZ ;  /* 0x000000081004723c */ /* 0x044ff000000018ff */
[C---:B------:R-:W-:Y:S08]  /*4730*/  HMMA.16816.F32 R8, R16.reuse, R10, RZ ;  /* 0x0000000a1008723c */ /* 0x040ff000000018ff */
[C---:B---3--:R-:W-:Y:S08]  /*4740*/  HMMA.16816.F32 R12, R16.reuse, R68, RZ ;  /* 0x00000044100c723c */ /* 0x048ff000000018ff */
[----:B------:R-:W-:Y:S01]  /*4750*/  HMMA.16816.F32 R16, R16, R70, RZ ;  /* 0x000000461010723c */ /* 0x000fe200000018ff */
[----:B------:R-:W2:Y:S07]  /*4760*/  LDSM.16.M88.4 R68, [R78+0xc000] ;  /* 0x00c000004e44783b */ /* 0x000eae0000000200 */
[C---:B--2---:R-:W-:Y:S08]  /*4770*/  HMMA.16816.F32 R4, R72.reuse, R68, R4 ;  /* 0x000000444804723c */ /* 0x044ff00000001804 */
[C---:B------:R-:W-:Y:S01]  /*4780*/  HMMA.16816.F32 R8, R72.reuse, R70, R8 ;  /* 0x000000464808723c */ /* 0x040fe20000001808 */
[----:B------:R-:W2:Y:S07]  /*4790*/  LDSM.16.M88.4 R68, [R78+0xc800] ;  /* 0x00c800004e44783b */ /* 0x000eae0000000200 */
[C---:B--2---:R-:W-:Y:S08]  /*47a0*/  HMMA.16816.F32 R12, R72.reuse, R68, R12 ;  /* 0x00000044480c723c */ /* 0x044ff0000000180c */
[----:B------:R-:W-:Y:S01]  /*47b0*/  HMMA.16816.F32 R16, R72, R70, R16 ;  /* 0x000000464810723c */ /* 0x000fe20000001810 */
[----:B------:R-:W-:Y:S05]  /*47c0*/  LDSM.16.M88.4 R68, [R95] ;  /* 0x000000005f44783b */ /* 0x000fea0000000200 */
[----:B------:R-:W2:Y:S02]  /*47d0*/  LDSM.16.M88.4 R72, [R252+0xc000] ;  /* 0x00c00000fc48783b */ /* 0x000ea40000000200 */
        /* <DEDUP_REMOVED lines=12> */
[----:B------:R-:W-:Y:S05]  /*48a0*/  LDSM.16.M88.4 R68, [R97+0x2000] ;  /* 0x002000006144783b */ /* 0x000fea0000000200 */
        /* <DEDUP_REMOVED lines=38> */
[----:B------:R2:W3:Y:S05]  /*4b10*/  LDSM.16.M88.4 R72, [R78+0x10800] ;  /* 0x010800004e48783b */ /* 0x0004ea0000000200 */
[----:B--2---:R-:W2:Y:S02]  /*4b20*/  LDL R78, [R1+0x78] ;  /* 0x00007800014e7983 */ /* 0x004ea40000100800 */
[C---:B---3--:R-:W-:Y:S08]  /*4b30*/  HMMA.16816.F32 R12, R68.reuse, R72, R12 ;  /* 0x00000048440c723c */ /* 0x048ff0000000180c */
[----:B------:R-:W-:Y:S01]  /*4b40*/  HMMA.16816.F32 R16, R68, R74, R16 ;  /* 0x0000004a4410723c */ /* 0x000fe20000001810 */
[----:B------:R-:W-:Y:S05]  /*4b50*/  LDSM.16.M88.4 R68, [R95+0x4000] ;  /* 0x004000005f44783b */ /* 0x000fea0000000200 */
[----:B------:R-:W3:Y:S02]  /*4b60*/  LDSM.16.M88.4 R72, [R252+0x10000] ;  /* 0x01000000fc48783b */ /* 0x000ee40000000200 */
[C---:B---3--:R-:W-:Y:S08]  /*4b70*/  HMMA.16816.F32 R4, R68.reuse, R72, R4 ;  /* 0x000000484404723c */ /* 0x048ff00000001804 */
[C---:B------:R-:W-:Y:S01]  /*4b80*/  HMMA.16816.F32 R8, R68.reuse, R74, R8 ;  /* 0x0000004a4408723c */ /* 0x040fe20000001808 */
[----:B------:R-:W3:Y:S07]  /*4b90*/  LDSM.16.M88.4 R72, [R252+0x10800] ;  /* 0x01080000fc48783b */ /* 0x000eee0000000200 */
[C---:B---3--:R-:W-:Y:S08]  /*4ba0*/  HMMA.16816.F32 R12, R68.reuse, R72, R12 ;  /* 0x00000048440c723c */ /* 0x048ff0000000180c */
[----:B------:R-:W-:Y:S01]  /*4bb0*/  HMMA.16816.F32 R16, R68, R74, R16 ;  /* 0x0000004a4410723c */ /* 0x000fe20000001810 */
[----:B------:R-:W-:Y:S05]  /*4bc0*/  LDSM.16.M88.4 R68, [R94+0x4000] ;  /* 0x004000005e44783b */ /* 0x000fea0000000200 */
[----:B------:R-:W3:Y:S02]  /*4bd0*/  LDSM.16.M88.4 R72, [R77+0x10000] ;  /* 0x010000004d48783b */ /* 0x000ee40000000200 */
[C---:B---3--:R-:W-:Y:S08]  /*4be0*/  HMMA.16816.F32 R4, R68.reuse, R72, R4 ;  /* 0x000000484404723c */ /* 0x048ff00000001804 */
[C---:B------:R-:W-:Y:S01]  /*4bf0*/  HMMA.16816.F32 R8, R68.reuse, R74, R8 ;  /* 0x0000004a4408723c */ /* 0x040fe20000001808 */
[----:B------:R3:W4:Y:S05]  /*4c00*/  LDSM.16.M88.4 R72, [R77+0x10800] ;  /* 0x010800004d48783b */ /* 0x00072a0000000200 */
[----:B---3--:R-:W3:Y:S02]  /*4c10*/  LDL R77, [R1+0x74] ;  /* 0x00007400014d7983 */ /* 0x008ee40000100800 */
[C---:B----4-:R-:W-:Y:S07]  /*4c20*/  HMMA.16816.F32 R12, R68.reuse, R72, R12 ;  /* 0x00000048440c723c */ /* 0x050fee000000180c */
[----:B------:R-:W-:Y:S01]  /*4c30*/  IADD3 R72, R76, UR9, RZ ;  /* 0x000000094c487c10 */ /* 0x000fe2000fffe0ff */
[----:B------:R-:W-:Y:S07]  /*4c40*/  HMMA.16816.F32 R16, R68, R74, R16 ;  /* 0x0000004a4410723c */ /* 0x000fee0000001810 */
[C---:B------:R-:W-:Y:S02]  /*4c50*/  IADD3 R68, R72.reuse, 0x8, RZ ;  /* 0x0000000848447810 */ /* 0x040fe40007ffe0ff */
[----:B------:R-:W-:Y:S02]  /*4c60*/  IADD3 R69, R72, -0x1, RZ ;  /* 0xffffffff48457810 */ /* 0x000fe40007ffe0ff */
[----:B------:R-:W-:Y:S02]  /*4c70*/  ISETP.GE.AND P0, PT, R68, RZ, PT ;  /* 0x000000ff4400720c */ /* 0x000fe40003f06270 */
[----:B------:R-:W-:Y:S02]  /*4c80*/  ISETP.GE.AND P2, PT, R69, RZ, PT ;  /* 0x000000ff4500720c */ /* 0x000fe40003f46270 */
[----:B------:R-:W-:Y:S02]  /*4c90*/  IADD3 R70, R72, -0x8, RZ ;  /* 0xfffffff848467810 */ /* 0x000fe40007ffe0ff */
[----:B------:R-:W-:Y:S02]  /*4ca0*/  IABS R74, R72 ;  /* 0x00000048004a7213 */ /* 0x000fe40000000000 */
[----:B------:R-:W-:Y:S02]  /*4cb0*/  ISETP.GE.AND P1, PT, R70, RZ, PT ;  /* 0x000000ff4600720c */ /* 0x000fe40003f26270 */
[C---:B------:R-:W-:Y:S02]  /*4cc0*/  IADD3 R75, R72.reuse, -0x10, RZ ;  /* 0xfffffff0484b7810 */ /* 0x040fe40007ffe0ff */
[----:B------:R-:W4:Y:S01]  /*4cd0*/  I2F R74, R74 ;  /* 0x0000004a004a7306 */ /* 0x000f220000201400 */
[C---:B------:R-:W-:Y:S02]  /*4ce0*/  @!P0 IADD3 R68, -R72.reuse, -0x8, RZ ;  /* 0xfffffff848448810 */ /* 0x040fe40007ffe1ff */
[C---:B------:R-:W-:Y:S02]  /*4cf0*/  @!P2 IADD3 R69, -R72.reuse, 0x1, RZ ;  /* 0x000000014845a810 */ /* 0x040fe40007ffe1ff */
[----:B------:R-:W-:Y:S04]  /*4d00*/  ISETP.GE.AND P3, PT, R75, RZ, PT ;  /* 0x000000ff4b00720c */ /* 0x000fe80003f66270 */
[C---:B------:R-:W-:Y:S01]  /*4d10*/  @!P1 IADD3 R70, -R72.reuse, 0x8, RZ ;  /* 0x0000000848469810 */ /* 0x040fe20007ffe1ff */
[----:B------:R1:W1:Y:S08]  /*4d20*/  I2F R73, R68 ;  /* 0x0000004400497306 */ /* 0x0002700000201400 */
[----:B------:R-:W-:Y:S02]  /*4d30*/  @!P3 IADD3 R75, -R72, 0x10, RZ ;  /* 0x00000010484bb810 */ /* 0x000fe40007ffe1ff */
[----:B------:R2:W2:Y:S01]  /*4d40*/  I2F R71, R69 ;  /* 0x0000004500477306 */ /* 0x0004a20000201400 */
[C---:B----4-:R-:W-:Y:S02]  /*4d50*/  FFMA.FTZ R4, R74.reuse, -UR6, R4 ;  /* 0x800000064a047c23 */ /* 0x050fe40008010004 */
[----:B------:R-:W-:Y:S01]  /*4d60*/  FFMA.FTZ R10, R74, -UR6, R10 ;  /* 0x800000064a0a7c23 */ /* 0x000fe2000801000a */
[----:B------:R-:W-:Y:S06]  /*4d70*/  IADD3 R74, R72, -0x11, RZ ;  /* 0xffffffef484a7810 */ /* 0x000fec0007ffe0ff */
[----:B------:R-:W4:Y:S01]  /*4d80*/  I2F R70, R70 ;  /* 0x0000004600467306 */ /* 0x000f220000201400 */
[----:B------:R-:W-:Y:S02]  /*4d90*/  ISETP.GE.AND P2, PT, R74, RZ, PT ;  /* 0x000000ff4a00720c */ /* 0x000fe40003f46270 */
[----:B-1----:R-:W-:Y:S01]  /*4da0*/  IADD3 R68, R72, 0x7, RZ ;  /* 0x0000000748447810 */ /* 0x002fe20007ffe0ff */
[----:B------:R-:W-:Y:S03]  /*4db0*/  FFMA.FTZ R6, R73, -UR6, R6 ;  /* 0x8000000649067c23 */ /* 0x000fe60008010006 */
[----:B------:R-:W-:Y:S03]  /*4dc0*/  ISETP.GE.AND P0, PT, R68, RZ, PT ;  /* 0x000000ff4400720c */ /* 0x000fe60003f06270 */
[----:B------:R-:W1:Y:S01]  /*4dd0*/  I2F R75, R75 ;  /* 0x0000004b004b7306 */ /* 0x000e620000201400 */
[C---:B--2---:R-:W-:Y:S01]  /*4de0*/  IADD3 R69, R72.reuse, -0x9, RZ ;  /* 0xfffffff748457810 */ /* 0x044fe20007ffe0ff */
[C---:B------:R-:W-:Y:S02]  /*4df0*/  FFMA.FTZ R5, R71.reuse, -UR6, R5 ;  /* 0x8000000647057c23 */ /* 0x040fe40008010005 */
[C---:B------:R-:W-:Y:S01]  /*4e00*/  @!P2 IADD3 R74, -R72.reuse, 0x11, RZ ;  /* 0x00000011484aa810 */ /* 0x040fe20007ffe1ff */
[----:B------:R-:W-:Y:S01]  /*4e10*/  FFMA.FTZ R11, R71, -UR6, R11 ;  /* 0x80000006470b7c23 */ /* 0x000fe2000801000b */
[----:B------:R-:W-:Y:S02]  /*4e20*/  ISETP.GE.AND P1, PT, R69, RZ, PT ;  /* 0x000000ff4500720c */ /* 0x000fe40003f26270 */
[C---:B------:R-:W-:Y:S02]  /*4e30*/  IADD3 R71, R72.reuse, -0x18, RZ ;  /* 0xffffffe848477810 */ /* 0x040fe40007ffe0ff */
[----:B------:R-:W2:Y:S01]  /*4e40*/  I2F R74, R74 ;  /* 0x0000004a004a7306 */ /* 0x000ea20000201400 */
[----:B------:R-:W-:Y:S01]  /*4e50*/  @!P0 IADD3 R68, -R72, -0x7, RZ ;  /* 0xfffffff948448810 */ /* 0x000fe20007ffe1ff */
[C---:B----4-:R-:W-:Y:S02]  /*4e60*/  FFMA.FTZ R8, R70.reuse, -UR6, R8 ;  /* 0x8000000646087c23 */ /* 0x050fe40008010008 */
[----:B------:R-:W-:Y:S01]  /*4e70*/  FFMA.FTZ R14, R70, -UR6, R14 ;  /* 0x80000006460e7c23 */ /* 0x000fe2000801000e */
[C---:B------:R-:W-:Y:S04]  /*4e80*/  IADD3 R70, R72.reuse, -0x19, RZ ;  /* 0xffffffe748467810 */ /* 0x040fe80007ffe0ff */
[----:B------:R-:W-:Y:S01]  /*4e90*/  @!P1 IADD3 R69, -R72, 0x9, RZ ;  /* 0x0000000948459810 */ /* 0x000fe20007ffe1ff */
[----:B------:R4:W4:Y:S01]  /*4ea0*/  I2F R76, R68 ;  /* 0x00000044004c7306 */ /* 0x0009220000201400 */
[----:B------:R-:W-:Y:S01]  /*4eb0*/  ISETP.GE.AND P0, PT, R70, RZ, PT ;  /* 0x000000ff4600720c */ /* 0x000fe20003f06270 */
[----:B-1----:R-:W-:Y:S01]  /*4ec0*/  FFMA.FTZ R12, R75, -UR6, R12 ;  /* 0x800000064b0c7c23 */ /* 0x002fe2000801000c */
[----:B------:R-:W-:Y:S01]  /*4ed0*/  ISETP.GE.AND P1, PT, R71, RZ, PT ;  /* 0x000000ff4700720c */ /* 0x000fe20003f26270 */
[----:B------:R-:W-:Y:S06]  /*4ee0*/  FFMA.FTZ R18, R75, -UR6, R18 ;  /* 0x800000064b127c23 */ /* 0x000fec0008010012 */
[----:B------:R-:W1:Y:S04]  /*4ef0*/  I2F R73, R69 ;  /* 0x0000004500497306 */ /* 0x000e680000201400 */
[----:B------:R-:W-:Y:S01]  /*4f00*/  @!P0 IADD3 R70, -R72, 0x19, RZ ;  /* 0x0000001948468810 */ /* 0x000fe20007ffe1ff */
[----:B--2---:R-:W-:Y:S01]  /*4f10*/  FFMA.FTZ R13, R74, -UR6, R13 ;  /* 0x800000064a0d7c23 */ /* 0x004fe2000801000d */
[----:B------:R-:W-:Y:S01]  /*4f20*/  @!P1 IADD3 R71, -R72, 0x18, RZ ;  /* 0x0000001848479810 */ /* 0x000fe20007ffe1ff */
[----:B------:R-:W-:Y:S03]  /*4f30*/  FFMA.FTZ R19, R74, -UR6, R19 ;  /* 0x800000064a137c23 */ /* 0x000fe60008010013 */
[----:B------:R-:W2:Y:S01]  /*4f40*/  I2F R70, R70 ;  /* 0x0000004600467306 */ /* 0x000ea20000201400 */
[----:B----4-:R-:W-:Y:S01]  /*4f50*/  IADD3 R68, P0, R78, UR17, RZ ;  /* 0x000000114e447c10 */ /* 0x010fe2000ff1e0ff */
[----:B------:R-:W-:Y:S08]  /*4f60*/  FFMA.FTZ R7, R76, -UR6, R7 ;  /* 0x800000064c077c23 */ /* 0x000ff00008010007 */
[----:B------:R-:W4:Y:S01]  /*4f70*/  I2F R71, R71 ;  /* 0x0000004700477306 */ /* 0x000f220000201400 */
[C---:B-1----:R-:W-:Y:S02]  /*4f80*/  FFMA.FTZ R9, R73.reuse, -UR6, R9 ;  /* 0x8000000649097c23 */ /* 0x042fe40008010009 */
[----:B------:R-:W-:Y:S02]  /*4f90*/  FFMA.FTZ R15, R73, -UR6, R15 ;  /* 0x80000006490f7c23 */ /* 0x000fe4000801000f */
[----:B--2---:R-:W-:Y:S02]  /*4fa0*/  FFMA.FTZ R17, R70, -UR6, R17 ;  /* 0x8000000646117c23 */ /* 0x004fe40008010011 */
[----:B----4-:R-:W-:Y:S01]  /*4fb0*/  FFMA.FTZ R16, R71, -UR6, R16 ;  /* 0x8000000647107c23 */ /* 0x010fe20008010010 */
[----:B---3--:R-:W-:Y:S02]  /*4fc0*/  IADD3.X R69, R77, UR16, RZ, P0, !PT ;  /* 0x000000104d457c10 */ /* 0x008fe400087fe4ff */
[----:B------:R-:W-:Y:S03]  /*4fd0*/  PLOP3.LUT P0, PT, PT, PT, UP0, 0x80, 0x0 ;  /* 0x000000000000781c */ /* 0x000fe60003f0f008 */
[----:B-----5:R1:W5:Y:S05]  /*4fe0*/  LDG.E R73, [R68.64] ;  /* 0x0000000444497981 */ /* 0x02036a000c1e1900 */
[----:B------:R1:W5:Y:S05]  /*4ff0*/  LDG.E R72, [R68.64+0x20] ;  /* 0x0000200444487981 */ /* 0x00036a000c1e1900 */
[----:B------:R-:W-:-:S05]  /*5000*/  @!P0 BRA `(.L_x_234) ;  /* 0x0000009000008947 */ /* 0x000fca0003800000 */
[----:B------:R-:W-:Y:S01]  /*5010*/  UIADD3 UR12, UR11, UR19, -UR7 ;  /* 0x000000130b0c7290 */ /* 0x000fe2000fffe807 */
[----:B-1----:R-:W-:Y:S01]  /*5020*/  IMAD.U32 R68, RZ, RZ, UR21 ;  /* 0x00000015ff447e24 */ /* 0x002fe2000f8e00ff */
[----:B------:R-:W-:Y:S04]  /*5030*/  UIADD3 UR10, UR9, 0x40, URZ ;  /* 0x00000040090a7890 */ /* 0x000fe8000fffe03f */
[----:B------:R-:W-:Y:S01]  /*5040*/  UISETP.GE.AND UP0, UPT, UR10, UR12, UPT ;  /* 0x0000000c0a00728c */ /* 0x000fe2000bf06270 */
[----:B------:R-:W-:Y:S02]  /*5050*/  ISETP.LT.AND P0, PT, R68, UR7, PT ;  /* 0x0000000744007c0c */ /* 0x000fe4000bf01270 */
[----:B------:R-:W-:Y:S03]  /*5060*/  UMOV UR10, UR11 ;  /* 0x0000000b000a7c82 */ /* 0x000fe60008000000 */
[----:B------:R-:W-:Y:S11]  /*5070*/  PLOP3.LUT P1, PT, PT, PT, UP0, 0x80, 0x0 ;  /* 0x000000000000781c */ /* 0x000ff60003f2f008 */
[----:B------:R-:W-:Y:S02]  /*5080*/  @!UPT UIADD3 URZ, URZ, URZ, URZ ;  /* 0x0000003f3f3ff290 */ /* 0x000fe4000fffe03f */
[----:B------:R-:W-:-:S05]  /*5090*/  @!P1 BRA P0, `(.L_x_235) ;  /* 0x0000047000009947 */ /* 0x000fca0000000000 */
.L_x_234:
[----:B-1----:R-:W2:Y:S01]  /*50a0*/  LDL R68, [R1+0x84] ;  /* 0x0000840001447983 */ /* 0x002ea20000100800 */
[----:B------:R-:W-:Y:S03]  /*50b0*/  UIADD3 UR11, -UR10, UR7, -UR13 ;  /* 0x000000070a0b7290 */ /* 0x000fe6000fffe90d */
[----:B------:R-:W3:Y:S01]  /*50c0*/  LDL R80, [R1+0x38] ;  /* 0x0000380001507983 */ /* 0x000ee20000100800 */
[----:B--2---:R-:W-:Y:S01]  /*50d0*/  IADD3 R70, R68, UR9, RZ ;  /* 0x0000000944467c10 */ /* 0x004fe2000fffe0ff */
[----:B------:R-:W-:Y:S03]  /*50e0*/  UIADD3 UR9, UR7, 0x1, -UR13 ;  /* 0x0000000107097890 */ /* 0x000fe6000fffe80d */
[----:B------:R-:W-:Y:S01]  /*50f0*/  IADD3 R69, R70, UR11, RZ ;  /* 0x0000000b46457c10 */ /* 0x000fe2000fffe0ff */
[----:B------:R-:W-:Y:S01]  /*5100*/  UIADD3 UR9, UR9, UR42, URZ ;  /* 0x0000002a09097290 */ /* 0x000fe2000fffe03f */
[C---:B---3--:R-:W-:Y:S02]  /*5110*/  IADD3 R79, R80.reuse, 0x1, RZ ;  /* 0x00000001504f7810 */ /* 0x048fe40007ffe0ff */
[----:B------:R-:W-:Y:S02]  /*5120*/  IMNMX R69, RZ, R69, !PT ;  /* 0x00000045ff457217 */ /* 0x000fe40007800200 */
[----:B------:R-:W-:Y:S02]  /*5130*/  IADD3 R78, R80, 0x8, RZ ;  /* 0x00000008504e7810 */ /* 0x000fe40007ffe0ff */
[----:B------:R-:W-:Y:S02]  /*5140*/  IADD3 R68, R70, UR9, RZ ;  /* 0x0000000946447c10 */ /* 0x000fe4000fffe0ff */
[-C--:B------:R-:W-:Y:S02]  /*5150*/  ISETP.GE.AND P0, PT, R80, R69.reuse, PT ;  /* 0x000000455000720c */ /* 0x080fe40003f06270 */
[----:B------:R-:W-:Y:S02]  /*5160*/  IMNMX R68, R68, UR7, PT ;  /* 0x0000000744447c17 */ /* 0x000fe4000b800200 */
[C---:B------:R-:W-:Y:S02]  /*5170*/  IADD3 R77, R80.reuse, 0x9, RZ ;  /* 0x00000009504d7810 */ /* 0x040fe40007ffe0ff */
[C---:B------:R-:W-:Y:S02]  /*5180*/  IADD3 R76, R80.reuse, 0x10, RZ ;  /* 0x00000010504c7810 */ /* 0x040fe40007ffe0ff */
[C---:B------:R-:W-:Y:S02]  /*5190*/  IADD3 R75, R80.reuse, 0x11, RZ ;  /* 0x00000011504b7810 */ /* 0x040fe40007ffe0ff */
        /* <DEDUP_REMOVED lines=25> */
[CC--:B------:R-:W-:Y:S02]  /*5330*/  ISETP.GE.AND P6, PT, R79.reuse, R69.reuse, PT ;  /* 0x000000454f00720c */ /* 0x0c0fe40003fc6270 */
        /* <DEDUP_REMOVED lines=29> */
.L_x_235:
        /* <DEDUP_REMOVED lines=19> */
[----:B------:R-:W2:Y:S01]  /*5640*/  MUFU.EX2 R81, R5 ;  /* 0x0000000500517308 */ /* 0x000ea20000000800 */
[----:B------:R-:W-:Y:S09]  /*5650*/  FFMA.FTZ R68, R17, c[0x0][0x23c], -R68 ;  /* 0x00008f0011447a23 */ /* 0x000ff20000010844 */
[----:B------:R-:W-:Y:S01]  /*5660*/  MUFU.EX2 R80, R8 ;  /* 0x0000000800507308 */ /* 0x000fe20000000800 */
[----:B-1----:R-:W-:Y:S05]  /*5670*/  FMUL.FTZ R4, R69, 1.4426950216293334961 ;  /* 0x3fb8aa3b45047820 */ /* 0x002fea0000410000 */
        /* <DEDUP_REMOVED lines=12> */
[----:B------:R-:W1:Y:S10]  /*5740*/  MUFU.EX2 R75, R7 ;  /* 0x00000007004b7308 */ /* 0x000e740000000800 */
[----:B------:R3:W-:Y:S01]  /*5750*/  MUFU.EX2 R78, R4 ;  /* 0x00000004004e7308 */ /* 0x0007e20000000800 */
[----:B--2---:R-:W-:Y:S05]  /*5760*/  F2FP.PACK_AB R6, R81, R83 ;  /* 0x000000535106723e */ /* 0x004fea00000000ff */
[----:B----4-:R2:W-:Y:S04]  /*5770*/  STS [R93+0x14000], R6 ;  /* 0x014000065d007388 */ /* 0x0105e80000000800 */
[----:B------:R-:W-:Y:S01]  /*5780*/  MUFU.EX2 R76, R10 ;  /* 0x0000000a004c7308 */ /* 0x000fe20000000800 */
[----:B-1----:R-:W-:Y:S05]  /*5790*/  F2FP.PACK_AB R5, R75, R77 ;  /* 0x0000004d4b05723e */ /* 0x002fea00000000ff */
[----:B------:R1:W-:Y:S04]  /*57a0*/  STS [R93+0x14400], R5 ;  /* 0x014400055d007388 */ /* 0x0003e80000000800 */
[----:B------:R-:W4:Y:S01]  /*57b0*/  MUFU.EX2 R74, R11 ;  /* 0x0000000b004a7308 */ /* 0x000f220000000800 */
[----:B---3--:R-:W-:Y:S05]  /*57c0*/  F2FP.PACK_AB R4, R79, R80 ;  /* 0x000000504f04723e */ /* 0x008fea00000000ff */
        /* <DEDUP_REMOVED lines=10> */
[----:B------:R-:W1:Y:S01]  /*5870*/  MUFU.EX2 R84, R68 ;  /* 0x0000004400547308 */ /* 0x000e620000000800 */
[----:B--2---:R-:W-:Y:S05]  /*5880*/  F2FP.PACK_AB R6, R85, R86 ;  /* 0x000000565506723e */ /* 0x004fea00000000ff */
[----:B------:R-:W-:Y:S04]  /*5890*/  STS [R91+0x14400], R6 ;  /* 0x014400065b007388 */ /* 0x000fe80000000800 */
[----:B------:R-:W3:Y:S01]  /*58a0*/  MUFU.EX2 R82, R18 ;  /* 0x0000001200527308 */ /* 0x000ee20000000800 */
[----:B-1----:R-:W-:Y:S05]  /*58b0*/  F2FP.PACK_AB R5, R84, R87 ;  /* 0x000000575405723e */ /* 0x002fea00000000ff */
[----:B------:R-:W-:Y:S01]  /*58c0*/  STS [R90+0x14000], R5 ;  /* 0x014000055a007388 */ /* 0x000fe20000000800 */
[----:B---3--:R-:W-:Y:S05]  /*58d0*/  F2FP.PACK_AB R4, R78, R82 ;  /* 0x000000524e04723e */ /* 0x008fea00000000ff */
        /* <DEDUP_REMOVED lines=244> */
.L_x_236:
[----:B-1----:R-:W2:Y:S01]  /*6820*/  LDL R5, [R1+0x1c] ;  /* 0x00001c0001057983 */ /* 0x002ea20000100800 */
[----:B------:R-:W-:Y:S02]  /*6830*/  @UP0 UIADD3 UR9, UP2, UR15, -0x100, URZ ;  /* 0xffffff000f090890 */ /* 0x000fe4000ff5e03f */
[----:B------:R-:W-:Y:S01]  /*6840*/  @UP0 UIADD3 UR17, UP1, UR17, -0x100, URZ ;  /* 0xffffff0011110890 */ /* 0x000fe2000ff3e03f */
[----:B------:R-:W3:Y:S03]  /*6850*/  LDL R4, [R1+0x28] ;  /* 0x0000280001047983 */ /* 0x000ee60000100800 */
        /* <DEDUP_REMOVED lines=100> */
[----:B------:R-:W-:Y:S02]  /*6ea0*/  @UP0 UMOV UR15, UR9 ;  /* 0x00000009000f0c82 */ /* 0x000fe40008000000 */
[----:B------:R-:W-:Y:S01]  /*6eb0*/  @UP0 UIADD3.X UR9, UR14, -0x1, URZ, UP2, !UPT ;  /* 0xffffffff0e090890 */ /* 0x000fe200097fe43f */
[----:B---3--:R-:W-:Y:S01]  /*6ec0*/  @P0 IADD3.X R245, R24, UR14, RZ, P1, !PT ;  /* 0x0000000e18f50c10 */ /* 0x008fe20008ffe4ff */
[C---:B------:R-:W-:Y:S05]  /*6ed0*/  IMAD.SHL.U32 R24, R247.reuse, 0x8, RZ ;  /* 0x00000008f7187824 */ /* 0x040fea00078e00ff */
[----:B------:R-:W-:Y:S01]  /*6ee0*/  @UP0 UMOV UR14, UR9 ;  /* 0x00000009000e0c82 */ /* 0x000fe20008000000 */
        /* <DEDUP_REMOVED lines=309> */
.L_x_237:
        /* <DEDUP_REMOVED lines=172> */
.L_x_239:
        /* <DEDUP_REMOVED lines=18> */
.L_x_240:
        /* <DEDUP_REMOVED lines=54> */
.L_x_242:
[----:B------:R-:W-:Y:S05]  /*9180*/  BSYNC B0 ;  /* 0x0000000000007941 */ /* 0x000fea0003800000 */
.L_x_241:
        /* <DEDUP_REMOVED lines=19> */
.L_x_244:
[----:B------:R-:W-:Y:S05]  /*92c0*/  BSYNC B0 ;  /* 0x0000000000007941 */ /* 0x000fea0003800000 */
.L_x_243:
        /* <DEDUP_REMOVED lines=30> */
.L_x_246:
[----:B------:R-:W-:Y:S05]  /*94b0*/  BSYNC B0 ;  /* 0x0000000000007941 */ /* 0x000fea0003800000 */
.L_x_245:
        /* <DEDUP_REMOVED lines=16> */
.L_x_217:
[----:B------:R-:W-:Y:S05]  /*95c0*/  BSYNC B1 ;  /* 0x0000000000017941 */ /* 0x000fea0003800000 */
.L_x_203:
        /* <DEDUP_REMOVED lines=11> */
.L_x_247:
[----:B------:R-:W-:Y:S05]  /*9680*/  EXIT ;  /* 0x000000000000794d */ /* 0x000fea0003800000 */
.L_x_249:
        /* <DEDUP_REMOVED lines=15> */
.L_x_1583:


//--------------------- .text._ZN5flash44flash_bwd_dq_dk_dv_loop_seqk_parallel_kernelI23Flash_bwd_kernel_traitsILi192ELi64ELi64ELi8ELi4ELi2ELi2ELb0ELb0EN7cutlass6half_tE19Flash_kernel_traitsILi192ELi64ELi64ELi8ES3_EELb0ELb0ELb0ELb0ELb0ELb0ELb0EEEvNS_16Flash_bwd_paramsE --------------------------
	.section	.text._ZN5flash44flash_bwd_dq_dk_dv_loop_seqk_parallel_kernelI23Flash_bwd_kernel_traitsILi192ELi64ELi64ELi8ELi4ELi2ELi2ELb0ELb0EN7cutlass6half_tE19Flash_kernel_traitsILi192ELi64ELi64ELi8ES3_EELb0ELb0ELb0ELb0ELb0ELb0ELb0EEEvNS_16Flash_bwd_paramsE,"ax",@progbits
	.sectioninfo	@"SHI_REGISTERS=255"
	.align	128
        .global         _ZN5flash44flash_bwd_dq_dk_dv_loop_seqk_parallel_kernelI23Flash_bwd_kernel_traitsILi192ELi64ELi64ELi8ELi4ELi2ELi2ELb0ELb0EN7cutlass6half_tE19Flash_kernel_traitsILi192ELi64ELi64ELi8ES3_EELb0ELb0ELb0ELb0ELb0ELb0ELb0EEEvNS_16Flash_bwd_paramsE
        .type           _ZN5flash44flash_bwd_dq_dk_dv_loop_seqk_parallel_kernelI23Flash_bwd_kernel_traitsILi192ELi64ELi64ELi8ELi4ELi2ELi2ELb0ELb0EN7cutlass6half_tE19Flash_kernel_traitsILi192ELi64ELi64ELi8ES3_EELb0ELb0ELb0ELb0ELb0ELb0ELb0EEEvNS_16Flash_bwd_paramsE,@function
        .size           _ZN5flash44flash_bwd_dq_dk_dv_loop_seqk_parallel_kernelI23Flash_bwd_kernel_traitsILi192ELi64ELi64ELi8ELi4ELi2ELi2ELb0ELb0EN7cutlass6half_tE19Flash_kernel_traitsILi192ELi64ELi64ELi8ES3_EELb0ELb0ELb0ELb0ELb0ELb0ELb0EEEvNS_16Flash_bwd_paramsE,(.L_x_1584 - _ZN5flash44flash_bwd_dq_dk_dv_loop_seqk_parallel_kernelI23Flash_bwd_kernel_traitsILi192ELi64ELi64ELi8ELi4ELi2ELi2ELb0ELb0EN7cutlass6half_tE19Flash_kernel_traitsILi192ELi64ELi64ELi8ES3_EELb0ELb0ELb0ELb0ELb0ELb0ELb0EEEvNS_16Flash_bwd_paramsE)
        .other          _ZN5flash44flash_bwd_dq_dk_dv_loop_seqk_parallel_kernelI23Flash_bwd_kernel_traitsILi192ELi64ELi64ELi8ELi4ELi2ELi2ELb0ELb0EN7cutlass6half_tE19Flash_kernel_traitsILi192ELi64ELi64ELi8ES3_EELb0ELb0ELb0ELb0ELb0ELb0ELb0EEEvNS_16Flash_bwd_paramsE,@"STO_CUDA_ENTRY STV_DEFAULT"
_ZN5flash44flash_bwd_dq_dk_dv_loop_seqk_parallel_kernelI23Flash_bwd_kernel_traitsILi192ELi64ELi64ELi8ELi4ELi2ELi2ELb0ELb0EN7cutlass6half_tE19Flash_kernel_traitsILi192ELi64ELi64ELi8ES3_EELb0ELb0ELb0ELb0ELb0ELb0ELb0EEEvNS_16Flash_bwd_paramsE:
.text._ZN5flash44flash_bwd_dq_dk_dv_loop_seqk_parallel_kernelI23Flash_bwd_kernel_traitsILi192ELi64ELi64ELi8ELi4ELi2ELi2ELb0ELb0EN7cutlass6half_tE19Flash_kernel_traitsILi192ELi64ELi64ELi8ES3_EELb0ELb0ELb0ELb0ELb0ELb0ELb0EEEvNS_16Flash_bwd_paramsE:
[----:B------:R-:W-:Y:S02]  /*0000*/  MOV R1, c[0x0][0x28] ;  /* 0x00000a0000017a02 */ /* 0x000fe40000000f00 */
[----:B------:R-:W1:Y:S01]  /*0010*/  S2R R234, SR_CTAID.X ;  /* 0x0000000000ea7919 */ /* 0x000e620000002500 */
[----:B------:R-:W-:Y:S01]  /*0020*/  ULDC UR5, c[0x0][0x218] ;  /* 0x0000860000057ab9 */ /* 0x000fe20000000800 */
[----:B------:R-:W-:Y:S01]  /*0030*/  IADD3 R1, R1, -0x18, RZ ;  /* 0xffffffe801017810 */ /* 0x000fe20007ffe0ff */
[----:B------:R-:W-:-:S04]  /*0040*/  UIADD3 UR5, UR5, 0x3f, URZ ;  /* 0x0000003f05057890 */ /* 0x000fc8000fffe03f */
[----:B------:R-:W-:-:S04]  /*0050*/  USHF.R.S32.HI UR4, URZ, 0x1f, UR5 ;  /* 0x0000001f3f047899 */ /* 0x000fc80008011405 */
[----:B------:R-:W-:-:S04]  /*0060*/  ULEA.HI UR4, UR4, UR5, URZ, 0x6 ;  /* 0x0000000504047291 */ /* 0x000fc8000f8f303f */
[----:B------:R-:W-:-:S06]  /*0070*/  USHF.R.S32.HI UR4, URZ, 0x6, UR4 ;  /* 0x000000063f047899 */ /* 0x000fcc0008011404 */
[----:B-1----:R-:W-:-:S13]  /*0080*/  ISETP.GE.AND P0, PT, R234, UR4, PT ;  /* 0x00000004ea007c0c */ /* 0x002fda000bf06270 */
[----:B------:R-:W-:Y:S05]  /*0090*/  @P0 EXIT ;  /* 0x000000000000094d */ /* 0x000fea0003800000 */
[----:B------:R-:W1:Y:S01]  /*00a0*/  S2R R12, SR_TID.X ;  /* 0x00000000000c7919 */ /* 0x000e620000002100 */
[----:B------:R-:W-:Y:S01]  /*00b0*/  IMAD.MOV.U32 R170, RZ, RZ, 0x20 ;  /* 0x00000020ffaa7424 */ /* 0x000fe200078e00ff */
[----:B------:R-:W-:Y:S01]  /*00c0*/  ULDC.64 UR6, c[0x0][0x118] ;  /* 0x0000460000067ab9 */ /* 0x000fe20000000a00 */
[----:B------:R-:W-:Y:S02]  /*00d0*/  IMAD.MOV.U32 R171, RZ, RZ, 0x40 ;  /* 0x00000040ffab7424 */ /* 0x000fe400078e00ff */
[----:B------:R-:W-:Y:S01]  /*00e0*/  IMAD.MOV.U32 R206, RZ, RZ, -0x10 ;  /* 0xfffffff0ffce7424 */ /* 0x000fe200078e00ff */
[----:B-1----:R-:W-:Y:S01]  /*00f0*/  SHF.R.S32.HI R13, RZ, 0x1f, R12 ;  /* 0x0000001fff0d7819 */ /* 0x002fe2000001140c */
[----:B------:R-:W-:-:S03]  /*0100*/  IMAD.SHL.U32 R243, R12, 0x2, RZ ;  /* 0x000000020cf37824 */ /* 0x000fc600078e00ff */
[CC--:B------:R-:W-:Y:S02]  /*0110*/  LEA.HI R6, R13.reuse, R12.reuse, RZ, 0x4 ;  /* 0x0000000c0d067211 */ /* 0x0c0fe400078f20ff */
[CC--:B------:R-:W-:Y:S02]  /*0120*/  LEA.HI R16, R13.reuse, R12.reuse, RZ, 0x3 ;  /* 0x0000000c0d107211 */ /* 0x0c0fe400078f18ff */
[----:B------:R-:W-:Y:S02]  /*0130*/  SHF.R.S32.HI R5, RZ, 0x4, R6 ;  /* 0x00000004ff057819 */ /* 0x000fe40000011406 */
[----:B------:R-:W-:Y:S02]  /*0140*/  LOP3.LUT R0, R16, 0xfffffff8, RZ, 0xc0, !PT ;  /* 0xfffffff810007812 */ /* 0x000fe400078ec0ff */
[----:B------:R-:W-:Y:S02]  /*0150*/  SHF.R.S32.HI R233, RZ, 0x3, R16 ;  /* 0x00000003ffe97819 */ /* 0x000fe40000011410 */
[----:B------:R-:W-:Y:S01]  /*0160*/  LEA.HI R15, R13, R12, RZ, 0x2 ;  /* 0x0000000c0d0f7211 */ /* 0x000fe200078f10ff */
[----:B------:R-:W-:Y:S01]  /*0170*/  IMAD.IADD R0, R12, 0x1, -R0 ;  /* 0x000000010c007824 */ /* 0x000fe200078e0a00 */
[----:B------:R-:W-:Y:S01]  /*0180*/  LEA.HI R2, R6, R5, RZ, 0x1 ;  /* 0x0000000506027211 */ /* 0x000fe200078f08ff */
[----:B------:R-:W-:Y:S01]  /*0190*/  IMAD.SHL.U32 R7, R233, 0x40, RZ ;  /* 0x00000040e9077824 */ /* 0x000fe200078e00ff */
[--C-:B------:R-:W-:Y:S01]  /*01a0*/  SHF.R.S32.HI R8, RZ, 0x2, R15.reuse ;  /* 0x00000002ff087819 */ /* 0x100fe2000001140f */
[----:B------:R-:W-:Y:S01]  /*01b0*/  IMAD.SHL.U32 R200, R0, 0x8, RZ ;  /* 0x0000000800c87824 */ /* 0x000fe200078e00ff */
[----:B------:R-:W-:-:S02]  /*01c0*/  SHF.R.S32.HI R3, RZ, 0x1f, R15 ;  /* 0x0000001fff037819 */ /* 0x000fc4000001140f */
[----:B------:R-:W-:Y:S02]  /*01d0*/  LOP3.LUT R4, R2, 0xfffffffe, RZ, 0xc0, !PT ;  /* 0xfffffffe02047812 */ /* 0x000fe400078ec0ff */
[----:B------:R-:W-:Y:S02]  /*01e0*/  LEA.HI R14, R13, R12, RZ, 0x5 ;  /* 0x0000000c0d0e7211 */ /* 0x000fe400078f28ff */
[----:B------:R-:W-:Y:S01]  /*01f0*/  LEA.HI R3, R3, R8, RZ, 0x3 ;  /* 0x0000000803037211 */ /* 0x000fe200078f18ff */
[----:B------:R-:W-:Y:S01]  /*0200*/  IMAD.IADD R10, R5, 0x1, -R4 ;  /* 0x00000001050a7824 */ /* 0x000fe200078e0a04 */
[----:B------:R-:W-:Y:S02]  /*0210*/  LOP3.LUT R2, R7, 0x1c0, RZ, 0xc0, !PT ;  /* 0x000001c007027812 */ /* 0x000fe400078ec0ff */
[----:B------:R-:W-:Y:S01]  /*0220*/  SHF.R.S32.HI R20, RZ, 0x5, R14 ;  /* 0x00000005ff147819 */ /* 0x000fe2000001140e */
[----:B------:R-:W-:Y:S01]  /*0230*/  IMAD.SHL.U32 R173, R10, 0x200, RZ ;  /* 0x000002000aad7824 */ /* 0x000fe200078e00ff */
[----:B------:R-:W-:-:S02]  /*0240*/  LOP3.LUT R4, R3, 0xfffffff8, RZ, 0xc0, !PT ;  /* 0xfffffff803047812 */ /* 0x000fc400078ec0ff */
[----:B------:R-:W-:Y:S02]  /*0250*/  LOP3.LUT R5, R2, 0x38, R200, 0xf8, !PT ;  /* 0x0000003802057812 */ /* 0x000fe400078ef8c8 */
[----:B------:R-:W-:Y:S01]  /*0260*/  SHF.R.U32.HI R3, RZ, 0x3, R2 ;  /* 0x00000003ff037819 */ /* 0x000fe20000011602 */
[----:B------:R-:W-:Y:S01]  /*0270*/  IMAD.IADD R7, R8, 0x1, -R4 ;  /* 0x0000000108077824 */ /* 0x000fe200078e0a04 */
[----:B------:R-:W-:Y:S02]  /*0280*/  LOP3.LUT R2, R6, 0xfffffff0, RZ, 0xc0, !PT ;  /* 0xfffffff006027812 */ /* 0x000fe400078ec0ff */
[----:B------:R-:W-:Y:S02]  /*0290*/  LEA.HI R6, R14, R20, RZ, 0x1 ;  /* 0x000000140e067211 */ /* 0x000fe400078f08ff */
[----:B------:R-:W-:Y:S01]  /*02a0*/  LOP3.LUT R9, R5, R3, RZ, 0x3c, !PT ;  /* 0x0000000305097212 */ /* 0x000fe200078e3cff */
[----:B------:R-:W-:Y:S01]  /*02b0*/  IMAD.IADD R2, R12, 0x1, -R2 ;  /* 0x000000010c027824 */ /* 0x000fe200078e0a02 */
[----:B------:R-:W-:-:S02]  /*02c0*/  LOP3.LUT R3, R6, 0xfffffffe, RZ, 0xc0, !PT ;  /* 0xfffffffe06037812 */ /* 0x000fc400078ec0ff */
[C---:B------:R-:W-:Y:S02]  /*02d0*/  LOP3.LUT P4, RZ, R0.reuse, 0x4, RZ, 0xc0, !PT ;  /* 0x0000000400ff7812 */ /* 0x040fe4000788c0ff */
[C---:B------:R-:W-:Y:S01]  /*02e0*/  LOP3.LUT P3, RZ, R0.reuse, 0x2, RZ, 0xc0, !PT ;  /* 0x0000000200ff7812 */ /* 0x040fe2000786c0ff */
[----:B------:R-:W-:Y:S01]  /*02f0*/  IMAD.SHL.U32 R0, R0, 0x40, RZ ;  /* 0x0000004000007824 */ /* 0x000fe200078e00ff */
[----:B------:R-:W-:Y:S01]  /*0300*/  SHF.R.S32.HI R5, RZ, 0x1f, R2 ;  /* 0x0000001fff057819 */ /* 0x000fe20000011402 */
[----:B------:R-:W-:Y:S01]  /*0310*/  IMAD.IADD R181, R20, 0x1, -R3 ;  /* 0x0000000114b57824 */ /* 0x000fe200078e0a03 */
[----:B------:R-:W-:Y:S02]  /*0320*/  LEA.HI R4, R13, R12, RZ, 0x7 ;  /* 0x0000000c0d047211 */ /* 0x000fe400078f38ff */
[----:B------:R-:W-:Y:S01]  /*0330*/  LOP3.LUT R0, R0, 0x1c0, RZ, 0xc0, !PT ;  /* 0x000001c000007812 */ /* 0x000fe200078ec0ff */
[----:B------:R-:W-:Y:S01]  /*0340*/  IMAD.SHL.U32 R3, R181, 0x10, RZ ;  /* 0x00000010b5037824 */ /* 0x000fe200078e00ff */
[----:B------:R-:W-:-:S02]  /*0350*/  LEA.HI R11, R5, R2, RZ, 0x3 ;  /* 0x00000002050b7211 */ /* 0x000fc400078f18ff */
[----:B------:R-:W-:Y:S02]  /*0360*/  SHF.R.S32.HI R8, RZ, 0x7, R4 ;  /* 0x00000007ff087819 */ /* 0x000fe40000011404 */
[C---:B------:R-:W-:Y:S02]  /*0370*/  LOP3.LUT R5, R0.reuse, 0x10, R3, 0xf8, !PT ;  /* 0x0000001000057812 */ /* 0x040fe400078ef803 */
[----:B------:R-:W-:Y:S01]  /*0380*/  LOP3.LUT R169, R0, 0x8, R16, 0xf8, !PT ;  /* 0x0000000800a97812 */ /* 0x000fe200078ef810 */
[----:B------:R-:W-:Y:S01]  /*0390*/  IMAD R4, R8, 0x800, R173 ;  /* 0x0000080008047824 */ /* 0x000fe200078e02ad */
[----:B------:R-:W-:Y:S02]  /*03a0*/  SHF.R.U32.HI R0, RZ, 0x3, R0 ;  /* 0x00000003ff007819 */ /* 0x000fe40000011600 */
[----:B------:R-:W-:Y:S02]  /*03b0*/  LOP3.LUT R5, R5, 0x8, R16, 0xf8, !PT ;  /* 0x0000000805057812 */ /* 0x000fe400078ef810 */
[----:B------:R-:W-:-:S02]  /*03c0*/  LOP3.LUT R6, R11, 0xfffffff8, RZ, 0xc0, !PT ;  /* 0xfffffff80b067812 */ /* 0x000fc400078ec0ff */
[----:B------:R-:W-:Y:S02]  /*03d0*/  LOP3.LUT R169, R169, R0, RZ, 0x3c, !PT ;  /* 0x00000000a9a97212 */ /* 0x000fe400078e3cff */
[----:B------:R-:W-:Y:S01]  /*03e0*/  LOP3.LUT R173, R173, R5, R0, 0xf6, !PT ;  /* 0x00000005adad7212 */ /* 0x000fe200078ef600 */
[----:B------:R-:W-:Y:S01]  /*03f0*/  IMAD.IADD R19, R2, 0x1, -R6 ;  /* 0x0000000102137824 */ /* 0x000fe200078e0a06 */
[----:B------:R-:W-:Y:S01]  /*0400*/  LEA.HI R0, R13, R12, RZ, 0x6 ;  /* 0x0000000c0d007211 */ /* 0x000fe200078f30ff */
[----:B------:R-:W-:Y:S01]  /*0410*/  IMAD.IADD R169, R4, 0x1, R169 ;  /* 0x0000000104a97824 */ /* 0x000fe200078e02a9 */
[----:B------:R-:W-:Y:S01]  /*0420*/  LOP3.LUT R2, R15, 0x7ffffffc, RZ, 0xc0, !PT ;  /* 0x7ffffffc0f027812 */ /* 0x000fe200078ec0ff */
[----:B------:R-:W-:Y:S01]  /*0430*/  IMAD.SHL.U32 R6, R11, 0x40, RZ ;  /* 0x000000400b067824 */ /* 0x000fe200078e00ff */
[----:B------:R-:W-:Y:S01]  /*0440*/  LOP3.LUT R3, R7, 0x1, RZ, 0xc0, !PT ;  /* 0x0000000107037812 */ /* 0x000fe200078ec0ff */
[----:B------:R1:W-:Y:S01]  /*0450*/  STL [R1+0xc], R19 ;  /* 0x00000c1301007387 */ /* 0x0003e20000100800 */
[----:B------:R-:W-:Y:S01]  /*0460*/  SHF.R.S32.HI R0, RZ, 0x6, R0 ;  /* 0x00000006ff007819 */ /* 0x000fe20000011400 */
[----:B------:R-:W-:Y:S01]  /*0470*/  IMAD.IADD R5, R12, 0x1, -R2 ;  /* 0x000000010c057824 */ /* 0x000fe200078e0a02 */
[----:B------:R-:W-:Y:S01]  /*0480*/  ISETP.NE.U32.AND P0, PT, R3, 0x1, PT ;  /* 0x000000010300780c */ /* 0x000fe20003f05070 */
[----:B------:R-:W-:Y:S01]  /*0490*/  IMAD.SHL.U32 R169, R169, 0x2, RZ ;  /* 0x00000002a9a97824 */ /* 0x000fe200078e00ff */
[----:B------:R-:W-:Y:S01]  /*04a0*/  LOP3.LUT R4, R14, 0xffffffe0, RZ, 0xc0, !PT ;  /* 0xffffffe00e047812 */ /* 0x000fe200078ec0ff */
[C---:B------:R-:W-:Y:S01]  /*04b0*/  IMAD R17, R0.reuse, 0x200, R9 ;  /* 0x0000020000117824 */ /* 0x040fe200078e0209 */
[----:B------:R-:W-:Y:S01]  /*04c0*/  SHF.R.S32.HI R3, RZ, 0x1f, R14 ;  /* 0x0000001fff037819 */ /* 0x000fe2000001140e */
[----:B------:R-:W-:Y:S01]  /*04d0*/  IMAD.SHL.U32 R2, R0, 0x8, RZ ;  /* 0x0000000800027824 */ /* 0x000fe200078e00ff */
[C---:B------:R-:W-:Y:S01]  /*04e0*/  R2P PR, R7.reuse, 0x6 ;  /* 0x0000000607007804 */ /* 0x040fe20000000000 */
[----:B------:R-:W-:Y:S01]  /*04f0*/  IMAD.SHL.U32 R0, R7, 0x40, RZ ;  /* 0x0000004007007824 */ /* 0x000fe200078e00ff */
[----:B------:R-:W-:Y:S01]  /*0500*/  LEA.HI R3, R3, R20, RZ, 0x2 ;  /* 0x0000001403037211 */ /* 0x000fe200078f10ff */
[----:B------:R-:W-:Y:S01]  /*0510*/  IMAD.IADD R18, R12, 0x1, -R4 ;  /* 0x000000010c127824 */ /* 0x000fe200078e0a04 */
[----:B------:R-:W-:Y:S01]  /*0520*/  LOP3.LUT R2, R2, 0x18, RZ, 0xc0, !PT ;  /* 0x0000001802027812 */ /* 0x000fe200078ec0ff */
[----:B------:R-:W-:Y:S01]  /*0530*/  IMAD.SHL.U32 R4, R8, 0x20, RZ ;  /* 0x0000002008047824 */ /* 0x000fe200078e00ff */
[----:B------:R-:W-:Y:S01]  /*0540*/  LOP3.LUT R0, R0, 0x1c0, RZ, 0xc0, !PT ;  /* 0x000001c000007812 */ /* 0x000fe200078ec0ff */
[----:B------:R-:W-:Y:S01]  /*0550*/  IMAD.SHL.U32 R8, R5, 0x2, RZ ;  /* 0x0000000205087824 */ /* 0x000fe200078e00ff */
[----:B------:R-:W-:Y:S01]  /*0560*/  LOP3.LUT R187, R3, 0xfffffffc, RZ, 0xc0, !PT ;  /* 0xfffffffc03bb7812 */ /* 0x000fe200078ec0ff */
[----:B------:R-:W-:Y:S01]  /*0570*/  IMAD.SHL.U32 R5, R10, 0x20, RZ ;  /* 0x000000200a057824 */ /* 0x000fe200078e00ff */
[----:B------:R-:W-:Y:S01]  /*0580*/  SHF.R.U32.HI R3, RZ, 0x3, R0 ;  /* 0x00000003ff037819 */ /* 0x000fe20000011600 */
[----:B------:R1:W-:Y:S01]  /*0590*/  STL [R1+0x8], R18 ;  /* 0x0000081201007387 */ /* 0x0003e20000100800 */
[----:B------:R-:W-:Y:S01]  /*05a0*/  LOP3.LUT R243, R4, 0x6, R243, 0xf8, !PT ;  /* 0x0000000604f37812 */ /* 0x000fe200078ef8f3 */
[----:B------:R-:W-:Y:S01]  /*05b0*/  IMAD.IADD R187, R20, 0x1, -R187 ;  /* 0x0000000114bb7824 */ /* 0x000fe200078e0abb */
[----:B------:R-:W-:Y:S01]  /*05c0*/  LOP3.LUT R4, R0, 0x20, R4, 0xf8, !PT ;  /* 0x0000002000047812 */ /* 0x000fe200078ef804 */
[----:B------:R1:W-:Y:S01]  /*05d0*/  STL [R1+0x4], R17 ;  /* 0x0000041101007387 */ /* 0x0003e20000100800 */
[----:B------:R-:W-:Y:S01]  /*05e0*/  LOP3.LUT R5, R2, 0x20, R5, 0xf8, !PT ;  /* 0x0000002002057812 */ /* 0x000fe200078ef805 */
[----:B------:R-:W-:Y:S01]  /*05f0*/  IMAD.SHL.U32 R174, R173, 0x2, RZ ;  /* 0x00000002adae7824 */ /* 0x000fe200078e00ff */
[----:B------:R-:W-:Y:S01]  /*0600*/  LOP3.LUT R9, R3, R0, R2, 0x1e, !PT ;  /* 0x0000000003097212 */ /* 0x000fe200078e1e02 */
[----:B------:R-:W-:Y:S01]  /*0610*/  IMAD.SHL.U32 R2, R19, 0x40, RZ ;  /* 0x0000004013027824 */ /* 0x000fe200078e00ff */
[----:B------:R-:W-:Y:S01]  /*0620*/  LOP3.LUT R3, R4, R3, RZ, 0x3c, !PT ;  /* 0x0000000304037212 */ /* 0x000fe200078e3cff */
[----:B------:R-:W-:Y:S01]  /*0630*/  IMAD R0, R187, 0x400, R8 ;  /* 0x00000400bb007824 */ /* 0x000fe200078e0208 */
[----:B------:R-:W-:Y:S01]  /*0640*/  SHF.R.S32.HI R4, RZ, 0x1f, R18 ;  /* 0x0000001fff047819 */ /* 0x000fe20000011412 */
[----:B------:R-:W-:Y:S01]  /*0650*/  IMAD.SHL.U32 R191, R17, 0x2, RZ ;  /* 0x0000000211bf7824 */ /* 0x000fe200078e00ff */
[----:B------:R-:W-:Y:S01]  /*0660*/  LOP3.LUT R2, R2, 0x1c0, RZ, 0xc0, !PT ;  /* 0x000001c002027812 */ /* 0x000fe200078ec0ff */
[----:B------:R-:W-:Y:S01]  /*0670*/  IMAD.IADD R204, R0, 0x1, R3 ;  /* 0x0000000100cc7824 */ /* 0x000fe200078e0203 */
[----:B------:R-:W-:Y:S01]  /*0680*/  LEA.HI R4, R4, R18, RZ, 0x2 ;  /* 0x0000001204047211 */ /* 0x000fe200078f10ff */
[----:B------:R-:W-:Y:S01]  /*0690*/  IMAD.SHL.U32 R0, R10, 0x8, RZ ;  /* 0x000000080a007824 */ /* 0x000fe200078e00ff */
[----:B------:R-:W-:Y:S01]  /*06a0*/  SHF.R.U32.HI R3, RZ, 0x3, R2 ;  /* 0x00000003ff037819 */ /* 0x000fe20000011602 */
[----:B------:R-:W-:Y:S01]  /*06b0*/  IMAD.SHL.U32 R204, R204, 0x2, RZ ;  /* 0x00000002cccc7824 */ /* 0x000fe200078e00ff */
[----:B------:R-:W-:-:S02]  /*06c0*/  SEL R170, R170, 0xffffffe0, !P3 ;  /* 0xffffffe0aaaa7807 */ /* 0x000fc40005800000 */
[----:B------:R-:W-:Y:S02]  /*06d0*/  LOP3.LUT R7, R2, 0x8, R0, 0xf8, !PT ;  /* 0x0000000802077812 */ /* 0x000fe400078ef800 */
[----:B------:R-:W-:Y:S01]  /*06e0*/  LOP3.LUT R2, R3, R5, R2, 0x1e, !PT ;  /* 0x0000000503027212 */ /* 0x000fe200078e1e02 */
[----:B------:R-:W-:Y:S01]  /*06f0*/  IMAD.IADD R170, R169, 0x1, R170 ;  /* 0x00000001a9aa7824 */ /* 0x000fe200078e02aa */
[----:B------:R-:W-:Y:S01]  /*0700*/  SHF.R.S32.HI R5, RZ, 0x2, R4 ;  /* 0x00000002ff057819 */ /* 0x000fe20000011404 */
[----:B------:R-:W-:Y:S01]  /*0710*/  IMAD R4, R181, 0x400, R8 ;  /* 0x00000400b5047824 */ /* 0x000fe200078e0208 */
[----:B------:R-:W-:Y:S02]  /*0720*/  LOP3.LUT R0, R6, 0xfffffe00, RZ, 0xc0, !PT ;  /* 0xfffffe0006007812 */ /* 0x000fe400078ec0ff */
[----:B------:R-:W-:Y:S01]  /*0730*/  LOP3.LUT R3, R7, R3, RZ, 0x3c, !PT ;  /* 0x0000000307037212 */ /* 0x000fe200078e3cff */
[C---:B------:R-:W-:Y:S01]  /*0740*/  IMAD R10, R187.reuse, 0x10, R5 ;  /* 0x00000010bb0a7824 */ /* 0x040fe200078e0205 */
[----:B------:R-:W-:Y:S01]  /*0750*/  LOP3.LUT R186, R2, R0, RZ, 0xfc, !PT ;  /* 0x0000000002ba7212 */ /* 0x000fe200078efcff */
[--C-:B------:R-:W-:Y:S01]  /*0760*/  IMAD R187, R187, 0x400, R0.reuse ;  /* 0x00000400bbbb7824 */ /* 0x100fe200078e0200 */
[----:B------:R-:W-:Y:S01]  /*0770*/  SEL R171, R171, 0xffffffc0, !P4 ;  /* 0xffffffc0abab7807 */ /* 0x000fe20006000000 */
[----:B------:R-:W-:Y:S01]  /*0780*/  IMAD R181, R181, 0x400, R0 ;  /* 0x00000400b5b57824 */ /* 0x000fe200078e0200 */
[----:B------:R-:W-:Y:S01]  /*0790*/  SHF.R.S32.HI R0, RZ, 0x1f, R233 ;  /* 0x0000001fff007819 */ /* 0x000fe200000114e9 */
[----:B------:R1:W-:Y:S01]  /*07a0*/  STL [R1], R10 ;  /* 0x0000000a01007387 */ /* 0x0003e20000100800 */
[----:B------:R-:W-:Y:S01]  /*07b0*/  IADD3 R0, R10, 0x8, RZ ;  /* 0x000000080a007810 */ /* 0x000fe20007ffe0ff */
[----:B------:R-:W-:Y:S01]  /*07c0*/  IMAD.IADD R4, R4, 0x1, R9 ;  /* 0x0000000104047824 */ /* 0x000fe200078e0209 */
[----:B------:R-:W-:Y:S01]  /*07d0*/  SEL R206, R206, 0x10, !P0 ;  /* 0x00000010cece7807 */ /* 0x000fe20004000000 */
[----:B------:R-:W-:Y:S01]  /*07e0*/  IMAD.IADD R181, R3, 0x1, R181 ;  /* 0x0000000103b57824 */ /* 0x000fe200078e02b5 */
[----:B------:R-:W-:Y:S01]  /*07f0*/  IADD3 R205, R204, 0x20, RZ ;  /* 0x00000020cccd7810 */ /* 0x000fe20007ffe0ff */
[----:B------:R1:W-:Y:S01]  /*0800*/  STL [R1+0x10], R0 ;  /* 0x0000100001007387 */ /* 0x0003e20000100800 */
[----:B------:R-:W-:Y:S01]  /*0810*/  LEA R235, R4, 0x12000, 0x1 ;  /* 0x0001200004eb7811 */ /* 0x000fe200078e08ff */
[--C-:B------:R-:W-:Y:S01]  /*0820*/  IMAD R173, R173, 0x2, R171.reuse ;  /* 0x00000002adad7824 */ /* 0x100fe200078e02ab */
[C---:B------:R-:W-:Y:S01]  /*0830*/  @P1 IADD3 R205, R204.reuse, -0x20, RZ ;  /* 0xffffffe0cccd1810 */ /* 0x040fe20007ffe0ff */
[----:B------:R-:W-:Y:S01]  /*0840*/  IMAD.IADD R172, R169, 0x1, R171 ;  /* 0x00000001a9ac7824 */ /* 0x000fe200078e02ab */
[----:B------:R-:W-:Y:S01]  /*0850*/  IADD3 R236, R235, 0x40, RZ ;  /* 0x00000040ebec7810 */ /* 0x000fe20007ffe0ff */
[----:B------:R-:W-:Y:S01]  /*0860*/  IMAD.IADD R207, R204, 0x1, R206 ;  /* 0x00000001cccf7824 */ /* 0x000fe200078e02ce */
[C---:B------:R-:W-:Y:S01]  /*0870*/  IADD3 R210, R200.reuse, 0x40, RZ ;  /* 0x00000040c8d27810 */ /* 0x040fe20007ffe0ff */
[----:B------:R-:W-:Y:S01]  /*0880*/  IMAD.IADD R187, R187, 0x1, R3 ;  /* 0x00000001bbbb7824 */ /* 0x000fe200078e0203 */
[----:B------:R-:W-:Y:S01]  /*0890*/  IADD3 R211, R200, 0x80, RZ ;  /* 0x00000080c8d37810 */ /* 0x000fe20007ffe0ff */
[----:B------:R-:W-:Y:S01]  /*08a0*/  IMAD.IADD R171, R171, 0x1, R170 ;  /* 0x00000001abab7824 */ /* 0x000fe200078e02aa */
[----:B------:R-:W-:Y:S01]  /*08b0*/  LEA R181, R181, 0x1e000, 0x1 ;  /* 0x0001e000b5b57811 */ /* 0x000fe200078e08ff */
[----:B------:R-:W-:Y:S01]  /*08c0*/  IMAD.IADD R206, R206, 0x1, R205 ;  /* 0x00000001cece7824 */ /* 0x000fe200078e02cd */
[----:B------:R-:W-:-:S02]  /*08d0*/  @P2 IADD3 R236, R235, -0x40, RZ ;  /* 0xffffffc0ebec2810 */ /* 0x000fc40007ffe0ff */
.L_x_296:
[----:B--2---:R-:W2:Y:S01]  /*08e0*/  S2R R32, SR_CTAID.Y ;  /* 0x0000000000207919 */ /* 0x004ea20000002600 */
[----:B-1----:R-:W1:Y:S01]  /*08f0*/  LDC.U8 R0, c[0x0][0x312] ;  /* 0x0000c480ff007b82 */ /* 0x002e620000000000 */
[----:B------:R-:W-:-:S02]  /*0900*/  ISETP.NE.U32.AND P1, PT, RZ, c[0x0][0x240], PT ;  /* 0x00009000ff007a0c */ /* 0x000fc40003f25070 */
[----:B---34-:R-:W3:Y:S01]  /*0910*/  S2R R2, SR_CTAID.Y ;  /* 0x0000000000027919 */ /* 0x018ee20000002600 */
[----:B------:R-:W-:Y:S02]  /*0920*/  ISETP.EQ.U32.AND P5, PT, RZ, c[0x0][0x248], PT ;  /* 0x00009200ff007a0c */ /* 0x000fe40003fa2070 */
[----:B------:R-:W-:Y:S02]  /*0930*/  ISETP.NE.AND.EX P1, PT, RZ, c[0x0][0x244], PT, P1 ;  /* 0x00009100ff007a0c */ /* 0x000fe40003f25310 */
[----:B------:R-:W-:Y:S01]  /*0940*/  ISETP.NE.U32.AND P3, PT, RZ, c[0x0][0x250], PT ;  /* 0x00009400ff007a0c */ /* 0x000fe20003f65070 */
[----:B------:R-:W-:-:S03]  /*0950*/  IMAD.MOV.U32 R249, RZ, RZ, -0x1 ;  /* 0xfffffffffff97424 */ /* 0x000fc600078e00ff */
[----:B------:R-:W-:Y:S01]  /*0960*/  ISETP.NE.AND.EX P3, PT, RZ, c[0x0][0x254], PT, P3 ;  /* 0x00009500ff007a0c */ /* 0x000fe20003f65330 */
[----:B--2---:R-:W-:Y:S01]  /*0970*/  IMAD.SHL.U32 R8, R32, 0x4, RZ ;  /* 0x0000000420087824 */ /* 0x004fe200078e00ff */
[----:B-1----:R-:W-:Y:S01]  /*0980*/  ISETP.NE.AND P4, PT, R0, RZ, PT ;  /* 0x000000ff0000720c */ /* 0x002fe20003f85270 */
[----:B------:R-:W-:Y:S01]  /*0990*/  IMAD.MOV.U32 R0, RZ, RZ, -0x1 ;  /* 0xffffffffff007424 */ /* 0x000fe200078e00ff */
[----:B---3--:R-:W-:Y:S02]  /*09a0*/  SHF.R.S32.HI R18, RZ, 0x1f, R2 ;  /* 0x0000001fff127819 */ /* 0x008fe40000011402 */
[----:B------:R-:W-:Y:S02]  /*09b0*/  IADD3 R2, P0, R8, c[0x0][0x240], RZ ;  /* 0x0000900008027a10 */ /* 0x000fe40007f1e0ff */
[----:B------:R-:W-:Y:S02]  /*09c0*/  SHF.L.U64.HI R7, R32, 0x2, R18 ;  /* 0x0000000220077819 */ /* 0x000fe40000010212 */
[----:B------:R-:W-:-:S02]  /*09d0*/  ISETP.EQ.OR.EX P5, PT, RZ, c[0x0][0x24c], !P4, P5 ;  /* 0x00009300ff007a0c */ /* 0x000fc400067a2750 */
[----:B------:R-:W-:Y:S02]  /*09e0*/  IADD3.X R3, R7, c[0x0][0x244], RZ, P0, !PT ;  /* 0x0000910007037a10 */ /* 0x000fe400007fe4ff */
[----:B------:R-:W-:-:S03]  /*09f0*/  @P3 IADD3 R4, P0, R8, c[0x0][0x250], RZ ;  /* 0x0000940008043a10 */ /* 0x000fc60007f1e0ff */
[----:B------:R1:W2:Y:S04]  /*0a00*/  @P1 LDG.E R0, [R2.64] ;  /* 0x0000000602001981 */ /* 0x0002a8000c1e1900 */
[----:B------:R1:W2:Y:S01]  /*0a10*/  @P1 LDG.E R6, [R2.64+0x4] ;  /* 0x0000040602061981 */ /* 0x0002a2000c1e1900 */
[----:B------:R-:W-:Y:S01]  /*0a20*/  @P3 IADD3.X R5, R7, c[0x0][0x254], RZ, P0, !PT ;  /* 0x0000950007053a10 */ /* 0x000fe200007fe4ff */
[----:B------:R-:W-:Y:S01]  /*0a30*/  IMAD.MOV.U32 R232, RZ, RZ, RZ ;  /* 0x000000ffffe87224 */ /* 0x000fe200078e00ff */
[----:B-1----:R-:W-:-:S05]  /*0a40*/  IADD3 R2, P2, R8, c[0x0][0x248], RZ ;  /* 0x0000920008027a10 */ /* 0x002fca0007f5e0ff */
[----:B-----5:R1:W5:Y:S01]  /*0a50*/  @P3 LDG.E R232, [R4.64] ;  /* 0x0000000604e83981 */ /* 0x020362000c1e1900 */
[----:B------:R-:W-:-:S05]  /*0a60*/  IADD3.X R3, R7, c[0x0][0x24c], RZ, P2, !PT ;  /* 0x0000930007037a10 */ /* 0x000fca00017fe4ff */
[----:B------:R3:W5:Y:S01]  /*0a70*/  @!P5 LDG.E R249, [R2.64] ;  /* 0x0000000602f9d981 */ /* 0x000762000c1e1900 */
[----:B------:R-:W-:-:S04]  /*0a80*/  ISETP.NE.U32.AND P0, PT, RZ, c[0x0][0x248], PT ;  /* 0x00009200ff007a0c */ /* 0x000fc80003f05070 */
[----:B------:R-:W-:Y:S01]  /*0a90*/  ISETP.NE.AND.EX P0, PT, RZ, c[0x0][0x24c], PT, P0 ;  /* 0x00009300ff007a0c */ /* 0x000fe20003f05300 */
[----:B-1----:R-:W-:Y:S02]  /*0aa0*/  IMAD.MOV.U32 R4, RZ, RZ, c[0x0][0x218] ;  /* 0x00008600ff047624 */ /* 0x002fe400078e00ff */
[----:B--2---:R-:W-:Y:S02]  /*0ab0*/  @P1 IMAD.IADD R19, R6, 0x1, -R0 ;  /* 0x0000000106131824 */ /* 0x004fe400078e0a00 */
[----:B------:R-:W-:-:S08]  /*0ac0*/  @!P1 IMAD.MOV.U32 R19, RZ, RZ, c[0x0][0x214] ;  /* 0x00008500ff139624 */ /* 0x000fd000078e00ff */
[----:B------:R-:W-:Y:S05]  /*0ad0*/  @!P0 BRA `(.L_x_250) ;  /* 0x0000003000008947 */ /* 0x000fea0003800000 */
[----:B---3--:R-:W2:Y:S02]  /*0ae0*/  @P4 LDG.E R4, [R2.64+0x4] ;  /* 0x0000040602044981 */ /* 0x008ea4000c1e1900 */
[----:B--2--5:R-:W-:-:S06]  /*0af0*/  @P4 IADD3 R4, R4, -R249, RZ ;  /* 0x800000f904044210 */ /* 0x024fcc0007ffe0ff */
[----:B------:R1:W5:Y:S02]  /*0b00*/  @!P4 LDG.E R4, [R2.64] ;  /* 0x000000060204c981 */ /* 0x000364000c1e1900 */
.L_x_250:
[----:B---3--:R-:W-:-:S04]  /*0b10*/  ISETP.NE.U32.AND P2, PT, RZ, c[0x0][0x258], PT ;  /* 0x00009600ff007a0c */ /* 0x008fc80003f45070 */
[----:B------:R-:W-:-:S13]  /*0b20*/  ISETP.NE.AND.EX P2, PT, RZ, c[0x0][0x25c], PT, P2 ;  /* 0x00009700ff007a0c */ /* 0x000fda0003f45320 */
[----:B-1----:R-:W-:-:S04]  /*0b30*/  @P2 IADD3 R2, P0, R8, c[0x0][0x258], RZ ;  /* 0x0000960008022a10 */ /* 0x002fc80007f1e0ff */
[----:B------:R-:W-:-:S06]  /*0b40*/  @P2 IADD3.X R3, R7, c[0x0][0x25c], RZ, P0, !PT ;  /* 0x0000970007032a10 */ /* 0x000fcc00007fe4ff */
[----:B------:R-:W2:Y:S01]  /*0b50*/  @P2 LDG.E R3, [R2.64] ;  /* 0x0000000602032981 */ /* 0x000ea2000c1e1900 */
[----:B------:R-:W-:Y:S01]  /*0b60*/  @!P2 ISETP.NE.U32.AND P0, PT, RZ, c[0x0][0x268], PT ;  /* 0x00009a00ff00aa0c */ /* 0x000fe20003f05070 */
[----:B------:R-:W-:-:S03]  /*0b70*/  IMAD.SHL.U32 R242, R234, 0x40, RZ ;  /* 0x00000040eaf27824 */ /* 0x000fc600078e00ff */
[----:B------:R-:W-:-:S04]  /*0b80*/  @!P2 ISETP.NE.AND.EX P0, PT, RZ, c[0x0][0x26c], PT, P0 ;  /* 0x00009b00ff00aa0c */ /* 0x000fc80003f05300 */
[----:B------:R-:W-:Y:S01]  /*0b90*/  @!P2 SEL R2, RZ, c[0x0][0x21c], !P0 ;  /* 0x00008700ff02aa07 */ /* 0x000fe20004000000 */
[----:B--2--5:R-:W-:-:S03]  /*0ba0*/  @P2 IMAD.IADD R193, R3, 0x1, -R232 ;  /* 0x0000000103c12824 */ /* 0x024fc600078e0ae8 */
[----:B------:R-:W-:-:S04]  /*0bb0*/  @!P2 IADD3 R193, R2, R4, -R232 ;  /* 0x0000000402c1a210 */ /* 0x000fc80007ffe8e8 */
[----:B------:R-:W-:-:S13]  /*0bc0*/  ISETP.GT.AND P0, PT, R193, R242, PT ;  /* 0x000000f2c100720c */ /* 0x000fda0003f04270 */
[----:B------:R-:W-:Y:S05]  /*0bd0*/  @!P0 BRA `(.L_x_251) ;  /* 0x0000768000008947 */ /* 0x000fea0003800000 */
[----:B------:R-:W-:Y:S01]  /*0be0*/  ISETP.NE.AND P2, PT, R249, -0x1, PT ;  /* 0xfffffffff900780c */ /* 0x000fe20003f45270 */
[----:B------:R-:W-:Y:S01]  /*0bf0*/  IMAD R4, R18, c[0x0][0x178], RZ ;  /* 0x00005e0012047a24 */ /* 0x000fe200078e02ff */
[----:B------:R-:W-:Y:S01]  /*0c00*/  IADD3 R2, R19, 0x3f, RZ ;  /* 0x0000003f13027810 */ /* 0x000fe20007ffe0ff */
[----:B------:R-:W-:Y:S01]  /*0c10*/  IMAD.WIDE.U32 R26, R32, c[0x0][0x178], RZ ;  /* 0x00005e00201a7a25 */ /* 0x000fe200078e00ff */
[C---:B------:R-:W-:Y:S02]  /*0c20*/  ISETP.NE.AND P0, PT, R0.reuse, -0x1, PT ;  /* 0xffffffff0000780c */ /* 0x040fe40003f05270 */
[----:B------:R-:W-:Y:S01]  /*0c30*/  SHF.R.S32.HI R3, RZ, 0x1f, R2 ;  /* 0x0000001fff037819 */ /* 0x000fe20000011402 */
[----:B------:R-:W-:-:S03]  /*0c40*/  IMAD R7, R0, c[0x0][0x194], RZ ;  /* 0x0000650000077a24 */ /* 0x000fc600078e02ff */
[----:B------:R-:W-:Y:S01]  /*0c50*/  LEA.HI R23, R3, R2, RZ, 0x6 ;  /* 0x0000000203177211 */ /* 0x000fe200078f30ff */
[----:B------:R-:W-:Y:S02]  /*0c60*/  IMAD R2, R32, c[0x0][0x17c], R4 ;  /* 0x00005f0020027a24 */ /* 0x000fe400078e0204 */
[----:B------:R-:W-:Y:S01]  /*0c70*/  @P2 IMAD.IADD R6, R232, 0x1, R249 ;  /* 0x00000001e8062824 */ /* 0x000fe200078e02f9 */
[----:B------:R-:W-:Y:S01]  /*0c80*/  LOP3.LUT R8, R23, 0xffffffc0, RZ, 0xc0, !PT ;  /* 0xffffffc017087812 */ /* 0x000fe200078ec0ff */
[----:B------:R-:W-:-:S03]  /*0c90*/  IMAD.WIDE.U32 R4, R0, c[0x0][0x190], RZ ;  /* 0x0000640000047a25 */ /* 0x000fc600078e00ff */
[----:B------:R-:W-:Y:S01]  /*0ca0*/  IADD3 R10, R8, -0x40, RZ ;  /* 0xffffffc0080a7810 */ /* 0x000fe20007ffe0ff */
[----:B------:R-:W-:Y:S01]  /*0cb0*/  IMAD.IADD R22, R27, 0x1, R2 ;  /* 0x000000011b167824 */ /* 0x000fe200078e0202 */
[----:B------:R-:W-:Y:S01]  /*0cc0*/  SEL R26, R26, R4, !P0 ;  /* 0x000000041a1a7207 */ /* 0x000fe20004000000 */
[C---:B------:R-:W-:Y:S01]  /*0cd0*/  @P2 IMAD.WIDE.U32 R2, R6.reuse, c[0x0][0x198], RZ ;  /* 0x0000660006022a25 */ /* 0x040fe200078e00ff */
[----:B------:R-:W-:Y:S02]  /*0ce0*/  @P0 IADD3 R22, R5, R7, RZ ;  /* 0x0000000705160210 */ /* 0x000fe40007ffe0ff */
[----:B------:R-:W-:Y:S01]  /*0cf0*/  SHF.R.S32.HI R16, RZ, 0x1f, R10 ;  /* 0x0000001fff107819 */ /* 0x000fe2000001140a */
[----:B------:R-:W-:Y:S02]  /*0d00*/  @P2 IMAD R25, R6, c[0x0][0x19c], R3 ;  /* 0x0000670006192a24 */ /* 0x000fe400078e0203 */
[----:B------:R-:W-:Y:S01]  /*0d10*/  @P2 IMAD.MOV.U32 R24, RZ, RZ, R2 ;  /* 0x000000ffff182224 */ /* 0x000fe200078e0002 */
[----:B------:R-:W-:Y:S05]  /*0d20*/  @P2 BRA `(.L_x_252) ;  /* 0x000000a000002947 */ /* 0x000fea0003800000 */
[----:B------:R-:W-:Y:S01]  /*0d30*/  SHF.R.S32.HI R2, RZ, 0x1f, R232 ;  /* 0x0000001fff027819 */ /* 0x000fe200000114e8 */
[----:B------:R-:W-:-:S04]  /*0d40*/  IMAD R5, R18, c[0x0][0x180], RZ ;  /* 0x0000600012057a24 */ /* 0x000fc800078e02ff */
[----:B------:R-:W-:Y:S02]  /*0d50*/  IMAD R4, R2, c[0x0][0x198], RZ ;  /* 0x0000660002047a24 */ /* 0x000fe400078e02ff */
[----:B------:R-:W-:-:S04]  /*0d60*/  IMAD.WIDE.U32 R2, R232, c[0x0][0x198], RZ ;  /* 0x00006600e8027a25 */ /* 0x000fc800078e00ff */
[----:B------:R-:W-:-:S05]  /*0d70*/  IMAD R4, R232, c[0x0][0x19c], R4 ;  /* 0x00006700e8047a24 */ /* 0x000fca00078e0204 */
[----:B------:R-:W-:Y:S01]  /*0d80*/  IADD3 R3, R3, R4, RZ ;  /* 0x0000000403037210 */ /* 0x000fe20007ffe0ff */
[----:B------:R-:W-:-:S04]  /*0d90*/  IMAD R4, R32, c[0x0][0x184], R5 ;  /* 0x0000610020047a24 */ /* 0x000fc800078e0205 */
[----:B------:R-:W-:-:S05]  /*0da0*/  IMAD.WIDE.U32 R2, R32, c[0x0][0x180], R2 ;  /* 0x0000600020027a25 */ /* 0x000fca00078e0002 */
[----:B------:R-:W-:Y:S02]  /*0db0*/  IADD3 R25, R3, R4, RZ ;  /* 0x0000000403197210 */ /* 0x000fe40007ffe0ff */
[----:B------:R-:W-:Y:S02]  /*0dc0*/  MOV R24, R2 ;  /* 0x0000000200187202 */ /* 0x000fe40000000f00 */
.L_x_252:
[----:B------:R-:W-:-:S05]  /*0dd0*/  @P2 IADD3 R4, R232, R249, RZ ;  /* 0x000000f9e8042210 */ /* 0x000fca0007ffe0ff */
[----:B------:R-:W-:-:S04]  /*0de0*/  @P2 IMAD.WIDE.U32 R2, R4, c[0x0][0x1a0], RZ ;  /* 0x0000680004022a25 */ /* 0x000fc800078e00ff */
[----:B------:R-:W-:Y:S01]  /*0df0*/  @P2 IMAD R28, R4, c[0x0][0x1a4], R3 ;  /* 0x00006900041c2a24 */ /* 0x000fe200078e0203 */
[----:B------:R-:W-:Y:S01]  /*0e00*/  @P2 MOV R27, R2 ;  /* 0x00000002001b2202 */ /* 0x000fe20000000f00 */
        /* <DEDUP_REMOVED lines=11> */
.L_x_253:
[----:B------:R-:W-:Y:S01]  /*0ec0*/  IABS R14, c[0x0][0x1c8] ;  /* 0x00007200000e7a13 */ /* 0x000fe20000000000 */
[----:B------:R-:W1:Y:S01]  /*0ed0*/  S2R R33, SR_CTAID.Z ;  /* 0x0000000000217919 */ /* 0x000e620000002700 */
[----:B------:R-:W2:Y:S01]  /*0ee0*/  LDC.U8 R15, c[0x0][0x328] ;  /* 0x0000ca00ff0f7b82 */ /* 0x000ea20000000000 */
[----:B------:R-:W-:Y:S01]  /*0ef0*/  IMAD.MOV.U32 R12, RZ, RZ, c[0x0][0x224] ;  /* 0x00008900ff0c7624 */ /* 0x000fe200078e00ff */
[----:B------:R-:W3:Y:S01]  /*0f00*/  I2F.RP R2, R14 ;  /* 0x0000000e00027306 */ /* 0x000ee20000209400 */
[C---:B------:R-:W-:Y:S01]  /*0f10*/  @P0 IMAD.WIDE.U32 R4, R0.reuse, c[0x0][0x370], RZ ;  /* 0x0000dc0000040a25 */ /* 0x040fe200078e00ff */
[----:B------:R-:W4:Y:S01]  /*0f20*/  S2R R17, SR_CTAID.X ;  /* 0x0000000000117919 */ /* 0x000f220000002500 */
[----:B------:R-:W-:Y:S02]  /*0f30*/  SHF.R.S32.HI R250, RZ, 0x1f, R242 ;  /* 0x0000001ffffa7819 */ /* 0x000fe400000114f2 */
[----:B------:R-:W-:Y:S01]  /*0f40*/  SHF.R.S32.HI R12, RZ, 0x1f, R12 ;  /* 0x0000001fff0c7819 */ /* 0x000fe2000001140c */
[----:B------:R-:W-:Y:S01]  /*0f50*/  @P0 IMAD R11, R0, c[0x0][0x374], R5 ;  /* 0x0000dd00000b0a24 */ /* 0x000fe200078e0205 */
[----:B------:R-:W-:Y:S01]  /*0f60*/  @P0 MOV R9, R4 ;  /* 0x0000000400090202 */ /* 0x000fe20000000f00 */
[----:B------:R-:W-:Y:S01]  /*0f70*/  @!P0 IMAD.WIDE.U32 R4, R32, c[0x0][0x368], RZ ;  /* 0x0000da0020048a25 */ /* 0x000fe200078e00ff */
[----:B------:R-:W5:Y:S03]  /*0f80*/  LDC.U8 R29, c[0x0][0x3d0] ;  /* 0x0000f400ff1d7b82 */ /* 0x000f660000000000 */
[----:B------:R-:W-:-:S02]  /*0f90*/  IMAD.MOV.U32 R31, RZ, RZ, c[0x0][0x22c] ;  /* 0x00008b00ff1f7624 */ /* 0x000fc400078e00ff */
[----:B------:R-:W-:Y:S01]  /*0fa0*/  @!P0 IMAD.MOV.U32 R9, RZ, RZ, R4 ;  /* 0x000000ffff098224 */ /* 0x000fe200078e0004 */
[----:B---3--:R-:W3:Y:S01]  /*0fb0*/  MUFU.RCP R2, R2 ;  /* 0x0000000200027308 */ /* 0x008ee20000001000 */
[----:B------:R-:W-:Y:S01]  /*0fc0*/  IMAD.WIDE R20, R31, c[0x0][0x1c0], RZ ;  /* 0x000070001f147a25 */ /* 0x000fe200078e02ff */
[----:B-1----:R-:W-:Y:S02]  /*0fd0*/  IABS R7, R33 ;  /* 0x0000002100077213 */ /* 0x002fe40000000000 */
[----:B------:R-:W-:Y:S02]  /*0fe0*/  LOP3.LUT R8, R33, c[0x0][0x1c8], RZ, 0x3c, !PT ;  /* 0x0000720021087a12 */ /* 0x000fe400078e3cff */
[----:B--2---:R-:W-:Y:S02]  /*0ff0*/  ISETP.NE.AND P2, PT, R15, RZ, PT ;  /* 0x000000ff0f00720c */ /* 0x004fe40003f45270 */
[----:B------:R-:W-:Y:S02]  /*1000*/  ISETP.GE.AND P3, PT, R8, RZ, PT ;  /* 0x000000ff0800720c */ /* 0x000fe40003f66270 */
[----:B------:R-:W-:-:S02]  /*1010*/  SHF.L.U64.HI R8, R32, 0x7, R18 ;  /* 0x0000000720087819 */ /* 0x000fc40000010212 */
[----:B------:R-:W-:Y:S02]  /*1020*/  SHF.R.S32.HI R34, RZ, 0x1f, R33 ;  /* 0x0000001fff227819 */ /* 0x000fe40000011421 */
[----:B---3--:R-:W-:Y:S02]  /*1030*/  IADD3 R2, R2, 0xffffffe, RZ ;  /* 0x0ffffffe02027810 */ /* 0x008fe40007ffe0ff */
[----:B------:R-:W-:Y:S02]  /*1040*/  SEL R8, R8, RZ, P1 ;  /* 0x000000ff08087207 */ /* 0x000fe40000800000 */
[----:B------:R-:W1:Y:S02]  /*1050*/  F2I.FTZ.U32.TRUNC.NTZ R3, R2 ;  /* 0x0000000200037305 */ /* 0x000e64000021f000 */
[----:B-1----:R-:W-:-:S05]  /*1060*/  IADD3 R2, RZ, -R3, RZ ;  /* 0x80000003ff027210 */ /* 0x002fca0007ffe0ff */
[----:B------:R-:W-:Y:S02]  /*1070*/  IMAD R6, R2, R14, RZ ;  /* 0x0000000e02067224 */ /* 0x000fe400078e02ff */
[----:B------:R-:W-:-:S04]  /*1080*/  IMAD.MOV.U32 R2, RZ, RZ, RZ ;  /* 0x000000ffff027224 */ /* 0x000fc800078e00ff */
[----:B------:R-:W-:-:S04]  /*1090*/  IMAD.HI.U32 R2, R3, R6, R2 ;  /* 0x0000000603027227 */ /* 0x000fc800078e0002 */
[----:B------:R-:W-:Y:S02]  /*10a0*/  @!P0 IMAD R6, R18, c[0x0][0x368], RZ ;  /* 0x0000da0012068a24 */ /* 0x000fe400078e02ff */
[----:B------:R-:W-:-:S04]  /*10b0*/  IMAD.HI.U32 R2, R2, R7, RZ ;  /* 0x0000000702027227 */ /* 0x000fc800078e00ff */
[----:B------:R-:W-:Y:S01]  /*10c0*/  @!P0 IMAD R6, R32, c[0x0][0x36c], R6 ;  /* 0x0000db0020068a24 */ /* 0x000fe200078e0206 */
[----:B------:R-:W-:-:S04]  /*10d0*/  IADD3 R3, -R2, RZ, RZ ;  /* 0x000000ff02037210 */ /* 0x000fc80007ffe1ff */
[----:B------:R-:W-:Y:S01]  /*10e0*/  @!P0 IADD3 R11, R5, R6, RZ ;  /* 0x00000006050b8210 */ /* 0x000fe20007ffe0ff */
[----:B------:R-:W-:Y:S02]  /*10f0*/  IMAD R3, R14, R3, R7 ;  /* 0x000000030e037224 */ /* 0x000fe400078e0207 */
[----:B------:R-:W-:Y:S02]  /*1100*/  IMAD R7, R12, R32, RZ ;  /* 0x000000200c077224 */ /* 0x000fe400078e02ff */
[----:B------:R-:W-:Y:S01]  /*1110*/  IMAD.WIDE.U32 R12, R32, c[0x0][0x224], RZ ;  /* 0x00008900200c7a25 */ /* 0x000fe200078e00ff */
[----:B------:R-:W-:-:S03]  /*1120*/  ISETP.GT.U32.AND P4, PT, R14, R3, PT ;  /* 0x000000030e00720c */ /* 0x000fc60003f84070 */
[----:B------:R-:W-:Y:S02]  /*1130*/  IMAD R5, R18, c[0x0][0x224], R7 ;  /* 0x0000890012057a24 */ /* 0x000fe400078e0207 */
[----:B------:R-:W-:Y:S02]  /*1140*/  IMAD.SHL.U32 R6, R32, 0x80, RZ ;  /* 0x0000008020067824 */ /* 0x000fe400078e00ff */
[-C--:B------:R-:W-:Y:S01]  /*1150*/  IMAD R7, R21, R12.reuse, RZ ;  /* 0x0000000c15077224 */ /* 0x080fe200078e02ff */
[----:B------:R-:W-:Y:S01]  /*1160*/  IADD3 R4, R13, R5, RZ ;  /* 0x000000050d047210 */ /* 0x000fe20007ffe0ff */
[----:B------:R-:W-:Y:S01]  /*1170*/  IMAD.WIDE.U32 R12, R20, R12, RZ ;  /* 0x0000000c140c7225 */ /* 0x000fe200078e00ff */
[----:B------:R-:W-:-:S03]  /*1180*/  SEL R6, R6, RZ, P1 ;  /* 0x000000ff06067207 */ /* 0x000fc60000800000 */
[----:B------:R-:W-:Y:S01]  /*1190*/  @!P4 IADD3 R3, R3, -R14, RZ ;  /* 0x8000000e0303c210 */ /* 0x000fe20007ffe0ff */
[----:B------:R-:W-:Y:S01]  /*11a0*/  IMAD R7, R20, R4, R7 ;  /* 0x0000000414077224 */ /* 0x000fe200078e0207 */
[----:B------:R-:W-:Y:S01]  /*11b0*/  IADD3 R6, P1, R10, R6, RZ ;  /* 0x000000060a067210 */ /* 0x000fe20007f3e0ff */
[----:B------:R-:W-:Y:S01]  /*11c0*/  IMAD.WIDE.U32 R4, R20, R0, RZ ;  /* 0x0000000014047225 */ /* 0x000fe200078e00ff */
[----:B------:R-:W-:Y:S02]  /*11d0*/  ISETP.GE.U32.AND P5, PT, R3, R14, PT ;  /* 0x0000000e0300720c */ /* 0x000fe40003fa6070 */
[----:B------:R-:W-:Y:S01]  /*11e0*/  @!P4 IADD3 R2, R2, 0x1, RZ ;  /* 0x000000010202c810 */ /* 0x000fe20007ffe0ff */
[----:B------:R-:W-:Y:S01]  /*11f0*/  IMAD.X R8, R16, 0x1, R8, P1 ;  /* 0x0000000110087824 */ /* 0x000fe200008e0608 */
[----:B------:R-:W-:Y:S01]  /*1200*/  ISETP.NE.AND P4, PT, RZ, c[0x0][0x1c8], PT ;  /* 0x00007200ff007a0c */ /* 0x000fe20003f85270 */
[C---:B------:R-:W-:Y:S01]  /*1210*/  IMAD R14, R21.reuse, R6, RZ ;  /* 0x00000006150e7224 */ /* 0x040fe200078e02ff */
[----:B------:R-:W-:Y:S01]  /*1220*/  SEL R18, R12, R4, !P0 ;  /* 0x000000040c127207 */ /* 0x000fe20004000000 */
[----:B------:R-:W-:Y:S01]  /*1230*/  IMAD R3, R21, R0, RZ ;  /* 0x0000000015037224 */ /* 0x000fe200078e02ff */
[----:B------:R-:W-:Y:S01]  /*1240*/  IADD3 R15, R13, R7, RZ ;  /* 0x000000070d0f7210 */ /* 0x000fe20007ffe0ff */
[----:B------:R-:W-:Y:S01]  /*1250*/  @P2 IMAD R4, R32, c[0x0][0x214], RZ ;  /* 0x0000850020042a24 */ /* 0x000fe200078e02ff */
[----:B-----5:R-:W-:Y:S01]  /*1260*/  ISETP.NE.AND P1, PT, R29, RZ, PT ;  /* 0x000000ff1d00720c */ /* 0x020fe20003f25270 */
[----:B------:R-:W-:Y:S01]  /*1270*/  IMAD.WIDE.U32 R6, R20, R6, RZ ;  /* 0x0000000614067225 */ /* 0x000fe200078e00ff */
[----:B------:R-:W-:-:S02]  /*1280*/  @P0 IADD3 R15, R5, R3, RZ ;  /* 0x00000003050f0210 */ /* 0x000fc40007ffe0ff */
[----:B------:R-:W-:Y:S01]  /*1290*/  @P5 IADD3 R2, R2, 0x1, RZ ;  /* 0x0000000102025810 */ /* 0x000fe20007ffe0ff */
[----:B------:R-:W-:Y:S01]  /*12a0*/  IMAD R8, R20, R8, R14 ;  /* 0x0000000814087224 */ /* 0x000fe200078e020e */
[----:B------:R-:W-:Y:S01]  /*12b0*/  @P2 SEL R4, R4, R0, !P0 ;  /* 0x0000000004042207 */ /* 0x000fe20004000000 */
[----:B----4-:R-:W-:-:S03]  /*12c0*/  IMAD.WIDE.U32 R20, R17, c[0x0][0x3d8], RZ ;  /* 0x0000f60011147a25 */ /* 0x010fc600078e00ff */
[----:B------:R-:W-:Y:S01]  /*12d0*/  IADD3 R13, R7, R8, RZ ;  /* 0x00000008070d7210 */ /* 0x000fe20007ffe0ff */
[----:B------:R-:W-:Y:S01]  /*12e0*/  IMAD.MOV.U32 R12, RZ, RZ, R2 ;  /* 0x000000ffff0c7224 */ /* 0x000fe200078e0002 */
[----:B------:R-:W-:Y:S01]  /*12f0*/  SEL R20, R20, RZ, P1 ;  /* 0x000000ff14147207 */ /* 0x000fe20000800000 */
[----:B------:R-:W-:Y:S02]  /*1300*/  IMAD R3, R17, c[0x0][0x3dc], R21 ;  /* 0x0000f70011037a24 */ /* 0x000fe400078e0215 */
[C---:B------:R-:W-:Y:S01]  /*1310*/  IMAD R29, R33.reuse, c[0x0][0x22c], RZ ;  /* 0x00008b00211d7a24 */ /* 0x040fe200078e02ff */
[----:B------:R-:W-:Y:S01]  /*1320*/  @!P3 IADD3 R12, -R12, RZ, RZ ;  /* 0x000000ff0c0cb210 */ /* 0x000fe20007ffe1ff */
[----:B------:R-:W-:Y:S01]  /*1330*/  @!P2 IMAD R5, R32, c[0x0][0x1c0], R33 ;  /* 0x000070002005aa24 */ /* 0x000fe200078e0221 */
[----:B------:R-:W-:Y:S01]  /*1340*/  @!P4 LOP3.LUT R12, RZ, c[0x0][0x1c8], RZ, 0x33, !PT ;  /* 0x00007200ff0cca12 */ /* 0x000fe200078e33ff */
[----:B------:R-:W-:Y:S01]  /*1350*/  @P2 IMAD R14, R33, c[0x0][0x234], R4 ;  /* 0x00008d00210e2a24 */ /* 0x000fe200078e0204 */
[----:B------:R-:W-:Y:S01]  /*1360*/  SHF.R.S32.HI R30, RZ, 0x1f, R29 ;  /* 0x0000001fff1e7819 */ /* 0x000fe2000001141d */
[----:B------:R-:W-:Y:S01]  /*1370*/  @!P2 IMAD R14, R5, c[0x0][0x214], RZ ;  /* 0x00008500050eaa24 */ /* 0x000fe200078e02ff */
[----:B------:R-:W-:-:S02]  /*1380*/  SEL R17, R3, RZ, P1 ;  /* 0x000000ff03117207 */ /* 0x000fc40000800000 */
[----:B------:R-:W-:Y:S01]  /*1390*/  SHF.R.S32.HI R21, RZ, 0x1f, R12 ;  /* 0x0000001fff157819 */ /* 0x000fe2000001140c */
[----:B------:R-:W-:Y:S05]  /*13a0*/  @!P2 BRA `(.L_x_254) ;  /* 0x000000700000a947 */ /* 0x000fea0003800000 */
[C---:B------:R-:W-:Y:S01]  /*13b0*/  @!P0 IMAD R0, R32.reuse, c[0x0][0x224], RZ ;  /* 0x0000890020008a24 */ /* 0x040fe200078e02ff */
[----:B------:R-:W-:Y:S02]  /*13c0*/  MOV R2, 0x80 ;  /* 0x0000008000027802 */ /* 0x000fe40000000f00 */
[----:B------:R-:W-:Y:S02]  /*13d0*/  MOV R8, c[0x0][0x210] ;  /* 0x0000840000087a02 */ /* 0x000fe40000000f00 */
[----:B------:R-:W-:-:S03]  /*13e0*/  LEA R0, R32, R0, 0x7 ;  /* 0x0000000020007211 */ /* 0x000fc600078e38ff */
[----:B------:R-:W-:-:S04]  /*13f0*/  IMAD R8, R2, R8, c[0x0][0x234] ;  /* 0x00008d0002087624 */ /* 0x000fc800078e0208 */
[----:B------:R-:W-:Y:S01]  /*1400*/  IMAD R8, R8, R33, R0 ;  /* 0x0000002108087224 */ /* 0x000fe200078e0200 */
[----:B------:R-:W-:Y:S05]  /*1410*/  BRA `(.L_x_255) ;  /* 0x0000002000007947 */ /* 0x000fea0003800000 */
.L_x_254:
[----:B------:R-:W-:-:S04]  /*1420*/  IMAD R8, R32, c[0x0][0x1c0], R33 ;  /* 0x0000700020087a24 */ /* 0x000fc800078e0221 */
[----:B------:R-:W-:Y:S02]  /*1430*/  IMAD R8, R8, c[0x0][0x224], RZ ;  /* 0x0000890008087a24 */ /* 0x000fe400078e02ff */
.L_x_255:
[----:B------:R-:W2:Y:S01]  /*1440*/  LDL R37, [R1+0x8] ;  /* 0x0000080001257983 */ /* 0x000ea20000100800 */
[----:B------:R-:W-:Y:S01]  /*1450*/  IADD3 R2, P0, R200, R9, RZ ;  /* 0x00000009c8027210 */ /* 0x000fe20007f1e0ff */
[----:B------:R-:W-:Y:S01]  /*1460*/  IMAD R7, R31, c[0x0][0x1c0], RZ ;  /* 0x000070001f077a24 */ /* 0x000fe200078e02ff */
[----:B------:R-:W-:Y:S01]  /*1470*/  SHF.R.S32.HI R201, RZ, 0x1f, R200 ;  /* 0x0000001fffc97819 */ /* 0x000fe200000114c8 */
[----:B------:R-:W1:Y:S01]  /*1480*/  S2R R35, SR_TID.X ;  /* 0x0000000000237919 */ /* 0x000e620000002100 */
[----:B------:R-:W-:Y:S01]  /*1490*/  IMAD R0, R16, c[0x0][0x370], RZ ;  /* 0x0000dc0010007a24 */ /* 0x000fe200078e02ff */
[----:B------:R-:W-:Y:S01]  /*14a0*/  IADD3 R4, P3, R233, R10, RZ ;  /* 0x0000000ae9047210 */ /* 0x000fe20007f7e0ff */
[----:B------:R-:W-:Y:S01]  /*14b0*/  IMAD.SHL.U32 R5, R7, 0x40, RZ ;  /* 0x0000004007057824 */ /* 0x000fe200078e00ff */
[----:B------:R-:W3:Y:S01]  /*14c0*/  S2R R36, SR_TID.X ;  /* 0x0000000000247919 */ /* 0x000ee20000002100 */
[----:B------:R-:W-:Y:S01]  /*14d0*/  IMAD.X R3, R201, 0x1, R11, P0 ;  /* 0x00000001c9037824 */ /* 0x000fe200000e060b */
[----:B------:R-:W-:Y:S01]  /*14e0*/  SHF.R.S32.HI R32, RZ, 0x1f, R233 ;  /* 0x0000001fff207819 */ /* 0x000fe200000114e9 */
[----:B------:R-:W-:Y:S01]  /*14f0*/  IMAD R0, R10, c[0x0][0x374], R0 ;  /* 0x0000dd000a007a24 */ /* 0x000fe200078e0200 */
[----:B------:R-:W-:Y:S01]  /*1500*/  IADD3 R6, P2, P0, R6, R5, R29 ;  /* 0x0000000506067210 */ /* 0x000fe2000785e01d */
[C---:B------:R-:W-:Y:S01]  /*1510*/  IMAD.WIDE.U32 R2, R10.reuse, c[0x0][0x370], R2 ;  /* 0x0000dc000a027a25 */ /* 0x040fe200078e0002 */
[----:B------:R-:W-:Y:S01]  /*1520*/  SHF.R.S32.HI R5, RZ, 0x1f, R5 ;  /* 0x0000001fff057819 */ /* 0x000fe20000011405 */
[----:B------:R-:W-:Y:S02]  /*1530*/  BSSY B1, `(.L_x_251) ;  /* 0x00006d2000017945 */ /* 0x000fe40003800000 */
[----:B------:R-:W-:Y:S01]  /*1540*/  IMAD.IADD R14, R10, 0x1, R14 ;  /* 0x000000010a0e7824 */ /* 0x000fe200078e020e */
[----:B------:R-:W-:Y:S01]  /*1550*/  IADD3 R3, R3, R0, RZ ;  /* 0x0000000003037210 */ /* 0x000fe20007ffe0ff */
[----:B------:R-:W-:Y:S01]  /*1560*/  IMAD.X R0, R32, 0x1, R16, P3 ;  /* 0x0000000120007824 */ /* 0x000fe200018e0610 */
[----:B------:R-:W-:Y:S01]  /*1570*/  IADD3.X R9, R13, R5, R30, P2, P0 ;  /* 0x000000050d097210 */ /* 0x000fe200017e041e */
[----:B------:R-:W-:Y:S01]  /*1580*/  IMAD R13, R34, c[0x0][0x378], RZ ;  /* 0x0000de00220d7a24 */ /* 0x000fe200078e02ff */
[----:B------:R-:W-:Y:S01]  /*1590*/  IADD3 R6, P2, P0, R20, R6, R18 ;  /* 0x0000000614067210 */ /* 0x000fe2000785e012 */
[----:B------:R-:W-:Y:S01]  /*15a0*/  IMAD R5, R0, c[0x0][0x190], RZ ;  /* 0x0000640000057a24 */ /* 0x000fe200078e02ff */
[----:B------:R-:W-:Y:S01]  /*15b0*/  ISETP.GE.AND P3, PT, R19, 0x1, PT ;  /* 0x000000011300780c */ /* 0x000fe20003f66270 */
[----:B------:R-:W-:Y:S01]  /*15c0*/  IMAD.WIDE.U32 R2, R33, c[0x0][0x378], R2 ;  /* 0x0000de0021027a25 */ /* 0x000fe200078e0002 */
[----:B------:R-:W-:-:S02]  /*15d0*/  IADD3.X R9, R17, R9, R15, P2, P0 ;  /* 0x0000000911097210 */ /* 0x000fc400017e040f */
[----:B-1----:R-:W-:Y:S01]  /*15e0*/  SHF.R.S32.HI R35, RZ, 0x1f, R35 ;  /* 0x0000001fff237819 */ /* 0x002fe20000011423 */
[C---:B------:R-:W-:Y:S01]  /*15f0*/  IMAD R11, R4.reuse, c[0x0][0x194], R5 ;  /* 0x00006500040b7a24 */ /* 0x040fe200078e0205 */
[----:B------:R-:W-:Y:S01]  /*1600*/  MOV R15, 0x4 ;  /* 0x00000004000f7802 */ /* 0x000fe20000000f00 */
[----:B------:R-:W-:Y:S01]  /*1610*/  IMAD.WIDE.U32 R4, R4, c[0x0][0x190], R200 ;  /* 0x0000640004047a25 */ /* 0x000fe200078e00c8 */
[----:B---3--:R-:W-:-:S03]  /*1620*/  LEA.HI R35, R35, R36, RZ, 0x5 ;  /* 0x0000002423237211 */ /* 0x008fc600078f28ff */
[----:B------:R-:W-:Y:S01]  /*1630*/  IMAD.IADD R16, R10, 0x1, R8 ;  /* 0x000000010a107824 */ /* 0x000fe200078e0208 */
[----:B------:R-:W-:Y:S02]  /*1640*/  SHF.R.S32.HI R35, RZ, 0x5, R35 ;  /* 0x00000005ff237819 */ /* 0x000fe40000011423 */
[----:B------:R-:W-:Y:S01]  /*1650*/  IADD3 R4, P2, R26, R4, RZ ;  /* 0x000000041a047210 */ /* 0x000fe20007f5e0ff */
[----:B------:R-:W-:Y:S01]  /*1660*/  IMAD.WIDE R16, R16, R15, c[0x0][0x3c8] ;  /* 0x0000f20010107625 */ /* 0x000fe200078e020f */
[----:B------:R-:W-:Y:S02]  /*1670*/  LEA.HI.SX32 R10, R23, 0xffffffff, 0x1a ;  /* 0xffffffff170a7811 */ /* 0x000fe400078fd2ff */
[----:B------:R-:W-:Y:S01]  /*1680*/  IADD3.X R5, R22, R5, R11, P2, !PT ;  /* 0x0000000516057210 */ /* 0x000fe200017fe40b */
[----:B------:R-:W-:-:S04]  /*1690*/  IMAD.WIDE R14, R14, R15, c[0x0][0x200] ;  /* 0x000080000e0e7625 */ /* 0x000fc800078e020f */
[----:B------:R-:W-:-:S05]  /*16a0*/  IMAD.WIDE.U32 R4, R33, c[0x0][0x1a8], R4 ;  /* 0x00006a0021047a25 */ /* 0x000fca00078e0004 */
[----:B------:R-:W-:Y:S01]  /*16b0*/  LEA R8, P2, R4, c[0x0][0x160], 0x1 ;  /* 0x0000580004087a11 */ /* 0x000fe200078408ff */
[----:B--2---:R-:W-:Y:S02]  /*16c0*/  IMAD R0, R35, R7, R37 ;  /* 0x0000000723007224 */ /* 0x004fe400078e0225 */
[----:B------:R-:W-:-:S03]  /*16d0*/  IMAD R7, R33, c[0x0][0x37c], R13 ;  /* 0x0000df0021077a24 */ /* 0x000fc600078e020d */
[----:B------:R-:W-:Y:S02]  /*16e0*/  IADD3 R6, P0, R0, R6, RZ ;  /* 0x0000000600067210 */ /* 0x000fe40007f1e0ff */
[----:B------:R-:W-:Y:S01]  /*16f0*/  IADD3 R3, R3, R7, RZ ;  /* 0x0000000703037210 */ /* 0x000fe20007ffe0ff */
[----:B------:R-:W-:Y:S01]  /*1700*/  IMAD R7, R34, c[0x0][0x1a8], RZ ;  /* 0x00006a0022077a24 */ /* 0x000fe200078e02ff */
[----:B------:R-:W-:Y:S01]  /*1710*/  LEA.HI.X.SX32 R9, R0, R9, 0x1, P0 ;  /* 0x0000000900097211 */ /* 0x000fe200000f0eff */
[----:B------:R-:W-:Y:S01]  /*1720*/  IMAD R0, R32, c[0x0][0x370], RZ ;  /* 0x0000dc0020007a24 */ /* 0x000fe200078e02ff */
[C---:B------:R-:W-:Y:S01]  /*1730*/  LEA R188, P0, R6.reuse, c[0x0][0x350], 0x2 ;  /* 0x0000d40006bc7a11 */ /* 0x040fe200078010ff */
[----:B------:R-:W-:Y:S02]  /*1740*/  IMAD R7, R33, c[0x0][0x1ac], R7 ;  /* 0x00006b0021077a24 */ /* 0x000fe400078e0207 */
[C---:B------:R-:W-:Y:S01]  /*1750*/  IMAD R0, R233.reuse, c[0x0][0x374], R0 ;  /* 0x0000dd00e9007a24 */ /* 0x040fe200078e0200 */
[----:B------:R-:W-:Y:S01]  /*1760*/  LEA.HI.X R189, R6, c[0x0][0x354], R9, 0x2, P0 ;  /* 0x0000d50006bd7a11 */ /* 0x000fe200000f1409 */
[----:B------:R-:W-:-:S04]  /*1770*/  IMAD.WIDE.U32 R2, R233, c[0x0][0x370], R2 ;  /* 0x0000dc00e9027a25 */ /* 0x000fc800078e0002 */
[----:B------:R-:W-:Y:S01]  /*1780*/  IMAD.IADD R13, R5, 0x1, R7 ;  /* 0x00000001050d7824 */ /* 0x000fe200078e0207 */
[----:B------:R-:W-:Y:S02]  /*1790*/  IADD3 R0, R3, R0, RZ ;  /* 0x0000000003007210 */ /* 0x000fe40007ffe0ff */
[----:B------:R-:W-:Y:S02]  /*17a0*/  LEA R6, P0, R2, c[0x0][0x330], 0x1 ;  /* 0x0000cc0002067a11 */ /* 0x000fe400078008ff */
[----:B------:R-:W-:Y:S02]  /*17b0*/  LEA.HI.X R9, R4, c[0x0][0x164], R13, 0x1, P2 ;  /* 0x0000590004097a11 */ /* 0x000fe400010f0c0d */
[----:B------:R-:W-:Y:S01]  /*17c0*/  LEA.HI.X R7, R2, c[0x0][0x334], R0, 0x1, P0 ;  /* 0x0000cd0002077a11 */ /* 0x000fe200000f0c00 */
[----:B------:R-:W-:Y:S05]  /*17d0*/  @!P3 BRA `(.L_x_256) ;  /* 0x000062700000b947 */ /* 0x000fea0003800000 */
[----:B------:R-:W-:Y:S01]  /*17e0*/  @P1 BAR.SYNC.DEFER_BLOCKING 0x0 ;  /* 0x0000000000001b1d */ /* 0x000fe20000010000 */
[----:B------:R-:W-:Y:S01]  /*17f0*/  IMAD.MOV.U32 R199, RZ, RZ, R10 ;  /* 0x000000ffffc77224 */ /* 0x000fe200078e000a */
[----:B------:R-:W-:Y:S01]  /*1800*/  MOV R213, R16 ;  /* 0x0000001000d57202 */ /* 0x000fe20000000f00 */
[----:B------:R-:W-:Y:S01]  /*1810*/  IMAD.MOV.U32 R212, RZ, RZ, R17 ;  /* 0x000000ffffd47224 */ /* 0x000fe200078e0011 */
[----:B------:R-:W-:Y:S01]  /*1820*/  MOV R209, R14 ;  /* 0x0000000e00d17202 */ /* 0x000fe20000000f00 */
[C---:B------:R-:W-:Y:S01]  /*1830*/  IMAD R10, R199.reuse, -0x40, R19 ;  /* 0xffffffc0c70a7824 */ /* 0x040fe200078e0213 */
[----:B------:R-:W-:Y:S01]  /*1840*/  LEA.HI R11, R199, R199, RZ, 0x1 ;  /* 0x000000c7c70b7211 */ /* 0x000fe200078f08ff */
[----:B------:R-:W-:Y:S01]  /*1850*/  BSSY B0, `(.L_x_257) ;  /* 0x0000021000007945 */ /* 0x000fe20003800000 */
[----:B------:R-:W-:Y:S01]  /*1860*/  IMAD.MOV.U32 R208, RZ, RZ, R15 ;  /* 0x000000ffffd07224 */ /* 0x000fe200078e000f */
[----:B------:R-:W-:Y:S01]  /*1870*/  MOV R196, R8 ;  /* 0x0000000800c47202 */ /* 0x000fe20000000f00 */
[----:B------:R-:W-:Y:S01]  /*1880*/  IMAD.MOV.U32 R197, RZ, RZ, R9 ;  /* 0x000000ffffc57224 */ /* 0x000fe200078e0009 */
[----:B------:R-:W-:Y:S01]  /*1890*/  ISETP.GE.AND P5, PT, R233, R10, PT ;  /* 0x0000000ae900720c */ /* 0x000fe20003fa6270 */
[----:B------:R-:W-:Y:S01]  /*18a0*/  IMAD.MOV.U32 R195, RZ, RZ, R7 ;  /* 0x000000ffffc37224 */ /* 0x000fe200078e0007 */
[----:B------:R-:W-:-:S02]  /*18b0*/  LOP3.LUT R11, R11, 0xfffffffe, RZ, 0xc0, !PT ;  /* 0xfffffffe0b0b7812 */ /* 0x000fc400078ec0ff */
[----:B------:R-:W-:-:S03]  /*18c0*/  MOV R194, R6 ;  /* 0x0000000600c27202 */ /* 0x000fc60000000f00 */
[----:B------:R-:W-:-:S05]  /*18d0*/  IMAD.IADD R11, R199, 0x1, -R11 ;  /* 0x00000001c70b7824 */ /* 0x000fca00078e0a0b */
[----:B------:R-:W-:Y:S01]  /*18e0*/  ISETP.NE.AND P3, PT, R11, 0x1, PT ;  /* 0x000000010b00780c */ /* 0x000fe20003f65270 */
[----:B------:R1:W-:Y:S04]  /*18f0*/  @P5 STS.128 [R191+0xc000], RZ ;  /* 0x00c000ffbf005388 */ /* 0x0003e80000000c00 */
[----:B------:R1:W-:Y:S04]  /*1900*/  @P5 STS.128 [R191+0xe000], RZ ;  /* 0x00e000ffbf005388 */ /* 0x0003e80000000c00 */
[----:B------:R1:W-:Y:S01]  /*1910*/  @P5 STS.128 [R191+0x10000], RZ ;  /* 0x010000ffbf005388 */ /* 0x0003e20000000c00 */
[----:B------:R-:W-:Y:S05]  /*1920*/  @P5 BRA `(.L_x_258) ;  /* 0x0000013000005947 */ /* 0x000fea0003800000 */
[----:B------:R-:W-:Y:S02]  /*1930*/  ISETP.GE.AND P2, PT, R200, c[0x0][0x220], PT ;  /* 0x00008800c8007a0c */ /* 0x000fe40003f46270 */
[----:B------:R-:W-:-:S02]  /*1940*/  ISETP.GE.AND P1, PT, R210, c[0x0][0x220], PT ;  /* 0x00008800d2007a0c */ /* 0x000fc40003f26270 */
[----:B------:R-:W-:-:S09]  /*1950*/  ISETP.GE.AND P0, PT, R211, c[0x0][0x220], PT ;  /* 0x00008800d3007a0c */ /* 0x000fd20003f06270 */
        /* <DEDUP_REMOVED lines=16> */
.L_x_258:
[----:B------:R-:W-:Y:S05]  /*1a60*/  BSYNC B0 ;  /* 0x0000000000007941 */ /* 0x000fea0003800000 */
.L_x_257:
[----:B------:R-:W-:Y:S01]  /*1a70*/  IADD3 R14, R233, 0x20, RZ ;  /* 0x00000020e90e7810 */ /* 0x000fe20007ffe0ff */
[----:B------:R-:W-:Y:S01]  /*1a80*/  BSSY B0, `(.L_x_259) ;  /* 0x0000026000007945 */ /* 0x000fe20003800000 */
[----:B------:R-:W-:-:S02]  /*1a90*/  IMAD.MOV.U32 R185, RZ, RZ, 0x20 ;  /* 0x00000020ffb97424 */ /* 0x000fc400078e00ff */
[----:B------:R-:W-:-:S13]  /*1aa0*/  ISETP.GE.AND P4, PT, R14, R10, PT ;  /* 0x0000000a0e00720c */ /* 0x000fda0003f86270 */
[----:B------:R4:W-:Y:S04]  /*1ab0*/  @P4 STS.128 [R191+0xd000], RZ ;  /* 0x00d000ffbf004388 */ /* 0x0009e80000000c00 */
[----:B------:R4:W-:Y:S04]  /*1ac0*/  @P4 STS.128 [R191+0xf000], RZ ;  /* 0x00f000ffbf004388 */ /* 0x0009e80000000c00 */
[----:B------:R4:W-:Y:S01]  /*1ad0*/  @P4 STS.128 [R191+0x11000], RZ ;  /* 0x011000ffbf004388 */ /* 0x0009e20000000c00 */
[----:B------:R-:W-:Y:S05]  /*1ae0*/  @P4 BRA `(.L_x_260) ;  /* 0x000001f000004947 */ /* 0x000fea0003800000 */
[----:B------:R-:W-:Y:S01]  /*1af0*/  ISETP.GE.AND P2, PT, R200, c[0x0][0x220], PT ;  /* 0x00008800c8007a0c */ /* 0x000fe20003f46270 */
[----:B------:R-:W-:Y:S01]  /*1b00*/  IMAD.WIDE.U32 R6, R185, c[0x0][0x370], RZ ;  /* 0x0000dc00b9067a25 */ /* 0x000fe200078e00ff */
[----:B------:R-:W-:-:S03]  /*1b10*/  ISETP.GE.AND P1, PT, R210, c[0x0][0x220], PT ;  /* 0x00008800d2007a0c */ /* 0x000fc60003f26270 */
[----:B------:R-:W-:Y:S01]  /*1b20*/  IMAD R9, R185, c[0x0][0x374], RZ ;  /* 0x0000dd00b9097a24 */ /* 0x000fe200078e02ff */
[----:B------:R-:W-:-:S04]  /*1b30*/  IADD3 R2, P6, R2, R6, RZ ;  /* 0x0000000602027210 */ /* 0x000fc80007fde0ff */
[----:B------:R-:W-:-:S03]  /*1b40*/  IADD3.X R0, R0, R7, R9, P6, !PT ;  /* 0x0000000700007210 */ /* 0x000fc600037fe409 */
[----:B------:R-:W-:Y:S01]  /*1b50*/  @!P2 IMAD.MOV.U32 R3, RZ, RZ, c[0x0][0x370] ;  /* 0x0000dc00ff03a624 */ /* 0x000fe200078e00ff */
[----:B------:R1:W-:Y:S01]  /*1b60*/  @P2 STS.128 [R191+0xd000], RZ ;  /* 0x00d000ffbf002388 */ /* 0x0003e20000000c00 */
[----:B------:R-:W-:-:S03]  /*1b70*/  @!P2 IMAD.MOV.U32 R6, RZ, RZ, c[0x0][0x374] ;  /* 0x0000dd00ff06a624 */ /* 0x000fc600078e00ff */
[----:B------:R-:W-:-:S04]  /*1b80*/  @!P2 LEA R8, P0, R3, R194, 0x6 ;  /* 0x000000c20308a211 */ /* 0x000fc800078030ff */
[----:B------:R-:W-:Y:S02]  /*1b90*/  @!P2 LEA.HI.X R9, R3, R195, R6, 0x6, P0 ;  /* 0x000000c30309a211 */ /* 0x000fe400000f3406 */
[----:B------:R-:W-:Y:S02]  /*1ba0*/  ISETP.GE.AND P0, PT, R211, c[0x0][0x220], PT ;  /* 0x00008800d3007a0c */ /* 0x000fe40003f06270 */
        /* <DEDUP_REMOVED lines=19> */
.L_x_260:
[----:B------:R-:W-:Y:S05]  /*1ce0*/  BSYNC B0 ;  /* 0x0000000000007941 */ /* 0x000fea0003800000 */
.L_x_259:
[----:B------:R-:W5:Y:S01]  /*1cf0*/  LDL R2, [R1+0x4] ;  /* 0x0000040001027983 */ /* 0x000f620000100800 */
[----:B------:R-:W-:Y:S01]  /*1d00*/  BSSY B0, `(.L_x_261) ;  /* 0x000002e000007945 */ /* 0x000fe20003800000 */
[----:B-----5:R-:W-:-:S04]  /*1d10*/  IADD3 R0, R2, 0x3000, RZ ;  /* 0x0000300002007810 */ /* 0x020fc80007ffe0ff */
[----:B------:R-:W-:-:S05]  /*1d20*/  SEL R0, R0, R2, !P3 ;  /* 0x0000000200007207 */ /* 0x000fca0005800000 */
[----:B------:R-:W-:Y:S01]  /*1d30*/  IMAD.SHL.U32 R190, R0, 0x2, RZ ;  /* 0x0000000200be7824 */ /* 0x000fe200078e00ff */
[----:B------:R-:W-:Y:S05]  /*1d40*/  @!P5 BRA `(.L_x_262) ;  /* 0x000000d00000d947 */ /* 0x000fea0003800000 */
[----:B------:R1:W-:Y:S04]  /*1d50*/  STS [R190], RZ ;  /* 0x000000ffbe007388 */ /* 0x0003e80000000800 */
[----:B------:R1:W-:Y:S04]  /*1d60*/  STS [R190+0x4], RZ ;  /* 0x000004ffbe007388 */ /* 0x0003e80000000800 */
        /* <DEDUP_REMOVED lines=9> */
[----:B------:R1:W-:Y:S01]  /*1e00*/  STS [R190+0x400c], RZ ;  /* 0x00400cffbe007388 */ /* 0x0003e20000000800 */
[----:B------:R-:W-:Y:S05]  /*1e10*/  BRA `(.L_x_263) ;  /* 0x000001c000007947 */ /* 0x000fea0003800000 */
.L_x_262:
[----:B------:R-:W-:Y:S02]  /*1e20*/  ISETP.GE.AND P2, PT, R200, c[0x0][0x220], PT ;  /* 0x00008800c8007a0c */ /* 0x000fe40003f46270 */
[----:B------:R-:W-:-:S02]  /*1e30*/  ISETP.GE.AND P1, PT, R210, c[0x0][0x220], PT ;  /* 0x00008800d2007a0c */ /* 0x000fc40003f26270 */
[----:B------:R-:W-:-:S09]  /*1e40*/  ISETP.GE.AND P0, PT, R211, c[0x0][0x220], PT ;  /* 0x00008800d3007a0c */ /* 0x000fd20003f06270 */
[----:B------:R1:W-:Y:S04]  /*1e50*/  @P2 STS [R190], RZ ;  /* 0x000000ffbe002388 */ /* 0x0003e80000000800 */
[----:B------:R1:W-:Y:S04]  /*1e60*/  @P2 STS [R190+0x4], RZ ;  /* 0x000004ffbe002388 */ /* 0x0003e80000000800 */
[----:B------:R1:W-:Y:S04]  /*1e70*/  @P2 STS [R190+0x8], RZ ;  /* 0x000008ffbe002388 */ /* 0x0003e80000000800 */
[----:B------:R1:W-:Y:S04]  /*1e80*/  @P2 STS [R190+0xc], RZ ;  /* 0x00000cffbe002388 */ /* 0x0003e80000000800 */
[----:B------:R-:W-:Y:S01]  /*1e90*/  @!PT LDS RZ, [RZ] ;  /* 0x00000000fffff984 */ /* 0x000fe20000000800 */
[----:B------:R-:W-:Y:S01]  /*1ea0*/  @!PT LDS RZ, [RZ] ;  /* 0x00000000fffff984 */ /* 0x000fe20000000800 */
[----:B------:R-:W-:Y:S01]  /*1eb0*/  @!PT LDS RZ, [RZ] ;  /* 0x00000000fffff984 */ /* 0x000fe20000000800 */
[----:B------:R1:W-:Y:S04]  /*1ec0*/  @!P2 LDGSTS.E.BYPASS.LTC128B.128 [R190], [R196.64] ;  /* 0x00000000c4beafae */ /* 0x0003e8000b901d46 */
[----:B------:R1:W-:Y:S04]  /*1ed0*/  @P1 STS [R190+0x2000], RZ ;  /* 0x002000ffbe001388 */ /* 0x0003e80000000800 */
[----:B------:R1:W-:Y:S04]  /*1ee0*/  @P1 STS [R190+0x2004], RZ ;  /* 0x002004ffbe001388 */ /* 0x0003e80000000800 */
[----:B------:R1:W-:Y:S04]  /*1ef0*/  @P1 STS [R190+0x2008], RZ ;  /* 0x002008ffbe001388 */ /* 0x0003e80000000800 */
[----:B------:R1:W-:Y:S04]  /*1f00*/  @P1 STS [R190+0x200c], RZ ;  /* 0x00200cffbe001388 */ /* 0x0003e80000000800 */
[----:B------:R-:W-:Y:S01]  /*1f10*/  @!PT LDS RZ, [RZ] ;  /* 0x00000000fffff984 */ /* 0x000fe20000000800 */
[----:B------:R-:W-:Y:S01]  /*1f20*/  @!PT LDS RZ, [RZ] ;  /* 0x00000000fffff984 */ /* 0x000fe20000000800 */
[----:B------:R-:W-:Y:S01]  /*1f30*/  @!PT LDS RZ, [RZ] ;  /* 0x00000000fffff984 */ /* 0x000fe20000000800 */
[----:B------:R1:W-:Y:S04]  /*1f40*/  @!P1 LDGSTS.E.BYPASS.LTC128B.128 [R190+0x2000], [R196.64+0x80] ;  /* 0x02000080c4be9fae */ /* 0x0003e8000b901d46 */
[----:B------:R1:W-:Y:S04]  /*1f50*/  @P0 STS [R190+0x4000], RZ ;  /* 0x004000ffbe000388 */ /* 0x0003e80000000800 */
[----:B------:R1:W-:Y:S04]  /*1f60*/  @P0 STS [R190+0x4004], RZ ;  /* 0x004004ffbe000388 */ /* 0x0003e80000000800 */
[----:B------:R1:W-:Y:S04]  /*1f70*/  @P0 STS [R190+0x4008], RZ ;  /* 0x004008ffbe000388 */ /* 0x0003e80000000800 */
[----:B------:R1:W-:Y:S01]  /*1f80*/  @P0 STS [R190+0x400c], RZ ;  /* 0x00400cffbe000388 */ /* 0x0003e20000000800 */
[----:B------:R-:W-:Y:S05]  /*1f90*/  @P0 BRA `(.L_x_263) ;  /* 0x0000004000000947 */ /* 0x000fea0003800000 */
[----:B------:R-:W-:Y:S01]  /*1fa0*/  @!PT LDS RZ, [RZ] ;  /* 0x00000000fffff984 */ /* 0x000fe20000000800 */
[----:B------:R-:W-:Y:S01]  /*1fb0*/  @!PT LDS RZ, [RZ] ;  /* 0x00000000fffff984 */ /* 0x000fe20000000800 */
[----:B------:R-:W-:Y:S01]  /*1fc0*/  @!PT LDS RZ, [RZ] ;  /* 0x00000000fffff984 */ /* 0x000fe20000000800 */
[----:B------:R1:W-:Y:S02]  /*1fd0*/  LDGSTS.E.BYPASS.LTC128B.128 [R190+0x4000], [R196.64+0x100] ;  /* 0x04000100c4be7fae */ /* 0x0003e4000b901d46 */
.L_x_263:
[----:B------:R-:W-:Y:S05]  /*1fe0*/  BSYNC B0 ;  /* 0x0000000000007941 */ /* 0x000fea0003800000 */
.L_x_261:
[----:B------:R-:W-:Y:S01]  /*1ff0*/  BSSY B0, `(.L_x_264) ;  /* 0x0000037000007945 */ /* 0x000fe20003800000 */
[----:B------:R-:W-:-:S02]  /*2000*/  IMAD R2, R185, c[0x0][0x194], RZ ;  /* 0x00006500b9027a24 */ /* 0x000fc400078e02ff */
[----:B-1----:R-:W-:Y:S01]  /*2010*/  IMAD.WIDE.U32 R6, R185, c[0x0][0x190], RZ ;  /* 0x00006400b9067a25 */ /* 0x002fe200078e00ff */
[----:B------:R-:W-:Y:S05]  /*2020*/  @!P4 BRA `(.L_x_265) ;  /* 0x000000d00000c947 */ /* 0x000fea0003800000 */
        /* <DEDUP_REMOVED lines=13> */
.L_x_265:
[----:B------:R-:W-:Y:S02]  /*2100*/  ISETP.GE.AND P2, PT, R200, c[0x0][0x220], PT ;  /* 0x00008800c8007a0c */ /* 0x000fe40003f46270 */
[----:B------:R-:W-:-:S02]  /*2110*/  ISETP.GE.AND P1, PT, R210, c[0x0][0x220], PT ;  /* 0x00008800d2007a0c */ /* 0x000fc40003f26270 */
[----:B------:R-:W-:-:S04]  /*2120*/  IADD3 R0, P0, R4, R6, RZ ;  /* 0x0000000604007210 */ /* 0x000fc80007f1e0ff */
[----:B------:R-:W-:Y:S02]  /*2130*/  IADD3.X R6, R13, R7, R2, P0, !PT ;  /* 0x000000070d067210 */ /* 0x000fe400007fe402 */
[----:B------:R-:W-:-:S03]  /*2140*/  ISETP.GE.AND P0, PT, R211, c[0x0][0x220], PT ;  /* 0x00008800d3007a0c */ /* 0x000fc60003f06270 */
[----:B------:R-:W-:Y:S01]  /*2150*/  @!P2 IMAD.MOV.U32 R5, RZ, RZ, c[0x0][0x190] ;  /* 0x00006400ff05a624 */ /* 0x000fe200078e00ff */
[----:B------:R1:W-:Y:S01]  /*2160*/  @P2 STS [R190+0x1000], RZ ;  /* 0x001000ffbe002388 */ /* 0x0003e20000000800 */
[----:B------:R-:W-:Y:S01]  /*2170*/  @!P2 IMAD.MOV.U32 R7, RZ, RZ, c[0x0][0x194] ;  /* 0x00006500ff07a624 */ /* 0x000fe200078e00ff */
[C---:B------:R-:W-:Y:S02]  /*2180*/  @!P1 LEA R2, P4, R0.reuse, c[0x0][0x160], 0x1 ;  /* 0x0000580000029a11 */ /* 0x040fe400078808ff */
[C---:B------:R-:W-:Y:S01]  /*2190*/  @!P2 LEA R4, P5, R5.reuse, R196, 0x6 ;  /* 0x000000c40504a211 */ /* 0x040fe200078a30ff */
[----:B------:R1:W-:Y:S01]  /*21a0*/  @P2 STS [R190+0x1004], RZ ;  /* 0x001004ffbe002388 */ /* 0x0003e20000000800 */
[----:B------:R-:W-:Y:S02]  /*21b0*/  @!P1 LEA.HI.X R3, R0, c[0x0][0x164], R6, 0x1, P4 ;  /* 0x0000590000039a11 */ /* 0x000fe400020f0c06 */
[----:B------:R-:W-:Y:S01]  /*21c0*/  @!P2 LEA.HI.X R5, R5, R197, R7, 0x6, P5 ;  /* 0x000000c50505a211 */ /* 0x000fe200028f3407 */
[----:B------:R1:W-:Y:S04]  /*21d0*/  @P2 STS [R190+0x1008], RZ ;  /* 0x001008ffbe002388 */ /* 0x0003e80000000800 */
[----:B------:R1:W-:Y:S04]  /*21e0*/  @P2 STS [R190+0x100c], RZ ;  /* 0x00100cffbe002388 */ /* 0x0003e80000000800 */
[----:B------:R-:W-:Y:S01]  /*21f0*/  @!PT LDS RZ, [RZ] ;  /* 0x00000000fffff984 */ /* 0x000fe20000000800 */
[----:B------:R-:W-:Y:S01]  /*2200*/  @!PT LDS RZ, [RZ] ;  /* 0x00000000fffff984 */ /* 0x000fe20000000800 */
[----:B------:R-:W-:Y:S01]  /*2210*/  @!PT LDS RZ, [RZ] ;  /* 0x00000000fffff984 */ /* 0x000fe20000000800 */
[----:B------:R1:W-:Y:S04]  /*2220*/  @!P2 LDGSTS.E.BYPASS.LTC128B.128 [R190+0x1000], [R4.64] ;  /* 0x0100000004beafae */ /* 0x0003e8000b901d46 */
        /* <DEDUP_REMOVED lines=13> */
[----:B-1----:R-:W-:-:S04]  /*2300*/  LEA R2, P0, R0, c[0x0][0x160], 0x1 ;  /* 0x0000580000027a11 */ /* 0x002fc800078008ff */
[----:B------:R-:W-:-:S05]  /*2310*/  LEA.HI.X R3, R0, c[0x0][0x164], R6, 0x1, P0 ;  /* 0x0000590000037a11 */ /* 0x000fca00000f0c06 */
[----:B------:R-:W-:Y:S01]  /*2320*/  @!PT LDS RZ, [RZ] ;  /* 0x00000000fffff984 */ /* 0x000fe20000000800 */
[----:B------:R-:W-:Y:S01]  /*2330*/  @!PT LDS RZ, [RZ] ;  /* 0x00000000fffff984 */ /* 0x000fe20000000800 */
[----:B------:R-:W-:Y:S01]  /*2340*/  @!PT LDS RZ, [RZ] ;  /* 0x00000000fffff984 */ /* 0x000fe20000000800 */
[----:B------:R1:W-:Y:S04]  /*2350*/  LDGSTS.E.BYPASS.LTC128B.128 [R190+0x5000], [R2.64+0x100] ;  /* 0x0500010002be7fae */ /* 0x0003e8000b901d46 */
.L_x_266:
[----:B------:R-:W-:Y:S05]  /*2360*/  BSYNC B0 ;  /* 0x0000000000007941 */ /* 0x000fea0003800000 */
.L_x_264:
[----:B-12---:R-:W2:Y:S04]  /*2370*/  LDL R2, [R1] ;  /* 0x0000000001027983 */ /* 0x006ea80000100800 */
[----:B---3--:R-:W3:Y:S01]  /*2380*/  LDL R3, [R1+0x10] ;  /* 0x0000100001037983 */ /* 0x008ee20000100800 */
[----:B------:R-:W-:-:S05]  /*2390*/  IMAD R11, R234, -0x40, R193 ;  /* 0xffffffc0ea0b7824 */ /* 0x000fca00078e02c1 */
[----:B------:R-:W-:Y:S01]  /*23a0*/  ISETP.GE.AND P6, PT, R233, R11, PT ;  /* 0x0000000be900720c */ /* 0x000fe20003fc6270 */
[----:B------:R-:W-:Y:S01]  /*23b0*/  IMAD.MOV.U32 R202, RZ, RZ, 0x7f800000 ;  /* 0x7f800000ffca7424 */ /* 0x000fe200078e00ff */
[----:B------:R-:W-:-:S11]  /*23c0*/  MOV R203, 0x7f800000 ;  /* 0x7f80000000cb7802 */ /* 0x000fd60000000f00 */
[----:B------:R1:W-:Y:S04]  /*23d0*/  @P6 STS.128 [R191+0x12000], RZ ;  /* 0x012000ffbf006388 */ /* 0x0003e80000000c00 */
[----:B------:R1:W-:Y:S04]  /*23e0*/  @P6 STS.128 [R191+0x14000], RZ ;  /* 0x014000ffbf006388 */ /* 0x0003e80000000c00 */
[----:B------:R1:W-:Y:S01]  /*23f0*/  @P6 STS.128 [R191+0x16000], RZ ;  /* 0x016000ffbf006388 */ /* 0x0003e20000000c00 */
[----:B------:R-:W-:Y:S01]  /*2400*/  BSSY B0, `(.L_x_267) ;  /* 0x0000033000007945 */ /* 0x000fe20003800000 */
[----:B--2---:R-:W-:Y:S01]  /*2410*/  SHF.R.S32.HI R0, RZ, 0x1f, R2 ;  /* 0x0000001fff007819 */ /* 0x004fe20000011402 */
[C---:B------:R-:W-:Y:S01]  /*2420*/  IMAD.SHL.U32 R230, R2.reuse, 0x4, RZ ;  /* 0x0000000402e67824 */ /* 0x040fe200078e00ff */
[----:B------:R-:W-:-:S02]  /*2430*/  ISETP.GE.AND P2, PT, R2, R10, PT ;  /* 0x0000000a0200720c */ /* 0x000fc40003f46270 */
[----:B---3--:R-:W-:Y:S02]  /*2440*/  ISETP.GE.AND P1, PT, R3, R10, PT ;  /* 0x0000000a0300720c */ /* 0x008fe40003f26270 */
[----:B------:R-:W-:Y:S02]  /*2450*/  SHF.L.U64.HI R229, R2, 0x2, R0 ;  /* 0x0000000202e57819 */ /* 0x000fe40000010200 */
[----:B------:R-:W-:-:S04]  /*2460*/  IADD3 R2, P0, R230, R209, RZ ;  /* 0x000000d1e6027210 */ /* 0x000fc80007f1e0ff */
[----:B------:R-:W-:Y:S01]  /*2470*/  IADD3.X R3, R229, R208, RZ, P0, !PT ;  /* 0x000000d0e5037210 */ /* 0x000fe200007fe4ff */
[----:B------:R-:W-:-:S04]  /*2480*/  IMAD R0, R250, c[0x0][0x198], RZ ;  /* 0x00006600fa007a24 */ /* 0x000fc800078e02ff */
[----:B------:R2:W5:Y:S04]  /*2490*/  @!P2 LDG.E R202, [R2.64] ;  /* 0x0000000602caa981 */ /* 0x000568000c1e1900 */
[----:B------:R2:W5:Y:S01]  /*24a0*/  @!P1 LDG.E R203, [R2.64+0x20] ;  /* 0x0000200602cb9981 */ /* 0x000562000c1e1900 */
[C---:B------:R-:W-:Y:S02]  /*24b0*/  IMAD R0, R242.reuse, c[0x0][0x19c], R0 ;  /* 0x00006700f2007a24 */ /* 0x040fe400078e0200 */
[----:B--2---:R-:W-:-:S05]  /*24c0*/  IMAD.WIDE.U32 R2, R242, c[0x0][0x198], R200 ;  /* 0x00006600f2027a25 */ /* 0x004fca00078e00c8 */
[----:B------:R-:W-:-:S04]  /*24d0*/  IADD3 R4, P0, R24, R2, RZ ;  /* 0x0000000218047210 */ /* 0x000fc80007f1e0ff */
[----:B------:R-:W-:Y:S01]  /*24e0*/  IADD3.X R5, R25, R3, R0, P0, !PT ;  /* 0x0000000319057210 */ /* 0x000fe200007fe400 */
[----:B------:R-:W-:-:S04]  /*24f0*/  IMAD R0, R21, c[0x0][0x1b0], RZ ;  /* 0x00006c0015007a24 */ /* 0x000fc800078e02ff */
[C---:B------:R-:W-:Y:S02]  /*2500*/  IMAD R0, R12.reuse, c[0x0][0x1b4], R0 ;  /* 0x00006d000c007a24 */ /* 0x040fe400078e0200 */
[----:B------:R-:W-:-:S04]  /*2510*/  IMAD.WIDE.U32 R4, R12, c[0x0][0x1b0], R4 ;  /* 0x00006c000c047a25 */ /* 0x000fc800078e0004 */
[----:B------:R-:W-:Y:S01]  /*2520*/  IMAD.IADD R10, R5, 0x1, R0 ;  /* 0x00000001050a7824 */ /* 0x000fe200078e0200 */
[----:B------:R-:W-:Y:S05]  /*2530*/  @P6 BRA `(.L_x_268) ;  /* 0x000001f000006947 */ /* 0x000fea0003800000 */
[----:B-1----:R-:W-:Y:S01]  /*2540*/  ISETP.GE.AND P4, PT, R200, c[0x0][0x220], PT ;  /* 0x00008800c8007a0c */ /* 0x002fe20003f86270 */
[----:B------:R-:W-:Y:S01]  /*2550*/  IMAD R0, R32, c[0x0][0x198], RZ ;  /* 0x0000660020007a24 */ /* 0x000fe200078e02ff */
[----:B------:R-:W-:Y:S01]  /*2560*/  ISETP.GE.AND P2, PT, R210, c[0x0][0x220], PT ;  /* 0x00008800d2007a0c */ /* 0x000fe20003f46270 */
[----:B------:R-:W-:Y:S01]  /*2570*/  IMAD.MOV.U32 R2, RZ, RZ, R4 ;  /* 0x000000ffff027224 */ /* 0x000fe200078e0004 */
[----:B------:R-:W-:Y:S01]  /*2580*/  ISETP.GE.AND P0, PT, R211, c[0x0][0x220], PT ;  /* 0x00008800d3007a0c */ /* 0x000fe20003f06270 */
[----:B------:R-:W-:Y:S02]  /*2590*/  IMAD.MOV.U32 R3, RZ, RZ, R10 ;  /* 0x000000ffff037224 */ /* 0x000fe400078e000a */
[C---:B------:R-:W-:Y:S02]  /*25a0*/  IMAD R0, R233.reuse, c[0x0][0x19c], R0 ;  /* 0x00006700e9007a24 */ /* 0x040fe400078e0200 */
[----:B------:R-:W-:-:S04]  /*25b0*/  IMAD.WIDE.U32 R2, R233, c[0x0][0x198], R2 ;  /* 0x00006600e9027a25 */ /* 0x000fc800078e0002 */
[----:B------:R-:W-:Y:S01]  /*25c0*/  IMAD.IADD R0, R3, 0x1, R0 ;  /* 0x0000000103007824 */ /* 0x000fe200078e0200 */
[C---:B------:R-:W-:Y:S01]  /*25d0*/  @!P4 LEA R8, P5, R2.reuse, c[0x0][0x168], 0x1 ;  /* 0x00005a000208ca11 */ /* 0x040fe200078a08ff */
[----:B------:R1:W-:Y:S01]  /*25e0*/  @P4 STS.128 [R191+0x12000], RZ ;  /* 0x012000ffbf004388 */ /* 0x0003e20000000c00 */
        /* <DEDUP_REMOVED lines=20> */
.L_x_268:
[----:B-1----:R-:W-:Y:S05]  /*2730*/  BSYNC B0 ;  /* 0x0000000000007941 */ /* 0x002fea0003800000 */
.L_x_267:
[----:B------:R-:W-:Y:S01]  /*2740*/  ISETP.GE.AND P5, PT, R14, R11, PT ;  /* 0x0000000b0e00720c */ /* 0x000fe20003fa6270 */
[----:B------:R-:W-:-:S12]  /*2750*/  BSSY B0, `(.L_x_269) ;  /* 0x0000025000007945 */ /* 0x000fd80003800000 */
[----:B------:R1:W-:Y:S04]  /*2760*/  @P5 STS.128 [R191+0x13000], RZ ;  /* 0x013000ffbf005388 */ /* 0x0003e80000000c00 */
[----:B------:R1:W-:Y:S04]  /*2770*/  @P5 STS.128 [R191+0x15000], RZ ;  /* 0x015000ffbf005388 */ /* 0x0003e80000000c00 */
[----:B------:R1:W-:Y:S01]  /*2780*/  @P5 STS.128 [R191+0x17000], RZ ;  /* 0x017000ffbf005388 */ /* 0x0003e20000000c00 */
[----:B------:R-:W-:Y:S05]  /*2790*/  @P5 BRA `(.L_x_270) ;  /* 0x0000020000005947 */ /* 0x000fea0003800000 */
[----:B------:R-:W-:Y:S01]  /*27a0*/  IADD3 R0, P0, R233, 0x20, RZ ;  /* 0x00000020e9007810 */ /* 0x000fe20007f1e0ff */
        /* <DEDUP_REMOVED lines=8> */
[----:B------:R-:W-:Y:S01]  /*2830*/  @!P4 LEA R4, P1, R6, c[0x0][0x168], 0x1 ;  /* 0x00005a000604ca11 */ /* 0x000fe200078208ff */
[----:B------:R2:W-:Y:S02]  /*2840*/  @P4 STS.128 [R191+0x13000], RZ ;  /* 0x013000ffbf004388 */ /* 0x0005e40000000c00 */
[----:B------:R-:W-:-:S05]  /*2850*/  IMAD.IADD R0, R7, 0x1, R0 ;  /* 0x0000000107007824 */ /* 0x000fca00078e0200 */
[C---:B------:R-:W-:Y:S02]  /*2860*/  @!P4 LEA.HI.X R5, R6.reuse, c[0x0][0x16c], R0, 0x1, P1 ;  /* 0x00005b000605ca11 */ /* 0x040fe400008f0c00 */
[----:B------:R-:W-:-:S03]  /*2870*/  @!P2 LEA R2, P1, R6, c[0x0][0x168], 0x1 ;  /* 0x00005a000602aa11 */ /* 0x000fc600078208ff */
[----:B------:R-:W-:Y:S01]  /*2880*/  @!PT LDS RZ, [RZ] ;  /* 0x00000000fffff984 */ /* 0x000fe20000000800 */
[----:B------:R-:W-:Y:S01]  /*2890*/  @!PT LDS RZ, [RZ] ;  /* 0x00000000fffff984 */ /* 0x000fe20000000800 */
[----:B------:R-:W-:Y:S01]  /*28a0*/  @!PT LDS RZ, [RZ] ;  /* 0x00000000fffff984 */ /* 0x000fe20000000800 */
[----:B------:R2:W-:Y:S01]  /*28b0*/  @!P4 LDGSTS.E.BYPASS.LTC128B.128 [R191+0x13000], [R4.64] ;  /* 0x1300000004bfcfae */ /* 0x0005e2000b901d46 */
[----:B------:R-:W-:-:S03]  /*28c0*/  @!P2 LEA.HI.X R3, R6, c[0x0][0x16c], R0, 0x1, P1 ;  /* 0x00005b000603aa11 */ /* 0x000fc600008f0c00 */
[----:B------:R2:W-:Y:S04]  /*28d0*/  @P2 STS.128 [R191+0x15000], RZ ;  /* 0x015000ffbf002388 */ /* 0x0005e80000000c00 */
        /* <DEDUP_REMOVED lines=12> */
.L_x_270:
[----:B------:R-:W-:Y:S05]  /*29a0*/  BSYNC B0 ;  /* 0x0000000000007941 */ /* 0x000fea0003800000 */
.L_x_269:
[----:B------:R3:W-:Y:S01]  /*29b0*/  @P6 STS.128 [R191+0x18000], RZ ;  /* 0x018000ffbf006388 */ /* 0x0007e20000000c00 */
[----:B--2---:R-:W-:Y:S01]  /*29c0*/  IMAD.WIDE.U32 R2, R242, c[0x0][0x1a0], R200 ;  /* 0x00006800f2027a25 */ /* 0x004fe200078e00c8 */
[----:B------:R-:W-:Y:S02]  /*29d0*/  BSSY B0, `(.L_x_271) ;  /* 0x000002b000007945 */ /* 0x000fe40003800000 */
[----:B------:R3:W-:Y:S01]  /*29e0*/  @P6 STS.128 [R191+0x1a000], RZ ;  /* 0x01a000ffbf006388 */ /* 0x0007e20000000c00 */
[----:B------:R-:W-:Y:S01]  /*29f0*/  IMAD R0, R250, c[0x0][0x1a0], RZ ;  /* 0x00006800fa007a24 */ /* 0x000fe200078e02ff */
[----:B------:R-:W-:Y:S02]  /*2a00*/  IADD3 R4, P0, R27, R2, RZ ;  /* 0x000000021b047210 */ /* 0x000fe40007f1e0ff */
[----:B------:R3:W-:Y:S01]  /*2a10*/  @P6 STS.128 [R191+0x1c000], RZ ;  /* 0x01c000ffbf006388 */ /* 0x0007e20000000c00 */
[----:B------:R-:W-:-:S05]  /*2a20*/  IMAD R0, R242, c[0x0][0x1a4], R0 ;  /* 0x00006900f2007a24 */ /* 0x000fca00078e0200 */
[----:B------:R-:W-:Y:S01]  /*2a30*/  IADD3.X R5, R28, R3, R0, P0, !PT ;  /* 0x000000031c057210 */ /* 0x000fe200007fe400 */
[----:B------:R-:W-:-:S04]  /*2a40*/  IMAD R0, R21, c[0x0][0x1b8], RZ ;  /* 0x00006e0015007a24 */ /* 0x000fc800078e02ff */
[C---:B------:R-:W-:Y:S02]  /*2a50*/  IMAD R0, R12.reuse, c[0x0][0x1bc], R0 ;  /* 0x00006f000c007a24 */ /* 0x040fe400078e0200 */
[----:B------:R-:W-:-:S05]  /*2a60*/  IMAD.WIDE.U32 R4, R12, c[0x0][0x1b8], R4 ;  /* 0x00006e000c047a25 */ /* 0x000fca00078e0004 */
[----:B------:R-:W-:Y:S01]  /*2a70*/  IADD3 R10, R5, R0, RZ ;  /* 0x00000000050a7210 */ /* 0x000fe20007ffe0ff */
[----:B------:R-:W-:Y:S05]  /*2a80*/  @P6 BRA `(.L_x_272) ;  /* 0x000001f000006947 */ /* 0x000fea0003800000 */
[----:B------:R-:W-:Y:S01]  /*2a90*/  ISETP.GE.AND P4, PT, R200, c[0x0][0x220], PT ;  /* 0x00008800c8007a0c */ /* 0x000fe20003f86270 */
        /* <DEDUP_REMOVED lines=30> */
.L_x_272:
[----:B------:R-:W-:Y:S05]  /*2c80*/  BSYNC B0 ;  /* 0x0000000000007941 */ /* 0x000fea0003800000 */
.L_x_271:
[----:B------:R1:W-:Y:S01]  /*2c90*/  @P5 STS.128 [R191+0x19000], RZ ;  /* 0x019000ffbf005388 */ /* 0x0003e20000000c00 */
[----:B------:R-:W-:Y:S03]  /*2ca0*/  BSSY B0, `(.L_x_273) ;  /* 0x0000024000007945 */ /* 0x000fe60003800000 */
        /* <DEDUP_REMOVED lines=9> */
[----:B--2---:R-:W-:-:S04]  /*2d40*/  IMAD.WIDE.U32 R6, R0, c[0x0][0x1a0], R4 ;  /* 0x0000680000067a25 */ /* 0x004fc800078e0004 */
[----:B------:R-:W-:-:S04]  /*2d50*/  IMAD R2, R2, c[0x0][0x1a0], RZ ;  /* 0x0000680002027a24 */ /* 0x000fc800078e02ff */
[----:B------:R-:W-:Y:S01]  /*2d60*/  IMAD R0, R0, c[0x0][0x1a4], R2 ;  /* 0x0000690000007a24 */ /* 0x000fe200078e0202 */
[C---:B------:R-:W-:Y:S01]  /*2d70*/  @!P4 LEA R4, P5, R6.reuse, c[0x0][0x170], 0x1 ;  /* 0x00005c000604ca11 */ /* 0x040fe200078a08ff */
[----:B------:R2:W-:Y:S01]  /*2d80*/  @P4 STS.128 [R191+0x19000], RZ ;  /* 0x019000ffbf004388 */ /* 0x0005e20000000c00 */
[----:B------:R-:W-:Y:S01]  /*2d90*/  @!P2 LEA R2, P1, R6, c[0x0][0x170], 0x1 ;  /* 0x00005c000602aa11 */ /* 0x000fe200078208ff */
[----:B------:R-:W-:-:S05]  /*2da0*/  IMAD.IADD R0, R7, 0x1, R0 ;  /* 0x0000000107007824 */ /* 0x000fca00078e0200 */
        /* <DEDUP_REMOVED lines=19> */
.L_x_274:
[----:B------:R-:W-:Y:S05]  /*2ee0*/  BSYNC B0 ;  /* 0x0000000000007941 */ /* 0x000fea0003800000 */
.L_x_273:
[----:B--2---:R-:W2:Y:S01]  /*2ef0*/  LDL R2, [R1+0xc] ;  /* 0x00000c0001027983 */ /* 0x004ea20000100800 */
[----:B------:R-:W-:Y:S01]  /*2f00*/  IADD3 R0, R242, 0x40, RZ ;  /* 0x00000040f2007810 */ /* 0x000fe20007ffe0ff */
[----:B------:R-:W-:Y:S01]  /*2f10*/  IMAD.MOV.U32 R180, RZ, RZ, 0x40 ;  /* 0x00000040ffb47424 */ /* 0x000fe200078e00ff */
[----:B------:R-:W-:Y:S01]  /*2f20*/  SHF.L.U32 R176, R187, 0x1, RZ ;  /* 0x00000001bbb07819 */ /* 0x000fe200000006ff */
[----:B------:R-:W0:Y:S01]  /*2f30*/  LDGDEPBAR ;  /* 0x00000000000079af */ /* 0x000e220000000000 */
[----:B------:R-:W-:Y:S01]  /*2f40*/  IMAD.MOV.U32 R192, RZ, RZ, R190 ;  /* 0x000000ffffc07224 */ /* 0x000fe200078e00be */
        /* <DEDUP_REMOVED lines=48> */
[----:B--2---:R-:W-:-:S02]  /*3250*/  R2P PR, R2, 0x6 ;  /* 0x0000000602007804 */ /* 0x004fc40000000000 */
[----:B------:R-:W-:Y:S02]  /*3260*/  ISETP.GE.AND P0, PT, R0, R193, PT ;  /* 0x000000c10000720c */ /* 0x000fe40003f06270 */
[----:B------:R-:W-:Y:S02]  /*3270*/  IADD3 R0, R186, 0x3000, RZ ;  /* 0x00003000ba007810 */ /* 0x000fe40007ffe0ff */
[----:B------:R-:W-:Y:S02]  /*3280*/  IADD3 R2, R187, 0x3000, RZ ;  /* 0x00003000bb027810 */ /* 0x000fe40007ffe0ff */
[----:B------:R-:W-:Y:S02]  /*3290*/  SEL R0, R0, R186, !P3 ;  /* 0x000000ba00007207 */ /* 0x000fe40005800000 */
[----:B------:R-:W-:Y:S02]  /*32a0*/  SEL R2, R2, R187, !P3 ;  /* 0x000000bb02027207 */ /* 0x000fe40005800000 */
[----:B------:R-:W-:Y:S01]  /*32b0*/  SEL R185, R185, 0xffffffe0, !P1 ;  /* 0xffffffe0b9b97807 */ /* 0x000fe20004800000 */
[----:B------:R-:W-:Y:S01]  /*32c0*/  IMAD.SHL.U32 R168, R0, 0x2, RZ ;  /* 0x0000000200a87824 */ /* 0x000fe200078e00ff */
[----:B------:R-:W-:Y:S01]  /*32d0*/  SHF.L.U32 R175, R2, 0x1, RZ ;  /* 0x0000000102af7819 */ /* 0x000fe200000006ff */
[----:B------:R-:W-:Y:S01]  /*32e0*/  IMAD.MOV.U32 R0, RZ, RZ, c[0x0][0x22c] ;  /* 0x00008b00ff007624 */ /* 0x000fe200078e00ff */
[----:B------:R-:W-:Y:S01]  /*32f0*/  SEL R180, R180, 0xffffffc0, !P2 ;  /* 0xffffffc0b4b47807 */ /* 0x000fe20005000000 */
[----:B------:R-:W-:Y:S01]  /*3300*/  IMAD.IADD R182, R181, 0x1, R185 ;  /* 0x00000001b5b67824 */ /* 0x000fe200078e02b9 */
[----:B------:R-:W-:Y:S01]  /*3310*/  IADD3 R177, R185, R176, RZ ;  /* 0x000000b0b9b17210 */ /* 0x000fe20007ffe0ff */
[----:B------:R-:W-:-:S02]  /*3320*/  IMAD R0, R0, c[0x0][0x1c0], RZ ;  /* 0x0000700000007a24 */ /* 0x000fc400078e02ff */
[----:B------:R-:W-:Y:S01]  /*3330*/  IMAD.IADD R183, R181, 0x1, R180 ;  /* 0x00000001b5b77824 */ /* 0x000fe200078e02b4 */
[----:B------:R-:W-:Y:S01]  /*3340*/  IADD3 R178, R180, R177, RZ ;  /* 0x000000b1b4b27210 */ /* 0x000fe20007ffe0ff */
[C---:B------:R-:W-:Y:S01]  /*3350*/  IMAD.SHL.U32 R231, R0.reuse, 0x10, RZ ;  /* 0x0000001000e77824 */ /* 0x040fe200078e00ff */
[C---:B------:R-:W-:Y:S01]  /*3360*/  LEA R252, -R0.reuse, RZ, 0x6 ;  /* 0x000000ff00fc7211 */ /* 0x040fe200078e31ff */
[----:B------:R-:W-:Y:S02]  /*3370*/  IMAD.SHL.U32 R198, R0, 0x8, RZ ;  /* 0x0000000800c67824 */ /* 0x000fe400078e00ff */
[C---:B------:R-:W-:Y:S01]  /*3380*/  IMAD.IADD R179, R180.reuse, 0x1, R176 ;  /* 0x00000001b4b37824 */ /* 0x040fe200078e02b0 */
[C---:B------:R-:W-:Y:S01]  /*3390*/  IADD3 R245, R231.reuse, 0x80, RZ ;  /* 0x00000080e7f57810 */ /* 0x040fe20007ffe0ff */
[----:B------:R-:W-:Y:S01]  /*33a0*/  IMAD.IADD R184, R180, 0x1, R182 ;  /* 0x00000001b4b87824 */ /* 0x000fe200078e02b6 */
[C---:B------:R-:W-:Y:S01]  /*33b0*/  IADD3 R248, R231.reuse, 0x20, RZ ;  /* 0x00000020e7f87810 */ /* 0x040fe20007ffe0ff */
[----:B------:R-:W-:Y:S01]  /*33c0*/  IMAD R251, R0, 0x38, RZ ;  /* 0x0000003800fb7824 */ /* 0x000fe200078e02ff */
[C---:B------:R-:W-:Y:S01]  /*33d0*/  IADD3 R244, R231.reuse, 0xa0, RZ ;  /* 0x000000a0e7f47810 */ /* 0x040fe20007ffe0ff */
[C---:B------:R-:W-:Y:S01]  /*33e0*/  IMAD.IADD R238, R198.reuse, 0x1, R245 ;  /* 0x00000001c6ee7824 */ /* 0x040fe200078e02f5 */
[C---:B------:R-:W-:Y:S01]  /*33f0*/  IADD3 R247, R231.reuse, 0x40, RZ ;  /* 0x00000040e7f77810 */ /* 0x040fe20007ffe0ff */
[C---:B------:R-:W-:Y:S01]  /*3400*/  IMAD.IADD R241, R198.reuse, 0x1, R248 ;  /* 0x00000001c6f17824 */ /* 0x040fe200078e02f8 */
[----:B------:R-:W-:Y:S01]  /*3410*/  IADD3 R246, R231, 0x60, RZ ;  /* 0x00000060e7f67810 */ /* 0x000fe20007ffe0ff */
[C---:B------:R-:W-:Y:S01]  /*3420*/  IMAD.IADD R237, R198.reuse, 0x1, R244 ;  /* 0x00000001c6ed7824 */ /* 0x040fe200078e02f4 */
[C---:B------:R-:W-:Y:S01]  /*3430*/  IADD3 R3, R198.reuse, R238, RZ ;  /* 0x000000eec6037210 */ /* 0x040fe20007ffe0ff */
[C---:B------:R-:W-:Y:S01]  /*3440*/  IMAD.IADD R240, R198.reuse, 0x1, R247 ;  /* 0x00000001c6f07824 */ /* 0x040fe200078e02f7 */
[C---:B------:R-:W-:Y:S01]  /*3450*/  IADD3 R239, R198.reuse, R246, RZ ;  /* 0x000000f6c6ef7210 */ /* 0x040fe20007ffe0ff */
[C---:B------:R-:W-:Y:S01]  /*3460*/  IMAD.IADD R2, R198.reuse, 0x1, R237 ;  /* 0x00000001c6027824 */ /* 0x040fe200078e02ed */
[C---:B------:R-:W-:Y:S01]  /*3470*/  IADD3 R6, R198.reuse, R241, RZ ;  /* 0x000000f1c6067210 */ /* 0x040fe20007ffe0ff */
[----:B------:R-:W-:-:S02]  /*3480*/  IMAD.IADD R5, R198, 0x1, R240 ;  /* 0x00000001c6057824 */ /* 0x000fc400078e02f0 */
[C---:B------:R-:W-:Y:S01]  /*3490*/  IMAD.IADD R4, R198.reuse, 0x1, R239 ;  /* 0x00000001c6047824 */ /* 0x040fe200078e02ef */
[C---:B------:R-:W-:Y:S01]  /*34a0*/  IADD3 R215, R198.reuse, R2, RZ ;  /* 0x00000002c6d77210 */ /* 0x040fe20007ffe0ff */
[C---:B------:R-:W-:Y:S01]  /*34b0*/  IMAD.IADD R217, R198.reuse, 0x1, R3 ;  /* 0x00000001c6d97824 */ /* 0x040fe200078e0203 */
[C---:B------:R-:W-:Y:S01]  /*34c0*/  IADD3 R221, R198.reuse, R5, RZ ;  /* 0x00000005c6dd7210 */ /* 0x040fe20007ffe0ff */
[C---:B------:R-:W-:Y:S02]  /*34d0*/  IMAD.IADD R223, R198.reuse, 0x1, R6 ;  /* 0x00000001c6df7824 */ /* 0x040fe400078e0206 */
        /* <DEDUP_REMOVED lines=9> */
[C---:B------:R-:W-:Y:S01]  /*3570*/  IMAD.IADD R225, R198.reuse, 0x1, R216 ;  /* 0x00000001c6e17824 */ /* 0x040fe200078e02d8 */
[----:B------:R-:W-:Y:S02]  /*3580*/  IADD3 R224, R198, R214, RZ ;  /* 0x000000d6c6e07210 */ /* 0x000fe40007ffe0ff */
.L_x_277:
[----:B------:R-:W0:Y:S01]  /*3590*/  LDGDEPBAR ;  /* 0x00000000000079af */ /* 0x000e220000000000 */
[C---:B------:R-:W-:Y:S02]  /*35a0*/  IADD3 R0, R175.reuse, R185, RZ ;  /* 0x000000b9af007210 */ /* 0x040fe40007ffe0ff */
[-C--:B------:R-:W-:Y:S02]  /*35b0*/  IADD3 R2, R175, R180.reuse, RZ ;  /* 0x000000b4af027210 */ /* 0x080fe40007ffe0ff */
[----:B------:R-:W-:Y:S02]  /*35c0*/  IADD3 R3, R0, R180, RZ ;  /* 0x000000b400037210 */ /* 0x000fe40007ffe0ff */
[C---:B-----5:R-:W-:Y:S02]  /*35d0*/  FSETP.NEU.FTZ.AND P1, PT, R202.reuse, -INF , PT ;  /* 0xff800000ca00780b */ /* 0x060fe40003f3d000 */
[----:B------:R-:W-:Y:S01]  /*35e0*/  ISETP.GE.AND P6, PT, R199, 0x1, PT ;  /* 0x00000001c700780c */ /* 0x000fe20003fc6270 */
[----:B------:R-:W-:Y:S04]  /*35f0*/  DEPBAR.LE SB0, 0x0 ;  /* 0x000080000000791a */ /* 0x000fe80000000000 */
[----:B------:R-:W-:Y:S06]  /*3600*/  BAR.SYNC.DEFER_BLOCKING 0x0 ;  /* 0x0000000000007b1d */ /* 0x000fec0000010000 */
[----:B------:R-:W-:Y:S05]  /*3610*/  LDSM.16.M88.4 R16, [R175] ;  /* 0x00000000af10783b */ /* 0x000fea0000000200 */
[----:B------:R-:W2:Y:S05]  /*3620*/  LDSM.16.M88.4 R8, [R169+0x12000] ;  /* 0x01200000a908783b */ /* 0x000eaa0000000200 */
[----:B------:R-:W1:Y:S05]  /*3630*/  LDSM.16.M88.4 R68, [R169+0x12800] ;  /* 0x01280000a944783b */ /* 0x000e6a0000000200 */
[----:B------:R-:W-:Y:S05]  /*3640*/  LDSM.16.M88.4 R72, [R0] ;  /* 0x000000000048783b */ /* 0x000fea0000000200 */
[----:B------:R-:W3:Y:S05]  /*3650*/  LDSM.16.M88.4 R76, [R170+0x12000] ;  /* 0x01200000aa4c783b */ /* 0x000eea0000000200 */
[----:B------:R-:W4:Y:S05]  /*3660*/  LDSM.16.M88.4 R80, [R170+0x12800] ;  /* 0x01280000aa50783b */ /* 0x000f2a0000000200 */
[----:B------:R-:W-:Y:S05]  /*3670*/  LDSM.16.M88.4 R84, [R2] ;  /* 0x000000000254783b */ /* 0x000fea0000000200 */
[----:B------:R-:W3:Y:S05]  /*3680*/  LDSM.16.M88.4 R88, [R172+0x12000] ;  /* 0x01200000ac58783b */ /* 0x000eea0000000200 */
[----:B------:R-:W-:Y:S01]  /*3690*/  LDSM.16.M88.4 R92, [R171+0x12000] ;  /* 0x01200000ab5c783b */ /* 0x000fe20000000200 */
[C---:B--2---:R-:W-:Y:S04]  /*36a0*/  HMMA.16816.F32 R4, R16.reuse, R8, RZ ;  /* 0x000000081004723c */ /* 0x044fe800000018ff */
[----:B------:R-:W-:Y:S04]  /*36b0*/  LDSM.16.M88.4 R96, [R170+0x16000] ;  /* 0x01600000aa60783b */ /* 0x000fe80000000200 */
[C---:B------:R-:W-:Y:S08]  /*36c0*/  HMMA.16816.F32 R8, R16.reuse, R10, RZ ;  /* 0x0000000a1008723c */ /* 0x040ff000000018ff */
[C---:B-1----:R-:W-:Y:S08]  /*36d0*/  HMMA.16816.F32 R12, R16.reuse, R68, RZ ;  /* 0x00000044100c723c */ /* 0x042ff000000018ff */
[----:B------:R-:W-:Y:S01]  /*36e0*/  HMMA.16816.F32 R16, R16, R70, RZ ;  /* 0x000000461010723c */ /* 0x000fe200000018ff */
[----:B------:R-:W1:Y:S07]  /*36f0*/  LDSM.16.M88.4 R68, [R172+0x12800] ;  /* 0x01280000ac44783b */ /* 0x000e6e0000000200 */
[C---:B---3--:R-:W-:Y:S08]  /*3700*/  HMMA.16816.F32 R4, R72.reuse, R76, R4 ;  /* 0x0000004c4804723c */ /* 0x048ff00000001804 */
[C---:B------:R-:W-:Y:S01]  /*3710*/  HMMA.16816.F32 R8, R72.reuse, R78, R8 ;  /* 0x0000004e4808723c */ /* 0x040fe20000001808 */
[----:B------:R-:W2:Y:S07]  /*3720*/  LDSM.16.M88.4 R76, [R3] ;  /* 0x00000000034c783b */ /* 0x000eae0000000200 */
[C---:B----4-:R-:W-:Y:S08]  /*3730*/  HMMA.16816.F32 R12, R72.reuse, R80, R12 ;  /* 0x00000050480c723c */ /* 0x050ff0000000180c */
[----:B------:R-:W-:Y:S01]  /*3740*/  HMMA.16816.F32 R16, R72, R82, R16 ;  /* 0x000000524810723c */ /* 0x000fe20000001810 */
[----:B------:R-:W3:Y:S05]  /*3750*/  LDSM.16.M88.4 R72, [R171+0x12800] ;  /* 0x01280000ab48783b */ /* 0x000eea0000000200 */
[----:B------:R-:W-:Y:S02]  /*3760*/  LDSM.16.M88.4 R80, [R175+0x2000] ;  /* 0x00200000af50783b */ /* 0x000fe40000000200 */
[C---:B------:R-:W-:Y:S08]  /*3770*/  HMMA.16816.F32 R4, R84.reuse, R88, R4 ;  /* 0x000000585404723c */ /* 0x040ff00000001804 */
[C---:B------:R-:W-:Y:S01]  /*3780*/  HMMA.16816.F32 R8, R84.reuse, R90, R8 ;  /* 0x0000005a5408723c */ /* 0x040fe20000001808 */
[----:B------:R-:W4:Y:S07]  /*3790*/  LDSM.16.M88.4 R88, [R169+0x14000] ;  /* 0x01400000a958783b */ /* 0x000f2e0000000200 */
[C---:B-1----:R-:W-:Y:S08]  /*37a0*/  HMMA.16816.F32 R12, R84.reuse, R68, R12 ;  /* 0x00000044540c723c */ /* 0x042ff0000000180c */
[----:B------:R-:W-:Y:S01]  /*37b0*/  HMMA.16816.F32 R16, R84, R70, R16 ;  /* 0x000000465410723c */ /* 0x000fe20000001810 */
[----:B------:R-:W1:Y:S05]  /*37c0*/  LDSM.16.M88.4 R68, [R169+0x14800] ;  /* 0x01480000a944783b */ /* 0x000e6a0000000200 */
[----:B------:R-:W-:Y:S02]  /*37d0*/  LDSM.16.M88.4 R84, [R0+0x2000] ;  /* 0x002000000054783b */ /* 0x000fe40000000200 */
[C---:B--2---:R-:W-:Y:S08]  /*37e0*/  HMMA.16816.F32 R4, R76.reuse, R92, R4 ;  /* 0x0000005c4c04723c */ /* 0x044ff00000001804 */
[C---:B------:R-:W-:Y:S01]  /*37f0*/  HMMA.16816.F32 R8, R76.reuse, R94, R8 ;  /* 0x0000005e4c08723c */ /* 0x040fe20000001808 */
[----:B------:R-:W2:Y:S07]  /*3800*/  LDSM.16.M88.4 R92, [R170+0x14000] ;  /* 0x01400000aa5c783b */ /* 0x000eae0000000200 */
[C---:B---3--:R-:W-:Y:S08]  /*3810*/  HMMA.16816.F32 R12, R76.reuse, R72, R12 ;  /* 0x000000484c0c723c */ /* 0x048ff0000000180c */
[----:B------:R-:W-:Y:S01]  /*3820*/  HMMA.16816.F32 R16, R76, R74, R16 ;  /* 0x0000004a4c10723c */ /* 0x000fe20000001810 */
[----:B------:R-:W3:Y:S05]  /*3830*/  LDSM.16.M88.4 R72, [R170+0x14800] ;  /* 0x01480000aa48783b */ /* 0x000eea0000000200 */
[----:B------:R-:W-:Y:S02]  /*3840*/  LDSM.16.M88.4 R76, [R2+0x2000] ;  /* 0x00200000024c783b */ /* 0x000fe40000000200 */
[C---:B----4-:R-:W-:Y:S08]  /*3850*/  HMMA.16816.F32 R4, R80.reuse, R88, R4 ;  /* 0x000000585004723c */ /* 0x050ff00000001804 */
        /* <DEDUP_REMOVED lines=19> */
[----:B------:R-:W1:Y:S02]  /*3990*/  LDSM.16.M88.4 R76, [R0+0x4000] ;  /* 0x00400000004c783b */ /* 0x000e640000000200 */
[C---:B--2---:R-:W-:Y:S08]  /*39a0*/  HMMA.16816.F32 R4, R80.reuse, R92, R4 ;  /* 0x0000005c5004723c */ /* 0x044ff00000001804 */
[C---:B------:R-:W-:Y:S01]  /*39b0*/  HMMA.16816.F32 R8, R80.reuse, R94, R8 ;  /* 0x0000005e5008723c */ /* 0x040fe20000001808 */
[----:B------:R-:W-:Y:S07]  /*39c0*/  LDSM.16.M88.4 R92, [R172+0x16000] ;  /* 0x01600000ac5c783b */ /* 0x000fee0000000200 */
[C---:B---3--:R-:W-:Y:S08]  /*39d0*/  HMMA.16816.F32 R12, R80.reuse, R72, R12 ;  /* 0x00000048500c723c */ /* 0x048ff0000000180c */
[----:B------:R-:W-:Y:S01]  /*39e0*/  HMMA.16816.F32 R16, R80, R74, R16 ;  /* 0x0000004a5010723c */ /* 0x000fe20000001810 */
[----:B------:R-:W2:Y:S05]  /*39f0*/  LDSM.16.M88.4 R72, [R170+0x16800] ;  /* 0x01680000aa48783b */ /* 0x000eaa0000000200 */
[----:B------:R3:W2:Y:S02]  /*3a00*/  LDSM.16.M88.4 R80, [R2+0x4000] ;  /* 0x004000000250783b */ /* 0x0006a40000000200 */
[C---:B----4-:R-:W-:Y:S08]  /*3a10*/  HMMA.16816.F32 R4, R84.reuse, R88, R4 ;  /* 0x000000585404723c */ /* 0x050ff00000001804 */
[C---:B------:R-:W-:Y:S01]  /*3a20*/  HMMA.16816.F32 R8, R84.reuse, R90, R8 ;  /* 0x0000005a5408723c */ /* 0x040fe20000001808 */
[----:B------:R-:W-:Y:S07]  /*3a30*/  LDSM.16.M88.4 R88, [R171+0x16000] ;  /* 0x01600000ab58783b */ /* 0x000fee0000000200 */
[C---:B-1----:R-:W-:Y:S04]  /*3a40*/  HMMA.16816.F32 R12, R84.reuse, R68, R12 ;  /* 0x00000044540c723c */ /* 0x042fe8000000180c */
[----:B---3--:R-:W-:Y:S04]  /*3a50*/  FMUL.FTZ R2, R202, 1.4426950216293334961 ;  /* 0x3fb8aa3bca027820 */ /* 0x008fe80000410000 */
[----:B------:R-:W-:Y:S01]  /*3a60*/  HMMA.16816.F32 R16, R84, R70, R16 ;  /* 0x000000465410723c */ /* 0x000fe20000001810 */
[----:B------:R-:W1:Y:S03]  /*3a70*/  LDSM.16.M88.4 R68, [R172+0x16800] ;  /* 0x01680000ac44783b */ /* 0x000e660000000200 */
[----:B------:R-:W-:Y:S02]  /*3a80*/  FSEL R2, R2, RZ, P1 ;  /* 0x000000ff02027208 */ /* 0x000fe40000800000 */
[----:B------:R3:W4:Y:S01]  /*3a90*/  LDSM.16.M88.4 R84, [R3+0x4000] ;  /* 0x004000000354783b */ /* 0x0007220000000200 */
[----:B------:R-:W-:Y:S01]  /*3aa0*/  FSETP.NEU.FTZ.AND P1, PT, R203, -INF , PT ;  /* 0xff800000cb00780b */ /* 0x000fe20003f3d000 */
[C---:B------:R-:W-:Y:S08]  /*3ab0*/  HMMA.16816.F32 R4, R76.reuse, R96, R4 ;  /* 0x000000604c04723c */ /* 0x040ff00000001804 */
[C---:B------:R-:W-:Y:S08]  /*3ac0*/  HMMA.16816.F32 R8, R76.reuse, R98, R8 ;  /* 0x000000624c08723c */ /* 0x040ff00000001808 */
[C---:B--2---:R-:W-:Y:S04]  /*3ad0*/  HMMA.16816.F32 R12, R76.reuse, R72, R12 ;  /* 0x000000484c0c723c */ /* 0x044fe8000000180c */
[----:B---3--:R-:W-:Y:S04]  /*3ae0*/  @P0 LEA R3, R234, R243, 0x6 ;  /* 0x000000f3ea030211 */ /* 0x008fe800078e30ff */
[----:B------:R-:W-:Y:S03]  /*3af0*/  HMMA.16816.F32 R16, R76, R74, R16 ;  /* 0x0000004a4c10723c */ /* 0x000fe60000001810 */
[CC--:B------:R-:W-:Y:S02]  /*3b00*/  @P0 ISETP.GE.AND P2, PT, R3.reuse, R193.reuse, PT ;  /* 0x000000c10300020c */ /* 0x0c0fe40003f46270 */
[----:B------:R-:W-:Y:S03]  /*3b10*/  @P0 IADD3 R0, R3, 0x1, RZ ;  /* 0x0000000103000810 */ /* 0x000fe60007ffe0ff */
[C---:B------:R-:W-:Y:S05]  /*3b20*/  HMMA.16816.F32 R4, R80.reuse, R92, R4 ;  /* 0x0000005c5004723c */ /* 0x040fea0000001804 */
[-C--:B------:R-:W-:Y:S01]  /*3b30*/  @P0 ISETP.GE.AND P3, PT, R0, R193.reuse, PT ;  /* 0x000000c10000020c */ /* 0x080fe20003f66270 */
[----:B------:R-:W-:Y:S02]  /*3b40*/  FMUL.FTZ R0, R203, 1.4426950216293334961 ;  /* 0x3fb8aa3bcb007820 */ /* 0x000fe40000410000 */
[C---:B------:R-:W-:Y:S04]  /*3b50*/  HMMA.16816.F32 R8, R80.reuse, R94, R8 ;  /* 0x0000005e5008723c */ /* 0x040fe80000001808 */
[----:B------:R-:W-:Y:S04]  /*3b60*/  FSEL R0, R0, RZ, P1 ;  /* 0x000000ff00007208 */ /* 0x000fe80000800000 */
[C---:B-1----:R-:W-:Y:S08]  /*3b70*/  HMMA.16816.F32 R12, R80.reuse, R68, R12 ;  /* 0x00000044500c723c */ /* 0x042ff0000000180c */
[----:B------:R-:W-:Y:S01]  /*3b80*/  HMMA.16816.F32 R16, R80, R70, R16 ;  /* 0x000000465010723c */ /* 0x000fe20000001810 */
[----:B------:R-:W1:Y:S07]  /*3b90*/  LDSM.16.M88.4 R68, [R171+0x16800] ;  /* 0x01680000ab44783b */ /* 0x000e6e0000000200 */
[C---:B----4-:R-:W-:Y:S08]  /*3ba0*/  HMMA.16816.F32 R4, R84.reuse, R88, R4 ;  /* 0x000000585404723c */ /* 0x050ff00000001804 */
[C---:B------:R-:W-:Y:S11]  /*3bb0*/  HMMA.16816.F32 R8, R84.reuse, R90, R8 ;  /* 0x0000005a5408723c */ /* 0x040ff60000001808 */
[----:B------:R-:W-:Y:S05]  /*3bc0*/  @!UPT UIADD3 URZ, URZ, URZ, URZ ;  /* 0x0000003f3f3ff290 */ /* 0x000fea000fffe03f */
[----:B------:R-:W-:Y:S02]  /*3bd0*/  @P0 FSEL R4, R4, -INF , !P2 ;  /* 0xff80000004040808 */ /* 0x000fe40005000000 */
[----:B------:R-:W-:Y:S02]  /*3be0*/  @P0 FSEL R6, R6, -INF , !P2 ;  /* 0xff80000006060808 */ /* 0x000fe40005000000 */
[----:B------:R-:W-:Y:S01]  /*3bf0*/  @P0 FSEL R5, R5, -INF , !P3 ;  /* 0xff80000005050808 */ /* 0x000fe20005800000 */
[----:B------:R-:W-:Y:S01]  /*3c00*/  FFMA.FTZ R4, R4, c[0x0][0x23c], -R2 ;  /* 0x00008f0004047a23 */ /* 0x000fe20000010802 */
[----:B------:R-:W-:Y:S01]  /*3c10*/  @P0 FSEL R7, R7, -INF , !P3 ;  /* 0xff80000007070808 */ /* 0x000fe20005800000 */
[----:B------:R-:W-:Y:S01]  /*3c20*/  FFMA.FTZ R6, R6, c[0x0][0x23c], -R0 ;  /* 0x00008f0006067a23 */ /* 0x000fe20000010800 */
[C---:B-1----:R-:W-:Y:S01]  /*3c30*/  HMMA.16816.F32 R12, R84.reuse, R68, R12 ;  /* 0x00000044540c723c */ /* 0x042fe2000000180c */
[----:B------:R1:W-:Y:S02]  /*3c40*/  MUFU.EX2 R99, R4 ;  /* 0x0000000400637308 */ /* 0x0003e40000000800 */
[----:B------:R-:W-:Y:S02]  /*3c50*/  FFMA.FTZ R5, R5, c[0x0][0x23c], -R2 ;  /* 0x00008f0005057a23 */ /* 0x000fe40000010802 */
[----:B------:R-:W-:Y:S03]  /*3c60*/  FFMA.FTZ R7, R7, c[0x0][0x23c], -R0 ;  /* 0x00008f0007077a23 */ /* 0x000fe60000010800 */
[----:B------:R-:W-:Y:S03]  /*3c70*/  HMMA.16816.F32 R16, R84, R70, R16 ;  /* 0x000000465410723c */ /* 0x000fe60000001810 */
[----:B------:R-:W-:Y:S10]  /*3c80*/  MUFU.EX2 R149, R6 ;  /* 0x0000000600957308 */ /* 0x000ff40000000800 */
[----:B------:R-:W2:Y:S01]  /*3c90*/  MUFU.EX2 R98, R5 ;  /* 0x0000000500627308 */ /* 0x000ea20000000800 */
[C---:B-1----:R-:W-:Y:S04]  /*3ca0*/  @P0 IADD3 R4, R3.reuse, 0x8, RZ ;  /* 0x0000000803040810 */ /* 0x042fe80007ffe0ff */
[-C--:B------:R-:W-:Y:S02]  /*3cb0*/  @P0 ISETP.GE.AND P1, PT, R4, R193.reuse, PT ;  /* 0x000000c10400020c */ /* 0x080fe40003f26270 */
[C---:B------:R-:W-:Y:S03]  /*3cc0*/  @P0 IADD3 R4, R3.reuse, 0x9, RZ ;  /* 0x0000000903040810 */ /* 0x040fe60007ffe0ff */
[----:B------:R-:W-:Y:S01]  /*3cd0*/  MUFU.EX2 R148, R7 ;  /* 0x0000000700947308 */ /* 0x000fe20000000800 */
[----:B------:R-:W-:Y:S02]  /*3ce0*/  @P0 FSEL R8, R8, -INF , !P1 ;  /* 0xff80000008080808 */ /* 0x000fe40004800000 */
[-C--:B------:R-:W-:Y:S02]  /*3cf0*/  @P0 ISETP.GE.AND P2, PT, R4, R193.reuse, PT ;  /* 0x000000c10400020c */ /* 0x080fe40003f46270 */
[C---:B------:R-:W-:Y:S01]  /*3d00*/  @P0 IADD3 R4, R3.reuse, 0x10, RZ ;  /* 0x0000001003040810 */ /* 0x040fe20007ffe0ff */
[----:B------:R-:W-:Y:S01]  /*3d10*/  FFMA.FTZ R8, R8, c[0x0][0x23c], -R2 ;  /* 0x00008f0008087a23 */ /* 0x000fe20000010802 */
[----:B------:R-:W-:Y:S02]  /*3d20*/  @P0 FSEL R10, R10, -INF , !P1 ;  /* 0xff8000000a0a0808 */ /* 0x000fe40004800000 */
[-C--:B------:R-:W-:Y:S01]  /*3d30*/  @P0 ISETP.GE.AND P1, PT, R4, R193.reuse, PT ;  /* 0x000000c10400020c */ /* 0x080fe20003f26270 */
[----:B------:R-:W-:Y:S01]  /*3d40*/  MUFU.EX2 R95, R8 ;  /* 0x00000008005f7308 */ /* 0x000fe20000000800 */
[----:B------:R-:W-:Y:S01]  /*3d50*/  @P0 IADD3 R4, R3, 0x11, RZ ;  /* 0x0000001103040810 */ /* 0x000fe20007ffe0ff */
[----:B------:R-:W-:Y:S01]  /*3d60*/  FFMA.FTZ R10, R10, c[0x0][0x23c], -R0 ;  /* 0x00008f000a0a7a23 */ /* 0x000fe20000010800 */
[----:B------:R-:W-:Y:S02]  /*3d70*/  @P0 FSEL R9, R9, -INF , !P2 ;  /* 0xff80000009090808 */ /* 0x000fe40005000000 */
[----:B------:R-:W-:Y:S02]  /*3d80*/  @P0 FSEL R11, R11, -INF , !P2 ;  /* 0xff8000000b0b0808 */ /* 0x000fe40005000000 */
[-C--:B------:R-:W-:Y:S01]  /*3d90*/  @P0 ISETP.GE.AND P2, PT, R4, R193.reuse, PT ;  /* 0x000000c10400020c */ /* 0x080fe20003f46270 */
[----:B------:R-:W-:Y:S01]  /*3da0*/  FFMA.FTZ R9, R9, c[0x0][0x23c], -R2 ;  /* 0x00008f0009097a23 */ /* 0x000fe20000010802 */
[----:B------:R-:W-:Y:S01]  /*3db0*/  @P0 IADD3 R4, R3, 0x18, RZ ;  /* 0x0000001803040810 */ /* 0x000fe20007ffe0ff */
[----:B------:R-:W-:Y:S01]  /*3dc0*/  FFMA.FTZ R11, R11, c[0x0][0x23c], -R0 ;  /* 0x00008f000b0b7a23 */ /* 0x000fe20000010800 */
[----:B------:R-:W-:Y:S01]  /*3dd0*/  @P0 IADD3 R3, R3, 0x19, RZ ;  /* 0x0000001903030810 */ /* 0x000fe20007ffe0ff */
[----:B------:R-:W-:Y:S01]  /*3de0*/  MUFU.EX2 R94, R9 ;  /* 0x00000009005e7308 */ /* 0x000fe20000000800 */
[----:B------:R-:W-:Y:S02]  /*3df0*/  @P0 FSEL R12, R12, -INF , !P1 ;  /* 0xff8000000c0c0808 */ /* 0x000fe40004800000 */
[----:B------:R-:W-:Y:S02]  /*3e00*/  @P0 FSEL R13, R13, -INF , !P2 ;  /* 0xff8000000d0d0808 */ /* 0x000fe40005000000 */
[----:B------:R-:W-:Y:S01]  /*3e10*/  @P0 FSEL R14, R14, -INF , !P1 ;  /* 0xff8000000e0e0808 */ /* 0x000fe20004800000 */
[--C-:B------:R-:W-:Y:S01]  /*3e20*/  FFMA.FTZ R12, R12, c[0x0][0x23c], -R2.reuse ;  /* 0x00008f000c0c7a23 */ /* 0x100fe20000010802 */
[-C--:B------:R-:W-:Y:S01]  /*3e30*/  @P0 ISETP.GE.AND P1, PT, R4, R193.reuse, PT ;  /* 0x000000c10400020c */ /* 0x080fe20003f26270 */
[----:B------:R-:W-:Y:S01]  /*3e40*/  FFMA.FTZ R13, R13, c[0x0][0x23c], -R2 ;  /* 0x00008f000d0d7a23 */ /* 0x000fe20000010802 */
[----:B------:R-:W-:Y:S01]  /*3e50*/  @P0 FSEL R15, R15, -INF , !P2 ;  /* 0xff8000000f0f0808 */ /* 0x000fe20005000000 */
[--C-:B------:R-:W-:Y:S01]  /*3e60*/  FFMA.FTZ R14, R14, c[0x0][0x23c], -R0.reuse ;  /* 0x00008f000e0e7a23 */ /* 0x100fe20000010800 */
[----:B------:R-:W-:Y:S01]  /*3e70*/  @P0 ISETP.GE.AND P2, PT, R3, R193, PT ;  /* 0x000000c10300020c */ /* 0x000fe20003f46270 */
[----:B------:R-:W-:Y:S01]  /*3e80*/  MUFU.EX2 R97, R10 ;  /* 0x0000000a00617308 */ /* 0x000fe20000000800 */
[----:B------:R-:W-:Y:S01]  /*3e90*/  @P0 FSEL R16, R16, -INF , !P1 ;  /* 0xff80000010100808 */ /* 0x000fe20004800000 */
[----:B------:R-:W-:Y:S01]  /*3ea0*/  FFMA.FTZ R15, R15, c[0x0][0x23c], -R0 ;  /* 0x00008f000f0f7a23 */ /* 0x000fe20000010800 */
[----:B------:R-:W-:Y:S02]  /*3eb0*/  @P0 FSEL R17, R17, -INF , !P2 ;  /* 0xff80000011110808 */ /* 0x000fe40005000000 */
[----:B------:R-:W-:Y:S01]  /*3ec0*/  @P0 FSEL R19, R19, -INF , !P2 ;  /* 0xff80000013130808 */ /* 0x000fe20005000000 */
[--C-:B------:R-:W-:Y:S01]  /*3ed0*/  FFMA.FTZ R16, R16, c[0x0][0x23c], -R2.reuse ;  /* 0x00008f0010107a23 */ /* 0x100fe20000010802 */
[----:B------:R-:W-:Y:S01]  /*3ee0*/  @P0 FSEL R18, R18, -INF , !P1 ;  /* 0xff80000012120808 */ /* 0x000fe20004800000 */
[----:B------:R-:W-:Y:S01]  /*3ef0*/  FFMA.FTZ R2, R17, c[0x0][0x23c], -R2 ;  /* 0x00008f0011027a23 */ /* 0x000fe20000010802 */
[----:B--2---:R-:W-:Y:S01]  /*3f00*/  F2FP.PACK_AB R3, R98, R99 ;  /* 0x000000636203723e */ /* 0x004fe200000000ff */
[----:B------:R-:W1:Y:S01]  /*3f10*/  MUFU.EX2 R96, R11 ;  /* 0x0000000b00607308 */ /* 0x000e620000000800 */
[----:B------:R-:W-:Y:S01]  /*3f20*/  IADD3 R84, P1, R230, R213, RZ ;  /* 0x000000d5e6547210 */ /* 0x000fe20007f3e0ff */
[--C-:B------:R-:W-:Y:S02]  /*3f30*/  FFMA.FTZ R18, R18, c[0x0][0x23c], -R0.reuse ;  /* 0x00008f0012127a23 */ /* 0x100fe40000010800 */
[----:B------:R-:W-:Y:S01]  /*3f40*/  FFMA.FTZ R0, R19, c[0x0][0x23c], -R0 ;  /* 0x00008f0013007a23 */ /* 0x000fe20000010800 */
[----:B------:R2:W-:Y:S01]  /*3f50*/  STS [R204+0x20000], R3 ;  /* 0x02000003cc007388 */ /* 0x0005e20000000800 */
[----:B------:R-:W-:Y:S02]  /*3f60*/  IADD3.X R85, R229, R212, RZ, P1, !PT ;  /* 0x000000d4e5557210 */ /* 0x000fe40000ffe4ff */
[C---:B------:R-:W-:Y:S02]  /*3f70*/  LEA R188, P1, R252.reuse, R188, 0x2 ;  /* 0x000000bcfcbc7211 */ /* 0x040fe400078210ff */
[----:B------:R3:W-:Y:S02]  /*3f80*/  MUFU.EX2 R86, R2 ;  /* 0x0000000200567308 */ /* 0x0007e40000000800 */
[----:B------:R-:W-:Y:S08]  /*3f90*/  LEA.HI.X.SX32 R189, R252, R189, 0x2, P1 ;  /* 0x000000bdfcbd7211 */ /* 0x000ff000008f16ff */
[----:B------:R4:W-:Y:S01]  /*3fa0*/  MUFU.EX2 R89, R0 ;  /* 0x0000000000597308 */ /* 0x0009e20000000800 */
[----:B-1----:R-:W-:Y:S09]  /*3fb0*/  F2FP.PACK_AB R5, R96, R97 ;  /* 0x000000616005723e */ /* 0x002ff200000000ff */
[----:B------:R-:W-:Y:S01]  /*3fc0*/  MUFU.EX2 R92, R12 ;  /* 0x0000000c005c7308 */ /* 0x000fe20000000800 */
[----:B---3--:R-:W-:Y:S05]  /*3fd0*/  F2FP.PACK_AB R2, R148, R149 ;  /* 0x000000959402723e */ /* 0x008fea00000000ff */
[----:B------:R1:W-:Y:S04]  /*3fe0*/  STS [R204+0x20400], R2 ;  /* 0x02040002cc007388 */ /* 0x0003e80000000800 */
[----:B------:R-:W3:Y:S01]  /*3ff0*/  MUFU.EX2 R88, R13 ;  /* 0x0000000d00587308 */ /* 0x000ee20000000800 */
[----:B----4-:R-:W-:Y:S01]  /*4000*/  F2FP.PACK_AB R0, R94, R95 ;  /* 0x0000005f5e00723e */ /* 0x010fe200000000ff */
[----:B------:R-:W-:Y:S08]  /*4010*/  STS [R207+0x20400], R5 ;  /* 0x02040005cf007388 */ /* 0x000ff00000000800 */
[----:B------:R-:W-:Y:S01]  /*4020*/  MUFU.EX2 R93, R14 ;  /* 0x0000000e005d7308 */ /* 0x000fe20000000800 */
[----:B------:R4:W-:Y:S09]  /*4030*/  STS [R207+0x20000], R0 ;  /* 0x02000000cf007388 */ /* 0x0009f20000000800 */
[----:B------:R-:W2:Y:S01]  /*4040*/  MUFU.EX2 R91, R15 ;  /* 0x0000000f005b7308 */ /* 0x000ea20000000800 */
[----:B---3--:R-:W-:Y:S05]  /*4050*/  F2FP.PACK_AB R4, R88, R92 ;  /* 0x0000005c5804723e */ /* 0x008fea00000000ff */
[----:B------:R-:W-:Y:S04]  /*4060*/  STS [R205+0x20000], R4 ;  /* 0x02000004cd007388 */ /* 0x000fe80000000800 */
[----:B------:R-:W1:Y:S10]  /*4070*/  MUFU.EX2 R87, R16 ;  /* 0x0000001000577308 */ /* 0x000e740000000800 */
[----:B------:R-:W4:Y:S01]  /*4080*/  MUFU.EX2 R90, R18 ;  /* 0x00000012005a7308 */ /* 0x000f220000000800 */
[----:B--2---:R-:W-:Y:S05]  /*4090*/  F2FP.PACK_AB R3, R91, R93 ;  /* 0x0000005d5b03723e */ /* 0x004fea00000000ff */
[----:B------:R-:W-:Y:S01]  /*40a0*/  STS [R205+0x20400], R3 ;  /* 0x02040003cd007388 */ /* 0x000fe20000000800 */
[----:B-1----:R-:W-:Y:S05]  /*40b0*/  F2FP.PACK_AB R2, R86, R87 ;  /* 0x000000575602723e */ /* 0x002fea00000000ff */
[----:B------:R1:W-:Y:S01]  /*40c0*/  STS [R206+0x20000], R2 ;  /* 0x02000002ce007388 */ /* 0x0003e20000000800 */
[----:B----4-:R-:W-:Y:S05]  /*40d0*/  F2FP.PACK_AB R0, R89, R90 ;  /* 0x0000005a5900723e */ /* 0x010fea00000000ff */
[----:B------:R2:W-:Y:S05]  /*40e0*/  STS [R206+0x20400], R0 ;  /* 0x02040000ce007388 */ /* 0x0005ea0000000800 */
[----:B------:R-:W-:Y:S05]  /*40f0*/  LDSM.16.M88.4 R16, [R176+0xc000] ;  /* 0x00c00000b010783b */ /* 0x000fea0000000200 */
[----:B------:R-:W3:Y:S05]  /*4100*/  LDSM.16.M88.4 R8, [R169+0x18000] ;  /* 0x01800000a908783b */ /* 0x000eea0000000200 */
[----:B------:R-:W3:Y:S05]  /*4110*/  LDSM.16.M88.4 R68, [R169+0x18800] ;  /* 0x01880000a944783b */ /* 0x000eea0000000200 */
[----:B------:R-:W-:Y:S05]  /*4120*/  LDSM.16.M88.4 R72, [R177+0xc000] ;  /* 0x00c00000b148783b */ /* 0x000fea0000000200 */
[----:B------:R-:W3:Y:S05]  /*4130*/  LDSM.16.M88.4 R76, [R170+0x18000] ;  /* 0x01800000aa4c783b */ /* 0x000eea0000000200 */
[----:B-1----:R-:W4:Y:S05]  /*4140*/  LDG.E R2, [R84.64] ;  /* 0x0000000654027981 */ /* 0x002f2a000c1e1900 */
[----:B------:R-:W1:Y:S05]  /*4150*/  LDSM.16.M88.4 R80, [R170+0x18800] ;  /* 0x01880000aa50783b */ /* 0x000e6a0000000200 */
[----:B--2---:R-:W2:Y:S01]  /*4160*/  LDG.E R0, [R84.64+0x20] ;  /* 0x0000200654007981 */ /* 0x004ea2000c1e1900 */
[C---:B---3--:R-:W-:Y:S08]  /*4170*/  HMMA.16816.F32 R4, R16.reuse, R8, RZ ;  /* 0x000000081004723c */ /* 0x048ff000000018ff */
[C---:B------:R-:W-:Y:S08]  /*4180*/  HMMA.16816.F32 R8, R16.reuse, R10, RZ ;  /* 0x0000000a1008723c */ /* 0x040ff000000018ff */
[C---:B------:R-:W-:Y:S08]  /*4190*/  HMMA.16816.F32 R12, R16.reuse, R68, RZ ;  /* 0x00000044100c723c */ /* 0x040ff000000018ff */
[----:B------:R-:W-:Y:S01]  /*41a0*/  HMMA.16816.F32 R16, R16, R70, RZ ;  /* 0x000000461010723c */ /* 0x000fe200000018ff */
[----:B------:R-:W-:Y:S07]  /*41b0*/  LDSM.16.M88.4 R68, [R179+0xc000] ;  /* 0x00c00000b344783b */ /* 0x000fee0000000200 */
[C---:B------:R-:W-:Y:S08]  /*41c0*/  HMMA.16816.F32 R4, R72.reuse, R76, R4 ;  /* 0x0000004c4804723c */ /* 0x040ff00000001804 */
[C---:B------:R-:W-:Y:S01]  /*41d0*/  HMMA.16816.F32 R8, R72.reuse, R78, R8 ;  /* 0x0000004e4808723c */ /* 0x040fe20000001808 */
[----:B------:R-:W3:Y:S07]  /*41e0*/  LDSM.16.M88.4 R76, [R172+0x18000] ;  /* 0x01800000ac4c783b */ /* 0x000eee0000000200 */
[C---:B-1----:R-:W-:Y:S08]  /*41f0*/  HMMA.16816.F32 R12, R72.reuse, R80, R12 ;  /* 0x00000050480c723c */ /* 0x042ff0000000180c */
[----:B------:R-:W-:Y:S01]  /*4200*/  HMMA.16816.F32 R16, R72, R82, R16 ;  /* 0x000000524810723c */ /* 0x000fe20000001810 */
[----:B------:R-:W1:Y:S05]  /*4210*/  LDSM.16.M88.4 R72, [R172+0x18800] ;  /* 0x01880000ac48783b */ /* 0x000e6a0000000200 */
[----:B------:R-:W-:Y:S02]  /*4220*/  LDSM.16.M88.4 R80, [R171+0x18000] ;  /* 0x01800000ab50783b */ /* 0x000fe40000000200 */
[C---:B---3--:R-:W-:Y:S08]  /*4230*/  HMMA.16816.F32 R4, R68.reuse, R76, R4 ;  /* 0x0000004c4404723c */ /* 0x048ff00000001804 */
        /* <DEDUP_REMOVED lines=22> */
[----:B------:R-:W-:Y:S07]  /*43a0*/  LDSM.16.M88.4 R80, [R171+0x1c000] ;  /* 0x01c00000ab50783b */ /* 0x000fee0000000200 */
[C---:B-1----:R-:W-:Y:S08]  /*43b0*/  HMMA.16816.F32 R12, R76.reuse, R68, R12 ;  /* 0x000000444c0c723c */ /* 0x042ff0000000180c */
[----:B------:R-:W-:Y:S01]  /*43c0*/  HMMA.16816.F32 R16, R76, R70, R16 ;  /* 0x000000464c10723c */ /* 0x000fe20000001810 */
[----:B------:R-:W1:Y:S05]  /*43d0*/  LDSM.16.M88.4 R68, [R172+0x1a000] ;  /* 0x01a00000ac44783b */ /* 0x000e6a0000000200 */
[----:B------:R-:W3:Y:S02]  /*43e0*/  LDSM.16.M88.4 R76, [R172+0x1a800] ;  /* 0x01a80000ac4c783b */ /* 0x000ee40000000200 */
[C---:B-1----:R-:W-:Y:S08]  /*43f0*/  HMMA.16816.F32 R4, R72.reuse, R68, R4 ;  /* 0x000000444804723c */ /* 0x042ff00000001804 */
[C---:B------:R-:W-:Y:S01]  /*4400*/  HMMA.16816.F32 R8, R72.reuse, R70, R8 ;  /* 0x000000464808723c */ /* 0x040fe20000001808 */
[----:B------:R-:W-:Y:S07]  /*4410*/  LDSM.16.M88.4 R68, [R178+0xe000] ;  /* 0x00e00000b244783b */ /* 0x000fee0000000200 */
[C---:B---3--:R-:W-:Y:S08]  /*4420*/  HMMA.16816.F32 R12, R72.reuse, R76, R12 ;  /* 0x0000004c480c723c */ /* 0x048ff0000000180c */
        /* <DEDUP_REMOVED lines=26> */
[----:B------:R-:W1:Y:S07]  /*45d0*/  LDSM.16.M88.4 R72, [R178+0x10000] ;  /* 0x01000000b248783b */ /* 0x000e6e0000000200 */
[C---:B---3--:R-:W-:Y:S08]  /*45e0*/  HMMA.16816.F32 R12, R68.reuse, R76, R12 ;  /* 0x0000004c440c723c */ /* 0x048ff0000000180c */
[----:B------:R-:W-:Y:S01]  /*45f0*/  HMMA.16816.F32 R16, R68, R78, R16 ;  /* 0x0000004e4410723c */ /* 0x000fe20000001810 */
[----:B------:R-:W3:Y:S07]  /*4600*/  LDSM.16.M88.4 R68, [R171+0x1c800] ;  /* 0x01c80000ab44783b */ /* 0x000eee0000000200 */
[C---:B-1----:R-:W-:Y:S08]  /*4610*/  HMMA.16816.F32 R4, R72.reuse, R80, R4 ;  /* 0x000000504804723c */ /* 0x042ff00000001804 */
[C---:B------:R-:W-:Y:S08]  /*4620*/  HMMA.16816.F32 R8, R72.reuse, R82, R8 ;  /* 0x000000524808723c */ /* 0x040ff00000001808 */
[C---:B---3--:R-:W-:Y:S08]  /*4630*/  HMMA.16816.F32 R12, R72.reuse, R68, R12 ;  /* 0x00000044480c723c */ /* 0x048ff0000000180c */
[C---:B----4-:R-:W-:Y:S01]  /*4640*/  FADD.FTZ R4, -R2.reuse, R4 ;  /* 0x0000000402047221 */ /* 0x050fe20000010100 */
[----:B------:R-:W-:Y:S03]  /*4650*/  HMMA.16816.F32 R16, R72, R70, R16 ;  /* 0x000000464810723c */ /* 0x000fe60000001810 */
[----:B------:R-:W-:Y:S02]  /*4660*/  FADD.FTZ R5, -R2, R5 ;  /* 0x0000000502057221 */ /* 0x000fe40000010100 */
[----:B--2---:R-:W-:Y:S02]  /*4670*/  FADD.FTZ R6, -R0, R6 ;  /* 0x0000000600067221 */ /* 0x004fe40000010100 */
[C---:B------:R-:W-:Y:S02]  /*4680*/  FADD.FTZ R8, -R2.reuse, R8 ;  /* 0x0000000802087221 */ /* 0x040fe40000010100 */
[----:B------:R-:W-:Y:S03]  /*4690*/  FADD.FTZ R9, -R2, R9 ;  /* 0x0000000902097221 */ /* 0x000fe60000010100 */
[C---:B------:R-:W-:Y:S02]  /*46a0*/  FADD.FTZ R7, -R0.reuse, R7 ;  /* 0x0000000700077221 */ /* 0x040fe40000010100 */
[----:B------:R-:W-:Y:S02]  /*46b0*/  FADD.FTZ R10, -R0, R10 ;  /* 0x0000000a000a7221 */ /* 0x000fe40000010100 */
[C---:B------:R-:W-:Y:S02]  /*46c0*/  FADD.FTZ R12, -R2.reuse, R12 ;  /* 0x0000000c020c7221 */ /* 0x040fe40000010100 */
[----:B------:R-:W-:Y:S02]  /*46d0*/  FADD.FTZ R13, -R2, R13 ;  /* 0x0000000d020d7221 */ /* 0x000fe40000010100 */
[----:B------:R-:W-:Y:S02]  /*46e0*/  FMUL.FTZ R71, R92, R12 ;  /* 0x0000000c5c477220 */ /* 0x000fe40000410000 */
[----:B------:R-:W-:Y:S02]  /*46f0*/  FMUL.FTZ R70, R88, R13 ;  /* 0x0000000d58467220 */ /* 0x000fe40000410000 */
[C---:B------:R-:W-:Y:S02]  /*4700*/  FADD.FTZ R16, -R2.reuse, R16 ;  /* 0x0000001002107221 */ /* 0x040fe40000010100 */
[----:B------:R-:W-:Y:S02]  /*4710*/  FADD.FTZ R17, -R2, R17 ;  /* 0x0000001102117221 */ /* 0x000fe40000010100 */
[C---:B------:R-:W-:Y:S02]  /*4720*/  FADD.FTZ R11, -R0.reuse, R11 ;  /* 0x0000000b000b7221 */ /* 0x040fe40000010100 */
[C---:B------:R-:W-:Y:S02]  /*4730*/  FADD.FTZ R13, -R0.reuse, R14 ;  /* 0x0000000e000d7221 */ /* 0x040fe40000010100 */
[C---:B------:R-:W-:Y:S02]  /*4740*/  FADD.FTZ R12, -R0.reuse, R15 ;  /* 0x0000000f000c7221 */ /* 0x040fe40000010100 */
[C---:B------:R-:W-:Y:S02]  /*4750*/  FADD.FTZ R15, -R0.reuse, R18 ;  /* 0x00000012000f7221 */ /* 0x040fe40000010100 */
[----:B------:R-:W-:Y:S02]  /*4760*/  FADD.FTZ R14, -R0, R19 ;  /* 0x00000013000e7221 */ /* 0x000fe40000010100 */
[----:B------:R-:W-:Y:S02]  /*4770*/  FMUL.FTZ R73, R99, R4 ;  /* 0x0000000463497220 */ /* 0x000fe40000410000 */
        /* <DEDUP_REMOVED lines=12> */
[----:B------:R-:W-:Y:S01]  /*4840*/  FMUL.FTZ R14, R89, R14 ;  /* 0x0000000e590e7220 */ /* 0x000fe20000410000 */
[----:B------:R-:W-:-:S05]  /*4850*/  @!P6 BRA `(.L_x_275) ;  /* 0x000004b00000e947 */ /* 0x000fca0003800000 */
[----:B------:R-:W-:Y:S01]  /*4860*/  ISETP.GE.AND P4, PT, R200, c[0x0][0x220], PT ;  /* 0x00008800c8007a0c */ /* 0x000fe20003f86270 */
[----:B------:R-:W-:Y:S01]  /*4870*/  IMAD.MOV.U32 R11, RZ, RZ, c[0x0][0x190] ;  /* 0x00006400ff0b7624 */ /* 0x000fe200078e00ff */
[----:B------:R-:W-:Y:S01]  /*4880*/  ISETP.GE.AND P3, PT, R210, c[0x0][0x220], PT ;  /* 0x00008800d2007a0c */ /* 0x000fe20003f66270 */
[----:B------:R-:W-:Y:S01]  /*4890*/  IMAD.MOV.U32 R18, RZ, RZ, c[0x0][0x194] ;  /* 0x00006500ff127624 */ /* 0x000fe200078e00ff */
[----:B------:R-:W-:Y:S01]  /*48a0*/  ISETP.GE.AND P2, PT, R211, c[0x0][0x220], PT ;  /* 0x00008800d3007a0c */ /* 0x000fe20003f46270 */
[----:B------:R-:W-:Y:S01]  /*48b0*/  IMAD.U32 R3, R11, -0x40, RZ ;  /* 0xffffffc00b037824 */ /* 0x000fe200078e00ff */
[----:B------:R-:W-:Y:S04]  /*48c0*/  LOP3.LUT R4, R199, 0x1, RZ, 0xc0, !PT ;  /* 0x00000001c7047812 */ /* 0x000fe800078ec0ff */
[-C--:B------:R-:W-:Y:S02]  /*48d0*/  LEA R2, P1, R3, R196.reuse, 0x1 ;  /* 0x000000c403027211 */ /* 0x080fe400078208ff */
[----:B------:R-:W-:Y:S02]  /*48e0*/  SHF.R.S32.HI R5, RZ, 0x1f, R3 ;  /* 0x0000001fff057819 */ /* 0x000fe40000011403 */
[----:B------:R-:W-:Y:S02]  /*48f0*/  LEA R0, P5, R11, R3, 0x5 ;  /* 0x000000030b007211 */ /* 0x000fe400078a28ff */
[----:B------:R-:W-:Y:S02]  /*4900*/  LEA.HI.X.SX32 R3, R3, R197, 0x1, P1 ;  /* 0x000000c503037211 */ /* 0x000fe400008f0eff */
[----:B------:R-:W-:Y:S01]  /*4910*/  ISETP.NE.U32.AND P1, PT, R4, 0x1, PT ;  /* 0x000000010400780c */ /* 0x000fe20003f25070 */
[----:B------:R-:W-:Y:S01]  /*4920*/  IMAD.MOV.U32 R4, RZ, RZ, -0x6000 ;  /* 0xffffa000ff047424 */ /* 0x000fe200078e00ff */
[C---:B------:R-:W-:Y:S02]  /*4930*/  LEA.HI.X R5, R11.reuse, R5, R18, 0x5, P5 ;  /* 0x000000050b057211 */ /* 0x040fe400028f2c12 */
[----:B------:R-:W-:Y:S02]  /*4940*/  @!P3 LEA R8, P5, R0, R196, 0x1 ;  /* 0x000000c40008b211 */ /* 0x000fe400078a08ff */
[----:B------:R-:W-:Y:S02]  /*4950*/  SEL R4, R4, 0x6000, !P1 ;  /* 0x0000600004047807 */ /* 0x000fe40004800000 */
[--C-:B------:R-:W-:Y:S02]  /*4960*/  @!P3 LEA.HI.X R9, R0, R197, R5.reuse, 0x1, P5 ;  /* 0x000000c50009b211 */ /* 0x100fe400028f0c05 */
[C---:B------:R-:W-:Y:S01]  /*4970*/  @!P4 LEA R10, P5, R11.reuse, R2, 0x6 ;  /* 0x000000020b0ac211 */ /* 0x040fe200078a30ff */
[--C-:B------:R-:W-:Y:S01]  /*4980*/  IMAD.IADD R190, R190, 0x1, R4.reuse ;  /* 0x00000001bebe7824 */ /* 0x100fe200078e0204 */
[----:B------:R-:W-:Y:S01]  /*4990*/  @!P2 LEA R6, P1, R0, R196, 0x1 ;  /* 0x000000c40006a211 */ /* 0x000fe200078208ff */
[----:B------:R-:W-:Y:S01]  /*49a0*/  IMAD.IADD R192, R192, 0x1, R4 ;  /* 0x00000001c0c07824 */ /* 0x000fe200078e0204 */
[----:B------:R-:W-:Y:S01]  /*49b0*/  @!P4 LEA.HI.X R11, R11, R3, R18, 0x6, P5 ;  /* 0x000000030b0bc211 */ /* 0x000fe200028f3412 */
[----:B------:R-:W-:Y:S01]  /*49c0*/  IMAD.IADD R175, R175, 0x1, R4 ;  /* 0x00000001afaf7824 */ /* 0x000fe200078e0204 */
[----:B------:R1:W-:Y:S01]  /*49d0*/  @P4 STS [R190], RZ ;  /* 0x000000ffbe004388 */ /* 0x0003e20000000800 */
[----:B------:R-:W-:Y:S01]  /*49e0*/  @!P2 LEA.HI.X R7, R0, R197, R5, 0x1, P1 ;  /* 0x000000c50007a211 */ /* 0x000fe200008f0c05 */
[----:B------:R-:W-:Y:S02]  /*49f0*/  IMAD.MOV.U32 R196, RZ, RZ, R2 ;  /* 0x000000ffffc47224 */ /* 0x000fe400078e0002 */
[----:B------:R1:W-:Y:S01]  /*4a00*/  @P4 STS [R190+0x4], RZ ;  /* 0x000004ffbe004388 */ /* 0x0003e20000000800 */
[----:B------:R-:W-:Y:S03]  /*4a10*/  IMAD.MOV.U32 R197, RZ, RZ, R3 ;  /* 0x000000ffffc57224 */ /* 0x000fe600078e0003 */
        /* <DEDUP_REMOVED lines=46> */
[----:B------:R-:W0:Y:S02]  /*4d00*/  LDGDEPBAR ;  /* 0x00000000000079af */ /* 0x000e240000000000 */
.L_x_275:
[----:B-1----:R-:W-:Y:S02]  /*4d10*/  F2FP.PACK_AB R6, R72, R73 ;  /* 0x000000494806723e */ /* 0x002fe400000000ff */
[----:B------:R-:W-:Y:S02]  /*4d20*/  F2FP.PACK_AB R5, R16, R17 ;  /* 0x000000111005723e */ /* 0x000fe400000000ff */
[----:B------:R-:W-:Y:S01]  /*4d30*/  F2FP.PACK_AB R4, R76, R77 ;  /* 0x0000004d4c04723e */ /* 0x000fe200000000ff */
[----:B------:R-:W-:Y:S01]  /*4d40*/  STS [R204+0x1e000], R6 ;  /* 0x01e00006cc007388 */ /* 0x000fe20000000800 */
[----:B------:R-:W-:Y:S02]  /*4d50*/  F2FP.PACK_AB R3, R68, R69 ;  /* 0x000000454403723e */ /* 0x000fe400000000ff */
[----:B------:R-:W-:Y:S02]  /*4d60*/  F2FP.PACK_AB R2, R70, R71 ;  /* 0x000000474602723e */ /* 0x000fe400000000ff */
[----:B------:R-:W-:Y:S01]  /*4d70*/  STS [R204+0x1e400], R5 ;  /* 0x01e40005cc007388 */ /* 0x000fe20000000800 */
[----:B------:R-:W-:Y:S02]  /*4d80*/  F2FP.PACK_AB R0, R12, R13 ;  /* 0x0000000d0c00723e */ /* 0x000fe400000000ff */
[----:B------:R-:W-:Y:S02]  /*4d90*/  F2FP.PACK_AB R8, R74, R75 ;  /* 0x0000004b4a08723e */ /* 0x000fe400000000ff */
[----:B------:R-:W-:Y:S01]  /*4da0*/  STS [R207+0x1e000], R4 ;  /* 0x01e00004cf007388 */ /* 0x000fe20000000800 */
[----:B------:R-:W-:Y:S04]  /*4db0*/  F2FP.PACK_AB R7, R14, R15 ;  /* 0x0000000f0e07723e */ /* 0x000fe800000000ff */
[----:B------:R-:W-:Y:S05]  /*4dc0*/  STS [R207+0x1e400], R3 ;  /* 0x01e40003cf007388 */ /* 0x000fea0000000800 */
[----:B------:R-:W-:Y:S05]  /*4dd0*/  STS [R205+0x1e000], R2 ;  /* 0x01e00002cd007388 */ /* 0x000fea0000000800 */
[----:B------:R1:W-:Y:S05]  /*4de0*/  STS [R205+0x1e400], R0 ;  /* 0x01e40000cd007388 */ /* 0x0003ea0000000800 */
[----:B------:R-:W-:Y:S05]  /*4df0*/  STS [R206+0x1e000], R8 ;  /* 0x01e00008ce007388 */ /* 0x000fea0000000800 */
[----:B------:R-:W-:Y:S05]  /*4e00*/  STS [R206+0x1e400], R7 ;  /* 0x01e40007ce007388 */ /* 0x000fea0000000800 */
[----:B------:R-:W-:Y:S01]  /*4e10*/  BAR.SYNC.DEFER_BLOCKING 0x0 ;  /* 0x0000000000007b1d */ /* 0x000fe20000010000 */
[----:B-1----:R-:W-:Y:S05]  /*4e20*/  IMAD.SHL.U32 R0, R186, 0x2, RZ ;  /* 0x00000002ba007824 */ /* 0x002fea00078e00ff */
[----:B------:R-:W-:Y:S05]  /*4e30*/  LDSM.16.MT88.4 R4, [R174+0x20000] ;  /* 0x02000000ae04783b */ /* 0x000fea0000004200 */
[----:B------:R-:W1:Y:S05]  /*4e40*/  LDSM.16.MT88.4 R8, [R0+0xc000] ;  /* 0x00c000000008783b */ /* 0x000e6a0000004200 */
[----:B------:R-:W2:Y:S05]  /*4e50*/  LDSM.16.MT88.4 R12, [R173+0x20000] ;  /* 0x02000000ad0c783b */ /* 0x000eaa0000004200 */
[----:B------:R-:W3:Y:S05]  /*4e60*/  LDSM.16.MT88.4 R16, [R0+0xe000] ;  /* 0x00e000000010783b */ /* 0x000eea0000004200 */
[----:B------:R-:W4:Y:S05]  /*4e70*/  LDSM.16.MT88.4 R68, [R0+0x10000] ;  /* 0x010000000044783b */ /* 0x000f2a0000004200 */
[----:B------:R-:W-:Y:S05]  /*4e80*/  LDSM.16.MT88.4 R72, [R174+0x20800] ;  /* 0x02080000ae48783b */ /* 0x000fea0000004200 */
[----:B------:R-:W5:Y:S05]  /*4e90*/  LDSM.16.MT88.4 R76, [R0+0xc800] ;  /* 0x00c80000004c783b */ /* 0x000f6a0000004200 */
[----:B------:R-:W3:Y:S05]  /*4ea0*/  LDSM.16.MT88.4 R80, [R173+0x20800] ;  /* 0x02080000ad50783b */ /* 0x000eea0000004200 */
[----:B------:R-:W4:Y:S01]  /*4eb0*/  LDSM.16.MT88.4 R84, [R0+0xe800] ;  /* 0x00e800000054783b */ /* 0x000f220000004200 */
[-C--:B-1----:R-:W-:Y:S04]  /*4ec0*/  HMMA.16816.F32 R20, R4, R8.reuse, R20 ;  /* 0x000000080414723c */ /* 0x082fe80000001814 */
[----:B------:R-:W-:Y:S04]  /*4ed0*/  LDSM.16.MT88.4 R88, [R173+0x21800] ;  /* 0x02180000ad58783b */ /* 0x000fe80000004200 */
[C---:B--2---:R-:W-:Y:S08]  /*4ee0*/  HMMA.16816.F32 R24, R12.reuse, R8, R24 ;  /* 0x000000080c18723c */ /* 0x044ff00000001818 */
[-C--:B------:R-:W-:Y:S08]  /*4ef0*/  HMMA.16816.F32 R28, R12, R10.reuse, R28 ;  /* 0x0000000a0c1c723c */ /* 0x080ff0000000181c */
[C---:B------:R-:W-:Y:S01]  /*4f00*/  HMMA.16816.F32 R32, R4.reuse, R10, R32 ;  /* 0x0000000a0420723c */ /* 0x040fe20000001820 */
[----:B------:R-:W1:Y:S07]  /*4f10*/  LDSM.16.MT88.4 R8, [R0+0x10800] ;  /* 0x010800000008783b */ /* 0x000e6e0000004200 */
[-C--:B---3--:R-:W-:Y:S08]  /*4f20*/  HMMA.16816.F32 R36, R4, R16.reuse, R36 ;  /* 0x000000100424723c */ /* 0x088ff00000001824 */
[C---:B------:R-:W-:Y:S08]  /*4f30*/  HMMA.16816.F32 R40, R12.reuse, R16, R40 ;  /* 0x000000100c28723c */ /* 0x040ff00000001828 */
[-C--:B------:R-:W-:Y:S08]  /*4f40*/  HMMA.16816.F32 R44, R12, R18.reuse, R44 ;  /* 0x000000120c2c723c */ /* 0x080ff0000000182c */
[C---:B------:R-:W-:Y:S01]  /*4f50*/  HMMA.16816.F32 R48, R4.reuse, R18, R48 ;  /* 0x000000120430723c */ /* 0x040fe20000001830 */
[----:B------:R-:W-:Y:S07]  /*4f60*/  LDSM.16.MT88.4 R16, [R173+0x21000] ;  /* 0x02100000ad10783b */ /* 0x000fee0000004200 */
[-C--:B----4-:R-:W-:Y:S08]  /*4f70*/  HMMA.16816.F32 R52, R4, R68.reuse, R52 ;  /* 0x000000440434723c */ /* 0x090ff00000001834 */
[C---:B------:R-:W-:Y:S08]  /*4f80*/  HMMA.16816.F32 R56, R12.reuse, R68, R56 ;  /* 0x000000440c38723c */ /* 0x040ff00000001838 */
[-C--:B------:R-:W-:Y:S01]  /*4f90*/  HMMA.16816.F32 R60, R12, R70.reuse, R60 ;  /* 0x000000460c3c723c */ /* 0x080fe2000000183c */
[----:B------:R-:W-:Y:S07]  /*4fa0*/  LDSM.16.MT88.4 R12, [R0+0xd000] ;  /* 0x00d00000000c783b */ /* 0x000fee0000004200 */
[----:B------:R-:W-:Y:S01]  /*4fb0*/  HMMA.16816.F32 R64, R4, R70, R64 ;  /* 0x000000460440723c */ /* 0x000fe20000001840 */
[----:B------:R-:W2:Y:S05]  /*4fc0*/  LDSM.16.MT88.4 R4, [R174+0x21000] ;  /* 0x02100000ae04783b */ /* 0x000eaa0000004200 */
[----:B------:R-:W3:Y:S02]  /*4fd0*/  LDSM.16.MT88.4 R68, [R0+0xf000] ;  /* 0x00f000000044783b */ /* 0x000ee40000004200 */
[-C--:B-----5:R-:W-:Y:S08]  /*4fe0*/  HMMA.16816.F32 R20, R72, R76.reuse, R20 ;  /* 0x0000004c4814723c */ /* 0x0a0ff00000001814 */
[C---:B------:R-:W-:Y:S08]  /*4ff0*/  HMMA.16816.F32 R24, R80.reuse, R76, R24 ;  /* 0x0000004c5018723c */ /* 0x040ff00000001818 */
[-C--:B------:R-:W-:Y:S08]  /*5000*/  HMMA.16816.F32 R28, R80, R78.reuse, R28 ;  /* 0x0000004e501c723c */ /* 0x080ff0000000181c */
[C---:B------:R-:W-:Y:S01]  /*5010*/  HMMA.16816.F32 R32, R72.reuse, R78, R32 ;  /* 0x0000004e4820723c */ /* 0x040fe20000001820 */
[----:B------:R-:W4:Y:S07]  /*5020*/  LDSM.16.MT88.4 R76, [R0+0x11000] ;  /* 0x01100000004c783b */ /* 0x000f2e0000004200 */
        /* <DEDUP_REMOVED lines=10> */
[----:B------:R-:W5:Y:S05]  /*50d0*/  LDSM.16.MT88.4 R8, [R0+0xf800] ;  /* 0x00f800000008783b */ /* 0x000f6a0000004200 */
[----:B------:R-:W1:Y:S02]  /*50e0*/  LDSM.16.MT88.4 R72, [R0+0x11800] ;  /* 0x011800000048783b */ /* 0x000e640000004200 */
[-C--:B--2---:R-:W-:Y:S03]  /*50f0*/  HMMA.16816.F32 R20, R4, R12.reuse, R20 ;  /* 0x0000000c0414723c */ /* 0x084fe60000001814 */
[----:B------:R-:W-:Y:S05]  /*5100*/  BAR.SYNC.DEFER_BLOCKING 0x0 ;  /* 0x0000000000007b1d */ /* 0x000fea0000010000 */
[C---:B------:R-:W-:Y:S08]  /*5110*/  HMMA.16816.F32 R24, R16.reuse, R12, R24 ;  /* 0x0000000c1018723c */ /* 0x040ff00000001818 */
[-C--:B------:R-:W-:Y:S08]  /*5120*/  HMMA.16816.F32 R28, R16, R14.reuse, R28 ;  /* 0x0000000e101c723c */ /* 0x080ff0000000181c */
[C---:B------:R-:W-:Y:S08]  /*5130*/  HMMA.16816.F32 R32, R4.reuse, R14, R32 ;  /* 0x0000000e0420723c */ /* 0x040ff00000001820 */
[-C--:B---3--:R-:W-:Y:S08]  /*5140*/  HMMA.16816.F32 R36, R4, R68.reuse, R36 ;  /* 0x000000440424723c */ /* 0x088ff00000001824 */
[C---:B------:R-:W-:Y:S08]  /*5150*/  HMMA.16816.F32 R40, R16.reuse, R68, R40 ;  /* 0x000000441028723c */ /* 0x040ff00000001828 */
[-C--:B------:R-:W-:Y:S08]  /*5160*/  HMMA.16816.F32 R44, R16, R70.reuse, R44 ;  /* 0x00000046102c723c */ /* 0x080ff0000000182c */
[C---:B------:R-:W-:Y:S08]  /*5170*/  HMMA.16816.F32 R48, R4.reuse, R70, R48 ;  /* 0x000000460430723c */ /* 0x040ff00000001830 */
[-C--:B----4-:R-:W-:Y:S08]  /*5180*/  HMMA.16816.F32 R52, R4, R76.reuse, R52 ;  /* 0x0000004c0434723c */ /* 0x090ff00000001834 */
[C---:B------:R-:W-:Y:S08]  /*5190*/  HMMA.16816.F32 R56, R16.reuse, R76, R56 ;  /* 0x0000004c1038723c */ /* 0x040ff00000001838 */
[-C--:B------:R-:W-:Y:S08]  /*51a0*/  HMMA.16816.F32 R60, R16, R78.reuse, R60 ;  /* 0x0000004e103c723c */ /* 0x080ff0000000183c */
[----:B------:R-:W-:Y:S08]  /*51b0*/  HMMA.16816.F32 R64, R4, R78, R64 ;  /* 0x0000004e0440723c */ /* 0x000ff00000001840 */
[-C--:B-1----:R-:W-:Y:S08]  /*51c0*/  HMMA.16816.F32 R20, R80, R84.reuse, R20 ;  /* 0x000000545014723c */ /* 0x082ff00000001814 */
[C---:B------:R-:W-:Y:S08]  /*51d0*/  HMMA.16816.F32 R24, R88.reuse, R84, R24 ;  /* 0x000000545818723c */ /* 0x040ff00000001818 */
[-C--:B------:R-:W-:Y:S08]  /*51e0*/  HMMA.16816.F32 R28, R88, R86.reuse, R28 ;  /* 0x00000056581c723c */ /* 0x080ff0000000181c */
[C---:B------:R-:W-:Y:S08]  /*51f0*/  HMMA.16816.F32 R32, R80.reuse, R86, R32 ;  /* 0x000000565020723c */ /* 0x040ff00000001820 */
[-C--:B-----5:R-:W-:Y:S08]  /*5200*/  HMMA.16816.F32 R36, R80, R8.reuse, R36 ;  /* 0x000000085024723c */ /* 0x0a0ff00000001824 */
        /* <DEDUP_REMOVED lines=8> */
[----:B------:R-:W-:Y:S01]  /*5290*/  IMAD.MOV.U32 R11, RZ, RZ, c[0x0][0x370] ;  /* 0x0000dc00ff0b7624 */ /* 0x000fe200078e00ff */
[----:B------:R-:W-:Y:S01]  /*52a0*/  ISETP.GE.AND P4, PT, R200, c[0x0][0x220], PT ;  /* 0x00008800c8007a0c */ /* 0x000fe20003f86270 */
[----:B------:R-:W-:Y:S01]  /*52b0*/  IMAD.MOV.U32 R12, RZ, RZ, c[0x0][0x374] ;  /* 0x0000dd00ff0c7624 */ /* 0x000fe200078e00ff */
[----:B------:R-:W-:Y:S01]  /*52c0*/  ISETP.GE.AND P3, PT, R210, c[0x0][0x220], PT ;  /* 0x00008800d2007a0c */ /* 0x000fe20003f66270 */
[----:B------:R-:W-:Y:S01]  /*52d0*/  IMAD.U32 R3, R11, -0x40, RZ ;  /* 0xffffffc00b037824 */ /* 0x000fe200078e00ff */
[----:B------:R-:W-:Y:S04]  /*52e0*/  ISETP.GE.AND P2, PT, R211, c[0x0][0x220], PT ;  /* 0x00008800d3007a0c */ /* 0x000fe80003f46270 */
[-C--:B------:R-:W-:Y:S02]  /*52f0*/  LEA R2, P1, R3, R194.reuse, 0x1 ;  /* 0x000000c203027211 */ /* 0x080fe400078208ff */
[----:B------:R-:W-:Y:S02]  /*5300*/  SHF.R.S32.HI R5, RZ, 0x1f, R3 ;  /* 0x0000001fff057819 */ /* 0x000fe40000011403 */
[----:B------:R-:W-:Y:S01]  /*5310*/  LEA R4, P5, R11, R3, 0x5 ;  /* 0x000000030b047211 */ /* 0x000fe200078a28ff */
[----:B------:R1:W-:Y:S01]  /*5320*/  @P4 STS.128 [R191+0xc000], RZ ;  /* 0x00c000ffbf004388 */ /* 0x0003e20000000c00 */
[----:B------:R-:W-:Y:S02]  /*5330*/  LEA.HI.X.SX32 R3, R3, R195, 0x1, P1 ;  /* 0x000000c303037211 */ /* 0x000fe400008f0eff */
[C---:B------:R-:W-:Y:S02]  /*5340*/  LEA.HI.X R5, R11.reuse, R5, R12, 0x5, P5 ;  /* 0x000000050b057211 */ /* 0x040fe400028f2c0c */
[CC--:B------:R-:W-:Y:S01]  /*5350*/  @!P3 LEA R8, P5, R4.reuse, R194.reuse, 0x1 ;  /* 0x000000c20408b211 */ /* 0x0c0fe200078a08ff */
[----:B------:R-:W-:Y:S01]  /*5360*/  @!PT LDS RZ, [RZ] ;  /* 0x00000000fffff984 */ /* 0x000fe20000000800 */
[----:B------:R-:W-:Y:S01]  /*5370*/  @!PT LDS RZ, [RZ] ;  /* 0x00000000fffff984 */ /* 0x000fe20000000800 */
[----:B------:R-:W-:Y:S01]  /*5380*/  @!PT LDS RZ, [RZ] ;  /* 0x00000000fffff984 */ /* 0x000fe20000000800 */
[----:B------:R1:W-:Y:S01]  /*5390*/  @!P4 LDGSTS.E.BYPASS.LTC128B.128 [R191+0xc000], [R2.64] ;  /* 0x0c00000002bfcfae */ /* 0x0003e2000b901d46 */
[C---:B------:R-:W-:Y:S01]  /*53a0*/  @!P2 LEA R6, P1, R4.reuse, R194, 0x1 ;  /* 0x000000c20406a211 */ /* 0x040fe200078208ff */
[----:B------:R-:W-:Y:S01]  /*53b0*/  IMAD.MOV.U32 R194, RZ, RZ, R2 ;  /* 0x000000ffffc27224 */ /* 0x000fe200078e0002 */
[CCC-:B------:R-:W-:Y:S01]  /*53c0*/  @!P3 LEA.HI.X R9, R4.reuse, R195.reuse, R5.reuse, 0x1, P5 ;  /* 0x000000c30409b211 */ /* 0x1c0fe200028f0c05 */
[----:B------:R1:W-:Y:S01]  /*53d0*/  @P3 STS.128 [R191+0xe000], RZ ;  /* 0x00e000ffbf003388 */ /* 0x0003e20000000c00 */
[C---:B------:R-:W-:Y:S02]  /*53e0*/  @!P4 LEA R10, P5, R11.reuse, R2, 0x6 ;  /* 0x000000020b0ac211 */ /* 0x040fe400078a30ff */
[----:B------:R-:W-:Y:S01]  /*53f0*/  @!P2 LEA.HI.X R7, R4, R195, R5, 0x1, P1 ;  /* 0x000000c30407a211 */ /* 0x000fe200008f0c05 */
[----:B------:R-:W-:Y:S01]  /*5400*/  @!PT LDS RZ, [RZ] ;  /* 0x00000000fffff984 */ /* 0x000fe20000000800 */
[----:B------:R-:W-:Y:S01]  /*5410*/  @!PT LDS RZ, [RZ] ;  /* 0x00000000fffff984 */ /* 0x000fe20000000800 */
[----:B------:R-:W-:Y:S01]  /*5420*/  @!PT LDS RZ, [RZ] ;  /* 0x00000000fffff984 */ /* 0x000fe20000000800 */
[----:B------:R1:W-:Y:S01]  /*5430*/  @!P3 LDGSTS.E.BYPASS.LTC128B.128 [R191+0xe000], [R2.64+0x80] ;  /* 0x0e00008002bfbfae */ /* 0x0003e2000b901d46 */
[----:B------:R-:W-:Y:S01]  /*5440*/  @!P4 LEA.HI.X R11, R11, R3, R12, 0x6, P5 ;  /* 0x000000030b0bc211 */ /* 0x000fe200028f340c */
[----:B------:R-:W-:Y:S02]  /*5450*/  IMAD.MOV.U32 R195, RZ, RZ, R3 ;  /* 0x000000ffffc37224 */ /* 0x000fe400078e0003 */
        /* <DEDUP_REMOVED lines=20> */
[----:B------:R-:W0:Y:S02]  /*55a0*/  LDGDEPBAR ;  /* 0x00000000000079af */ /* 0x000e240000000000 */
.L_x_276:
[----:B------:R-:W-:Y:S01]  /*55b0*/  LDSM.16.M88.4 R96, [R181] ;  /* 0x00000000b560783b */ /* 0x000fe20000000200 */
[CC--:B-1----:R-:W-:Y:S03]  /*55c0*/  LEA R2, P2, R198.reuse, R188.reuse, 0x2 ;  /* 0x000000bcc6027211 */ /* 0x0c2fe600078410ff */
[----:B------:R-:W1:Y:S01]  /*55d0*/  LDSM.16.MT88.4 R16, [R0+0x12000] ;  /* 0x012000000010783b */ /* 0x000e620000004200 */
[----:B------:R-:W-:Y:S03]  /*55e0*/  LEA.HI.X.SX32 R3, R198, R189, 0x2, P2 ;  /* 0x000000bdc6037211 */ /* 0x000fe600010f16ff */
[----:B------:R-:W2:Y:S04]  /*55f0*/  LDSM.16.M88.4 R92, [R181+0x1000] ;  /* 0x00100000b55c783b */ /* 0x000ea80000000200 */
[----:B------:R-:W3:Y:S04]  /*5600*/  LDSM.16.MT88.4 R80, [R0+0x14000] ;  /* 0x014000000050783b */ /* 0x000ee80000004200 */
[----:B------:R-:W4:Y:S04]  /*5610*/  LDSM.16.MT88.4 R148, [R0+0x16000] ;  /* 0x016000000094783b */ /* 0x000f280000004200 */
[----:B------:R-:W-:Y:S04]  /*5620*/  LDSM.16.M88.4 R152, [R182] ;  /* 0x00000000b698783b */ /* 0x000fe80000000200 */
[----:B------:R-:W3:Y:S04]  /*5630*/  LDSM.16.MT88.4 R156, [R0+0x12800] ;  /* 0x01280000009c783b */ /* 0x000ee80000004200 */
[----:B------:R-:W3:Y:S04]  /*5640*/  LDSM.16.M88.4 R160, [R182+0x1000] ;  /* 0x00100000b6a0783b */ /* 0x000ee80000000200 */
[----:B------:R-:W-:Y:S01]  /*5650*/  LDSM.16.MT88.4 R164, [R0+0x16800] ;  /* 0x0168000000a4783b */ /* 0x000fe20000004200 */
[-C--:B-1----:R-:W-:Y:S08]  /*5660*/  HMMA.16816.F32 R4, R96, R16.reuse, RZ ;  /* 0x000000106004723c */ /* 0x082ff000000018ff */
[C---:B--2---:R-:W-:Y:S08]  /*5670*/  HMMA.16816.F32 R8, R92.reuse, R16, RZ ;  /* 0x000000105c08723c */ /* 0x044ff000000018ff */
[-C--:B------:R-:W-:Y:S08]  /*5680*/  HMMA.16816.F32 R12, R92, R18.reuse, RZ ;  /* 0x000000125c0c723c */ /* 0x080ff000000018ff */
[C---:B------:R-:W-:Y:S08]  /*5690*/  HMMA.16816.F32 R16, R96.reuse, R18, RZ ;  /* 0x000000126010723c */ /* 0x040ff000000018ff */
[-C--:B---3--:R-:W-:Y:S08]  /*56a0*/  HMMA.16816.F32 R68, R96, R80.reuse, RZ ;  /* 0x000000506044723c */ /* 0x088ff000000018ff */
[C---:B------:R-:W-:Y:S08]  /*56b0*/  HMMA.16816.F32 R72, R92.reuse, R80, RZ ;  /* 0x000000505c48723c */ /* 0x040ff000000018ff */
[-C--:B------:R-:W-:Y:S08]  /*56c0*/  HMMA.16816.F32 R76, R92, R82.reuse, RZ ;  /* 0x000000525c4c723c */ /* 0x080ff000000018ff */
[C---:B------:R-:W-:Y:S08]  /*56d0*/  HMMA.16816.F32 R80, R96.reuse, R82, RZ ;  /* 0x000000526050723c */ /* 0x040ff000000018ff */
[-C--:B----4-:R-:W-:Y:S08]  /*56e0*/  HMMA.16816.F32 R84, R96, R148.reuse, RZ ;  /* 0x000000946054723c */ /* 0x090ff000000018ff */
[C---:B------:R-:W-:Y:S08]  /*56f0*/  HMMA.16816.F32 R88, R92.reuse, R148, RZ ;  /* 0x000000945c58723c */ /* 0x040ff000000018ff */
[-C--:B------:R-:W-:Y:S08]  /*5700*/  HMMA.16816.F32 R92, R92, R150.reuse, RZ ;  /* 0x000000965c5c723c */ /* 0x080ff000000018ff */
[----:B------:R-:W-:Y:S01]  /*5710*/  HMMA.16816.F32 R96, R96, R150, RZ ;  /* 0x000000966060723c */ /* 0x000fe200000018ff */
[----:B------:R-:W1:Y:S07]  /*5720*/  LDSM.16.MT88.4 R148, [R0+0x14800] ;  /* 0x014800000094783b */ /* 0x000e6e0000004200 */
[-C--:B------:R-:W-:Y:S08]  /*5730*/  HMMA.16816.F32 R4, R152, R156.reuse, R4 ;  /* 0x0000009c9804723c */ /* 0x080ff00000001804 */
[C---:B------:R-:W-:Y:S08]  /*5740*/  HMMA.16816.F32 R8, R160.reuse, R156, R8 ;  /* 0x0000009ca008723c */ /* 0x040ff00000001808 */
[-C--:B------:R-:W-:Y:S08]  /*5750*/  HMMA.16816.F32 R12, R160, R158.reuse, R12 ;  /* 0x0000009ea00c723c */ /* 0x080ff0000000180c */
[C---:B------:R-:W-:Y:S01]  /*5760*/  HMMA.16816.F32 R16, R152.reuse, R158, R16 ;  /* 0x0000009e9810723c */ /* 0x040fe20000001810 */
[----:B------:R-:W-:Y:S07]  /*5770*/  LDSM.16.MT88.4 R156, [R0+0x13000] ;  /* 0x01300000009c783b */ /* 0x000fee0000004200 */
[-C--:B-1----:R-:W-:Y:S08]  /*5780*/  HMMA.16816.F32 R68, R152, R148.reuse, R68 ;  /* 0x000000949844723c */ /* 0x082ff00000001844 */
[C---:B------:R-:W-:Y:S08]  /*5790*/  HMMA.16816.F32 R72, R160.reuse, R148, R72 ;  /* 0x00000094a048723c */ /* 0x040ff00000001848 */
[-C--:B------:R-:W-:Y:S08]  /*57a0*/  HMMA.16816.F32 R76, R160, R150.reuse, R76 ;  /* 0x00000096a04c723c */ /* 0x080ff0000000184c */
[C---:B------:R-:W-:Y:S01]  /*57b0*/  HMMA.16816.F32 R80, R152.reuse, R150, R80 ;  /* 0x000000969850723c */ /* 0x040fe20000001850 */
[----:B------:R-:W1:Y:S07]  /*57c0*/  LDSM.16.M88.4 R148, [R183] ;  /* 0x00000000b794783b */ /* 0x000e6e0000000200 */
[-C--:B------:R-:W-:Y:S08]  /*57d0*/  HMMA.16816.F32 R84, R152, R164.reuse, R84 ;  /* 0x000000a49854723c */ /* 0x080ff00000001854 */
[C---:B------:R-:W-:Y:S08]  /*57e0*/  HMMA.16816.F32 R88, R160.reuse, R164, R88 ;  /* 0x000000a4a058723c */ /* 0x040ff00000001858 */
[-C--:B------:R-:W-:Y:S01]  /*57f0*/  HMMA.16816.F32 R92, R160, R166.reuse, R92 ;  /* 0x000000a6a05c723c */ /* 0x080fe2000000185c */
[----:B------:R-:W2:Y:S07]  /*5800*/  LDSM.16.M88.4 R160, [R183+0x1000] ;  /* 0x00100000b7a0783b */ /* 0x000eae0000000200 */
[----:B------:R-:W-:Y:S01]  /*5810*/  HMMA.16816.F32 R96, R152, R166, R96 ;  /* 0x000000a69860723c */ /* 0x000fe20000001860 */
[----:B------:R-:W3:Y:S04]  /*5820*/  LDSM.16.MT88.4 R152, [R0+0x15000] ;  /* 0x015000000098783b */ /* 0x000ee80000004200 */
[----:B------:R-:W4:Y:S03]  /*5830*/  LDSM.16.MT88.4 R164, [R0+0x17000] ;  /* 0x0170000000a4783b */ /* 0x000f260000004200 */
[-C--:B-1----:R-:W-:Y:S08]  /*5840*/  HMMA.16816.F32 R4, R148, R156.reuse, R4 ;  /* 0x0000009c9404723c */ /* 0x082ff00000001804 */
[C---:B--2---:R-:W-:Y:S08]  /*5850*/  HMMA.16816.F32 R8, R160.reuse, R156, R8 ;  /* 0x0000009ca008723c */ /* 0x044ff00000001808 */
[-C--:B------:R-:W-:Y:S08]  /*5860*/  HMMA.16816.F32 R12, R160, R158.reuse, R12 ;  /* 0x0000009ea00c723c */ /* 0x080ff0000000180c */
[C---:B------:R-:W-:Y:S01]  /*5870*/  HMMA.16816.F32 R16, R148.reuse, R158, R16 ;  /* 0x0000009e9410723c */ /* 0x040fe20000001810 */
[----:B------:R-:W-:Y:S07]  /*5880*/  LDSM.16.MT88.4 R156, [R0+0x13800] ;  /* 0x01380000009c783b */ /* 0x000fee0000004200 */
[-C--:B---3--:R-:W-:Y:S08]  /*5890*/  HMMA.16816.F32 R68, R148, R152.reuse, R68 ;  /* 0x000000989444723c */ /* 0x088ff00000001844 */
[C---:B------:R-:W-:Y:S08]  /*58a0*/  HMMA.16816.F32 R72, R160.reuse, R152, R72 ;  /* 0x00000098a048723c */ /* 0x040ff00000001848 */
[-C--:B------:R-:W-:Y:S08]  /*58b0*/  HMMA.16816.F32 R76, R160, R154.reuse, R76 ;  /* 0x0000009aa04c723c */ /* 0x080ff0000000184c */
[C---:B------:R-:W-:Y:S01]  /*58c0*/  HMMA.16816.F32 R80, R148.reuse, R154, R80 ;  /* 0x0000009a9450723c */ /* 0x040fe20000001850 */
[----:B------:R-:W1:Y:S07]  /*58d0*/  LDSM.16.M88.4 R152, [R184] ;  /* 0x00000000b898783b */ /* 0x000e6e0000000200 */
[-C--:B----4-:R-:W-:Y:S08]  /*58e0*/  HMMA.16816.F32 R84, R148, R164.reuse, R84 ;  /* 0x000000a49454723c */ /* 0x090ff00000001854 */
[C---:B------:R-:W-:Y:S08]  /*58f0*/  HMMA.16816.F32 R88, R160.reuse, R164, R88 ;  /* 0x000000a4a058723c */ /* 0x040ff00000001858 */
[-C--:B------:R-:W-:Y:S01]  /*5900*/  HMMA.16816.F32 R92, R160, R166.reuse, R92 ;  /* 0x000000a6a05c723c */ /* 0x080fe2000000185c */
[----:B------:R-:W2:Y:S07]  /*5910*/  LDSM.16.M88.4 R160, [R184+0x1000] ;  /* 0x00100000b8a0783b */ /* 0x000eae0000000200 */
[----:B------:R-:W-:Y:S01]  /*5920*/  HMMA.16816.F32 R96, R148, R166, R96 ;  /* 0x000000a69460723c */ /* 0x000fe20000001860 */
[----:B------:R-:W3:Y:S04]  /*5930*/  LDSM.16.MT88.4 R148, [R0+0x15800] ;  /* 0x015800000094783b */ /* 0x000ee80000004200 */
[----:B------:R4:W3:Y:S03]  /*5940*/  LDSM.16.MT88.4 R164, [R0+0x17800] ;  /* 0x0178000000a4783b */ /* 0x0008e60000004200 */
[-C--:B-1----:R-:W-:Y:S01]  /*5950*/  HMMA.16816.F32 R4, R152, R156.reuse, R4 ;  /* 0x0000009c9804723c */ /* 0x082fe20000001804 */
[----:B----4-:R-:W-:Y:S04]  /*5960*/  IMAD.MOV.U32 R0, RZ, RZ, c[0x0][0x22c] ;  /* 0x00008b00ff007624 */ /* 0x010fe800078e00ff */
[----:B------:R-:W-:Y:S03]  /*5970*/  IMAD R0, R0, c[0x0][0x1c0], RZ ;  /* 0x0000700000007a24 */ /* 0x000fe600078e02ff */
[C---:B--2---:R-:W-:Y:S04]  /*5980*/  HMMA.16816.F32 R8, R160.reuse, R156, R8 ;  /* 0x0000009ca008723c */ /* 0x044fe80000001808 */
[----:B------:R-:W-:Y:S03]  /*5990*/  IMAD R0, R0, 0x30, RZ ;  /* 0x0000003000007824 */ /* 0x000fe600078e02ff */
[----:B------:R-:W-:Y:S01]  /*59a0*/  IMAD.MOV.U32 R156, RZ, RZ, c[0x0][0x22c] ;  /* 0x00008b00ff9c7624 */ /* 0x000fe200078e00ff */
[-C--:B------:R-:W-:Y:S01]  /*59b0*/  HMMA.16816.F32 R12, R160, R158.reuse, R12 ;  /* 0x0000009ea00c723c */ /* 0x080fe2000000180c */
[----:B------:R-:W-:Y:S03]  /*59c0*/  IMAD.MOV.U32 R157, RZ, RZ, c[0x0][0x22c] ;  /* 0x00008b00ff9d7624 */ /* 0x000fe600078e00ff */
[----:B------:R-:W-:Y:S02]  /*59d0*/  IMAD R156, R156, c[0x0][0x1c0], RZ ;  /* 0x000070009c9c7a24 */ /* 0x000fe400078e02ff */
[----:B------:R-:W-:Y:S02]  /*59e0*/  IMAD R157, R157, c[0x0][0x1c0], RZ ;  /* 0x000070009d9d7a24 */ /* 0x000fe400078e02ff */
[C---:B------:R-:W-:Y:S04]  /*59f0*/  HMMA.16816.F32 R16, R152.reuse, R158, R16 ;  /* 0x0000009e9810723c */ /* 0x040fe80000001810 */
[----:B------:R-:W-:Y:S02]  /*5a00*/  IMAD.SHL.U32 R156, R156, 0x20, RZ ;  /* 0x000000209c9c7824 */ /* 0x000fe400078e00ff */
[----:B------:R-:W-:Y:S02]  /*5a10*/  IMAD R157, R157, 0x28, RZ ;  /* 0x000000289d9d7824 */ /* 0x000fe400078e02ff */
[-C--:B---3--:R-:W-:Y:S01]  /*5a20*/  HMMA.16816.F32 R68, R152, R148.reuse, R68 ;  /* 0x000000949844723c */ /* 0x088fe20000001844 */
[----:B------:R-:W-:Y:S04]  /*5a30*/  IMAD.MOV.U32 R159, RZ, RZ, c[0x0][0x22c] ;  /* 0x00008b00ff9f7624 */ /* 0x000fe800078e00ff */
[----:B------:R-:W-:Y:S03]  /*5a40*/  IMAD R159, R159, c[0x0][0x1c0], RZ ;  /* 0x000070009f9f7a24 */ /* 0x000fe600078e02ff */
[C---:B------:R-:W-:Y:S04]  /*5a50*/  HMMA.16816.F32 R72, R160.reuse, R148, R72 ;  /* 0x00000094a048723c */ /* 0x040fe80000001848 */
[----:B------:R-:W-:Y:S03]  /*5a60*/  IMAD R159, R159, 0x18, RZ ;  /* 0x000000189f9f7824 */ /* 0x000fe600078e02ff */
[----:B------:R-:W-:Y:S01]  /*5a70*/  @P6 IADD3 R148, P1, R230, R209, RZ ;  /* 0x000000d1e6946210 */ /* 0x000fe20007f3e0ff */
[-C--:B------:R-:W-:Y:S04]  /*5a80*/  HMMA.16816.F32 R76, R160, R150.reuse, R76 ;  /* 0x00000096a04c723c */ /* 0x080fe8000000184c */
[----:B------:R-:W-:Y:S04]  /*5a90*/  @P6 IMAD.X R149, R229, 0x1, R208, P1 ;  /* 0x00000001e5956824 */ /* 0x000fe800008e06d0 */
[C---:B------:R-:W-:Y:S01]  /*5aa0*/  HMMA.16816.F32 R80, R152.reuse, R150, R80 ;  /* 0x000000969850723c */ /* 0x040fe20000001850 */
[----:B------:R1:W5:Y:S04]  /*5ab0*/  @P6 LDG.E R202, [R148.64+-0x100] ;  /* 0xffff000694ca6981 */ /* 0x000368000c1e1900 */
[----:B------:R1:W5:Y:S03]  /*5ac0*/  @P6 LDG.E R203, [R148.64+-0xe0] ;  /* 0xffff200694cb6981 */ /* 0x000366000c1e1900 */
[-C--:B------:R-:W-:Y:S01]  /*5ad0*/  HMMA.16816.F32 R84, R152, R164.reuse, R84 ;  /* 0x000000a49854723c */ /* 0x080fe20000001854 */
[----:B------:R2:W-:Y:S04]  /*5ae0*/  RED.E.ADD.F32.FTZ.RN.STRONG.GPU [R188.64], R4 ;  /* 0x00000004bc00798e */ /* 0x0005e8000c10e786 */
[----:B------:R3:W-:Y:S03]  /*5af0*/  RED.E.ADD.F32.FTZ.RN.STRONG.GPU [R2.64], R5 ;  /* 0x000000050200798e */ /* 0x0007e6000c10e786 */
[C---:B------:R-:W-:Y:S08]  /*5b00*/  HMMA.16816.F32 R88, R160.reuse, R164, R88 ;  /* 0x000000a4a058723c */ /* 0x040ff00000001858 */
[-C--:B------:R-:W-:Y:S04]  /*5b10*/  HMMA.16816.F32 R92, R160, R166.reuse, R92 ;  /* 0x000000a6a05c723c */ /* 0x080fe8000000185c */
[CC--:B-1----:R-:W-:Y:S04]  /*5b20*/  LEA R148, P1, R231.reuse, R188.reuse, 0x2 ;  /* 0x000000bce7947211 */ /* 0x0c2fe800078210ff */
[----:B------:R-:W-:Y:S04]  /*5b30*/  HMMA.16816.F32 R96, R152, R166, R96 ;  /* 0x000000a69860723c */ /* 0x000fe80000001860 */
[-C--:B------:R-:W-:Y:S02]  /*5b40*/  LEA.HI.X.SX32 R149, R231, R189.reuse, 0x2, P1 ;  /* 0x000000bde7957211 */ /* 0x080fe400008f16ff */
[CC--:B--2---:R-:W-:Y:S02]  /*5b50*/  LEA R4, P2, R159.reuse, R188.reuse, 0x2 ;  /* 0x000000bc9f047211 */ /* 0x0c4fe400078410ff */
[CC--:B------:R-:W-:Y:S01]  /*5b60*/  LEA R150, P1, R156.reuse, R188.reuse, 0x2 ;  /* 0x000000bc9c967211 */ /* 0x0c0fe200078210ff */
[----:B------:R1:W-:Y:S03]  /*5b70*/  RED.E.ADD.F32.FTZ.RN.STRONG.GPU [R148.64], R6 ;  /* 0x000000069400798e */ /* 0x0003e6000c10e786 */
[-C--:B---3--:R-:W-:Y:S02]  /*5b80*/  LEA.HI.X.SX32 R5, R159, R189.reuse, 0x2, P2 ;  /* 0x000000bd9f057211 */ /* 0x088fe400010f16ff */
[-C--:B------:R-:W-:Y:S03]  /*5b90*/  LEA.HI.X.SX32 R151, R156, R189.reuse, 0x2, P1 ;  /* 0x000000bd9c977211 */ /* 0x080fe600008f16ff */
[----:B------:R2:W-:Y:S04]  /*5ba0*/  RED.E.ADD.F32.FTZ.RN.STRONG.GPU [R4.64], R7 ;  /* 0x000000070400798e */ /* 0x0005e8000c10e786 */
[----:B------:R3:W-:Y:S01]  /*5bb0*/  RED.E.ADD.F32.FTZ.RN.STRONG.GPU [R150.64], R8 ;  /* 0x000000089600798e */ /* 0x0007e2000c10e786 */
[CC--:B-1----:R-:W-:Y:S02]  /*5bc0*/  LEA R148, P3, R157.reuse, R188.reuse, 0x2 ;  /* 0x000000bc9d947211 */ /* 0x0c2fe400078610ff */
[CC--:B------:R-:W-:Y:S02]  /*5bd0*/  LEA R6, P2, R0.reuse, R188.reuse, 0x2 ;  /* 0x000000bc00067211 */ /* 0x0c0fe400078410ff */
[-C--:B------:R-:W-:Y:S02]  /*5be0*/  LEA.HI.X.SX32 R149, R157, R189.reuse, 0x2, P3 ;  /* 0x000000bd9d957211 */ /* 0x080fe400018f16ff */
[CC--:B--2---:R-:W-:Y:S03]  /*5bf0*/  LEA R4, P1, R251.reuse, R188.reuse, 0x2 ;  /* 0x000000bcfb047211 */ /* 0x0c4fe600078210ff */
[----:B------:R1:W-:Y:S01]  /*5c00*/  RED.E.ADD.F32.FTZ.RN.STRONG.GPU [R148.64], R9 ;  /* 0x000000099400798e */ /* 0x0003e2000c10e786 */
[-C--:B------:R-:W-:Y:S01]  /*5c10*/  LEA.HI.X.SX32 R7, R0, R189.reuse, 0x2, P2 ;  /* 0x000000bd00077211 */ /* 0x080fe200010f16ff */
[----:B------:R-:W-:Y:S01]  /*5c20*/  IMAD.IADD R0, R198, 0x1, R241 ;  /* 0x00000001c6007824 */ /* 0x000fe200078e02f1 */
[-C--:B------:R-:W-:Y:S02]  /*5c30*/  LEA.HI.X.SX32 R5, R251, R189.reuse, 0x2, P1 ;  /* 0x000000bdfb057211 */ /* 0x080fe400008f16ff */
[CC--:B---3--:R-:W-:Y:S01]  /*5c40*/  LEA R8, P1, R248.reuse, R188.reuse, 0x2 ;  /* 0x000000bcf8087211 */ /* 0x0c8fe200078210ff */
[----:B------:R2:W-:Y:S04]  /*5c50*/  RED.E.ADD.F32.FTZ.RN.STRONG.GPU [R6.64], R10 ;  /* 0x0000000a0600798e */ /* 0x0005e8000c10e786 */
[----:B------:R3:W-:Y:S04]  /*5c60*/  RED.E.ADD.F32.FTZ.RN.STRONG.GPU [R4.64], R11 ;  /* 0x0000000b0400798e */ /* 0x0007e8000c10e786 */
[----:B------:R-:W-:Y:S04]  /*5c70*/  RED.E.ADD.F32.FTZ.RN.STRONG.GPU [R188.64+0x80], R16 ;  /* 0x00008010bc00798e */ /* 0x000fe8000c10e786 */
[----:B------:R-:W-:Y:S01]  /*5c80*/  RED.E.ADD.F32.FTZ.RN.STRONG.GPU [R2.64+0x80], R17 ;  /* 0x000080110200798e */ /* 0x000fe2000c10e786 */
[-C--:B-1----:R-:W-:Y:S05]  /*5c90*/  LEA.HI.X.SX32 R9, R248, R189.reuse, 0x2, P1 ;  /* 0x000000bdf8097211 */ /* 0x082fea00008f16ff */
[----:B------:R1:W-:Y:S01]  /*5ca0*/  RED.E.ADD.F32.FTZ.RN.STRONG.GPU [R8.64], R18 ;  /* 0x000000120800798e */ /* 0x0003e2000c10e786 */
[CC--:B--2---:R-:W-:Y:S02]  /*5cb0*/  LEA R6, P2, R241.reuse, R188.reuse, 0x2 ;  /* 0x000000bcf1067211 */ /* 0x0c4fe400078410ff */
[CC--:B------:R-:W-:Y:S02]  /*5cc0*/  LEA R10, P1, R0.reuse, R188.reuse, 0x2 ;  /* 0x000000bc000a7211 */ /* 0x0c0fe400078210ff */
[-C--:B------:R-:W-:Y:S02]  /*5cd0*/  LEA.HI.X.SX32 R7, R241, R189.reuse, 0x2, P2 ;  /* 0x000000bdf1077211 */ /* 0x080fe400010f16ff */
[-C--:B---3--:R-:W-:Y:S01]  /*5ce0*/  LEA.HI.X.SX32 R11, R0, R189.reuse, 0x2, P1 ;  /* 0x000000bd000b7211 */ /* 0x088fe200008f16ff */
[----:B------:R-:W-:Y:S01]  /*5cf0*/  IMAD.IADD R0, R198, 0x1, R240 ;  /* 0x00000001c6007824 */ /* 0x000fe200078e02f0 */
[CC--:B------:R-:W-:Y:S01]  /*5d00*/  LEA R4, P2, R222.reuse, R188.reuse, 0x2 ;  /* 0x000000bcde047211 */ /* 0x0c0fe200078410ff */
[----:B------:R2:W-:Y:S03]  /*5d10*/  RED.E.ADD.F32.FTZ.RN.STRONG.GPU [R6.64], R19 ;  /* 0x000000130600798e */ /* 0x0005e6000c10e786 */
[-C--:B------:R-:W-:Y:S01]  /*5d20*/  LEA.HI.X.SX32 R5, R222, R189.reuse, 0x2, P2 ;  /* 0x000000bdde057211 */ /* 0x080fe200010f16ff */
[----:B------:R-:W-:Y:S04]  /*5d30*/  RED.E.ADD.F32.FTZ.RN.STRONG.GPU [R10.64], R12 ;  /* 0x0000000c0a00798e */ /* 0x000fe8000c10e786 */
[----:B------:R-:W-:Y:S01]  /*5d40*/  LDSM.16.MT88.4 R16, [R168+0x2000] ;  /* 0x00200000a810783b */ /* 0x000fe20000004200 */
[CC--:B-1----:R-:W-:Y:S04]  /*5d50*/  LEA R8, P3, R223.reuse, R188.reuse, 0x2 ;  /* 0x000000bcdf087211 */ /* 0x0c2fe800078610ff */
[-C--:B------:R-:W-:Y:S05]  /*5d60*/  LEA.HI.X.SX32 R9, R223, R189.reuse, 0x2, P3 ;  /* 0x000000bddf097211 */ /* 0x080fea00018f16ff */
[----:B------:R1:W-:Y:S01]  /*5d70*/  RED.E.ADD.F32.FTZ.RN.STRONG.GPU [R8.64], R13 ;  /* 0x0000000d0800798e */ /* 0x0003e2000c10e786 */
[CC--:B--2---:R-:W-:Y:S03]  /*5d80*/  LEA R6, P1, R228.reuse, R188.reuse, 0x2 ;  /* 0x000000bce4067211 */ /* 0x0c4fe600078210ff */
[----:B------:R2:W-:Y:S01]  /*5d90*/  RED.E.ADD.F32.FTZ.RN.STRONG.GPU [R4.64], R14 ;  /* 0x0000000e0400798e */ /* 0x0005e2000c10e786 */
[-C--:B------:R-:W-:Y:S05]  /*5da0*/  LEA.HI.X.SX32 R7, R228, R189.reuse, 0x2, P1 ;  /* 0x000000bde4077211 */ /* 0x080fea00008f16ff */
[----:B------:R3:W-:Y:S04]  /*5db0*/  RED.E.ADD.F32.FTZ.RN.STRONG.GPU [R6.64], R15 ;  /* 0x0000000f0600798e */ /* 0x0007e8000c10e786 */
[----:B------:R-:W-:Y:S04]  /*5dc0*/  RED.E.ADD.F32.FTZ.RN.STRONG.GPU [R188.64+0x100], R68 ;  /* 0x00010044bc00798e */ /* 0x000fe8000c10e786 */
[----:B------:R-:W-:Y:S04]  /*5dd0*/  RED.E.ADD.F32.FTZ.RN.STRONG.GPU [R2.64+0x100], R69 ;  /* 0x000100450200798e */ /* 0x000fe8000c10e786 */
[----:B------:R-:W-:Y:S01]  /*5de0*/  LDSM.16.MT88.4 R12, [R173+0x1e000] ;  /* 0x01e00000ad0c783b */ /* 0x000fe20000004200 */
[-C--:B-1----:R-:W-:Y:S02]  /*5df0*/  LEA R8, P3, R221, R188.reuse, 0x2 ;  /* 0x000000bcdd087211 */ /* 0x082fe400078610ff */
[-C--:B--2---:R-:W-:Y:S02]  /*5e00*/  LEA R4, P1, R247, R188.reuse, 0x2 ;  /* 0x000000bcf7047211 */ /* 0x084fe400078210ff */
[-C--:B------:R-:W-:Y:S02]  /*5e10*/  LEA.HI.X.SX32 R9, R221, R189.reuse, 0x2, P3 ;  /* 0x000000bddd097211 */ /* 0x080fe400018f16ff */
[-C--:B------:R-:W-:Y:S02]  /*5e20*/  LEA.HI.X.SX32 R5, R247, R189.reuse, 0x2, P1 ;  /* 0x000000bdf7057211 */ /* 0x080fe400008f16ff */
[-C--:B---3--:R-:W-:Y:S02]  /*5e30*/  LEA R6, P2, R240, R188.reuse, 0x2 ;  /* 0x000000bcf0067211 */ /* 0x088fe400078410ff */
[-C--:B------:R-:W-:Y:S01]  /*5e40*/  LEA R10, P1, R0, R188.reuse, 0x2 ;  /* 0x000000bc000a7211 */ /* 0x080fe200078210ff */
[----:B------:R1:W-:Y:S01]  /*5e50*/  RED.E.ADD.F32.FTZ.RN.STRONG.GPU [R4.64], R70 ;  /* 0x000000460400798e */ /* 0x0003e2000c10e786 */
[-C--:B------:R-:W-:Y:S02]  /*5e60*/  LEA.HI.X.SX32 R7, R240, R189.reuse, 0x2, P2 ;  /* 0x000000bdf0077211 */ /* 0x080fe400010f16ff */
[-C--:B------:R-:W-:Y:S01]  /*5e70*/  LEA.HI.X.SX32 R11, R0, R189.reuse, 0x2, P1 ;  /* 0x000000bd000b7211 */ /* 0x080fe200008f16ff */
[----:B------:R-:W-:Y:S02]  /*5e80*/  IMAD.IADD R0, R198, 0x1, R239 ;  /* 0x00000001c6007824 */ /* 0x000fe400078e02ef */
[----:B------:R2:W-:Y:S04]  /*5e90*/  RED.E.ADD.F32.FTZ.RN.STRONG.GPU [R6.64], R71 ;  /* 0x000000470600798e */ /* 0x0005e8000c10e786 */
[----:B------:R-:W-:Y:S04]  /*5ea0*/  RED.E.ADD.F32.FTZ.RN.STRONG.GPU [R10.64], R72 ;  /* 0x000000480a00798e */ /* 0x000fe8000c10e786 */
[----:B------:R3:W-:Y:S04]  /*5eb0*/  RED.E.ADD.F32.FTZ.RN.STRONG.GPU [R8.64], R73 ;  /* 0x000000490800798e */ /* 0x0007e8000c10e786 */
[----:B------:R-:W-:Y:S01]  /*5ec0*/  LDSM.16.MT88.4 R68, [R168+0x4000] ;  /* 0x00400000a844783b */ /* 0x000fe20000004200 */
[CC--:B-1----:R-:W-:Y:S04]  /*5ed0*/  LEA R4, P2, R220.reuse, R188.reuse, 0x2 ;  /* 0x000000bcdc047211 */ /* 0x0c2fe800078410ff */
[-C--:B------:R-:W-:Y:S02]  /*5ee0*/  LEA.HI.X.SX32 R5, R220, R189.reuse, 0x2, P2 ;  /* 0x000000bddc057211 */ /* 0x080fe400010f16ff */
[CC--:B--2---:R-:W-:Y:S03]  /*5ef0*/  LEA R6, P1, R227.reuse, R188.reuse, 0x2 ;  /* 0x000000bce3067211 */ /* 0x0c4fe600078210ff */
[----:B------:R1:W-:Y:S01]  /*5f00*/  RED.E.ADD.F32.FTZ.RN.STRONG.GPU [R4.64], R74 ;  /* 0x0000004a0400798e */ /* 0x0003e2000c10e786 */
[-C--:B------:R-:W-:Y:S02]  /*5f10*/  LEA.HI.X.SX32 R7, R227, R189.reuse, 0x2, P1 ;  /* 0x000000bde3077211 */ /* 0x080fe400008f16ff */
[CC--:B---3--:R-:W-:Y:S03]  /*5f20*/  LEA R8, P3, R219.reuse, R188.reuse, 0x2 ;  /* 0x000000bcdb087211 */ /* 0x0c8fe600078610ff */
[----:B------:R2:W-:Y:S01]  /*5f30*/  RED.E.ADD.F32.FTZ.RN.STRONG.GPU [R6.64], R75 ;  /* 0x0000004b0600798e */ /* 0x0005e2000c10e786 */
[-C--:B------:R-:W-:Y:S03]  /*5f40*/  LEA.HI.X.SX32 R9, R219, R189.reuse, 0x2, P3 ;  /* 0x000000bddb097211 */ /* 0x080fe600018f16ff */
[----:B------:R-:W-:Y:S04]  /*5f50*/  RED.E.ADD.F32.FTZ.RN.STRONG.GPU [R188.64+0x180], R80 ;  /* 0x00018050bc00798e */ /* 0x000fe8000c10e786 */
[----:B------:R-:W-:Y:S04]  /*5f60*/  RED.E.ADD.F32.FTZ.RN.STRONG.GPU [R2.64+0x180], R81 ;  /* 0x000180510200798e */ /* 0x000fe8000c10e786 */
[----:B------:R-:W-:Y:S01]  /*5f70*/  LDSM.16.MT88.4 R72, [R174+0x1e800] ;  /* 0x01e80000ae48783b */ /* 0x000fe20000004200 */
[CC--:B-1----:R-:W-:Y:S04]  /*5f80*/  LEA R4, P1, R246.reuse, R188.reuse, 0x2 ;  /* 0x000000bcf6047211 */ /* 0x0c2fe800078210ff */
[-C--:B------:R-:W-:Y:S02]  /*5f90*/  LEA.HI.X.SX32 R5, R246, R189.reuse, 0x2, P1 ;  /* 0x000000bdf6057211 */ /* 0x080fe400008f16ff */
[CC--:B--2---:R-:W-:Y:S02]  /*5fa0*/  LEA R6, P2, R239.reuse, R188.reuse, 0x2 ;  /* 0x000000bcef067211 */ /* 0x0c4fe400078410ff */
[CC--:B------:R-:W-:Y:S01]  /*5fb0*/  LEA R10, P1, R0.reuse, R188.reuse, 0x2 ;  /* 0x000000bc000a7211 */ /* 0x0c0fe200078210ff */
        /* <DEDUP_REMOVED lines=21> */
[-C--:B--2---:R-:W-:Y:S02]  /*6110*/  LEA R6, P2, R238, R188.reuse, 0x2 ;  /* 0x000000bcee067211 */ /* 0x084fe400078410ff */
[-C--:B------:R-:W-:Y:S01]  /*6120*/  LEA R10, P1, R0, R188.reuse, 0x2 ;  /* 0x000000bc000a7211 */ /* 0x080fe200078210ff */
[----:B------:R1:W-:Y:S01]  /*6130*/  RED.E.ADD.F32.FTZ.RN.STRONG.GPU [R4.64], R86 ;  /* 0x000000560400798e */ /* 0x0003e2000c10e786 */
[-C--:B------:R-:W-:Y:S02]  /*6140*/  LEA.HI.X.SX32 R7, R238, R189.reuse, 0x2, P2 ;  /* 0x000000bdee077211 */ /* 0x080fe400010f16ff */
[-C--:B------:R-:W-:Y:S01]  /*6150*/  LEA.HI.X.SX32 R11, R0, R189.reuse, 0x2, P1 ;  /* 0x000000bd000b7211 */ /* 0x080fe200008f16ff */
[----:B------:R-:W-:Y:S02]  /*6160*/  IMAD.IADD R0, R198, 0x1, R237 ;  /* 0x00000001c6007824 */ /* 0x000fe400078e02ed */
[----:B------:R2:W-:Y:S04]  /*6170*/  RED.E.ADD.F32.FTZ.RN.STRONG.GPU [R6.64], R87 ;  /* 0x000000570600798e */ /* 0x0005e8000c10e786 */
[----:B------:R3:W-:Y:S04]  /*6180*/  RED.E.ADD.F32.FTZ.RN.STRONG.GPU [R10.64], R88 ;  /* 0x000000580a00798e */ /* 0x0007e8000c10e786 */
[----:B------:R4:W-:Y:S04]  /*6190*/  RED.E.ADD.F32.FTZ.RN.STRONG.GPU [R8.64], R89 ;  /* 0x000000590800798e */ /* 0x0009e8000c10e786 */
[----:B------:R-:W-:Y:S01]  /*61a0*/  LDSM.16.MT88.4 R84, [R168+0x2800] ;  /* 0x00280000a854783b */ /* 0x000fe20000004200 */
[CC--:B-1----:R-:W-:Y:S04]  /*61b0*/  LEA R4, P2, R216.reuse, R188.reuse, 0x2 ;  /* 0x000000bcd8047211 */ /* 0x0c2fe800078410ff */
[-C--:B------:R-:W-:Y:S02]  /*61c0*/  LEA.HI.X.SX32 R5, R216, R189.reuse, 0x2, P2 ;  /* 0x000000bdd8057211 */ /* 0x080fe400010f16ff */
[CC--:B--2---:R-:W-:Y:S03]  /*61d0*/  LEA R6, P1, R225.reuse, R188.reuse, 0x2 ;  /* 0x000000bce1067211 */ /* 0x0c4fe600078210ff */
[----:B------:R1:W-:Y:S01]  /*61e0*/  RED.E.ADD.F32.FTZ.RN.STRONG.GPU [R4.64], R90 ;  /* 0x0000005a0400798e */ /* 0x0003e2000c10e786 */
[-C--:B------:R-:W-:Y:S02]  /*61f0*/  LEA.HI.X.SX32 R7, R225, R189.reuse, 0x2, P1 ;  /* 0x000000bde1077211 */ /* 0x080fe400008f16ff */
[CC--:B---3--:R-:W-:Y:S02]  /*6200*/  LEA R10, P1, R237.reuse, R188.reuse, 0x2 ;  /* 0x000000bced0a7211 */ /* 0x0c8fe400078210ff */
[CC--:B----4-:R-:W-:Y:S01]  /*6210*/  LEA R8, P4, R0.reuse, R188.reuse, 0x2 ;  /* 0x000000bc00087211 */ /* 0x0d0fe200078810ff */
[----:B------:R2:W-:Y:S01]  /*6220*/  RED.E.ADD.F32.FTZ.RN.STRONG.GPU [R6.64], R91 ;  /* 0x0000005b0600798e */ /* 0x0005e2000c10e786 */
[-C--:B------:R-:W-:Y:S02]  /*6230*/  LEA.HI.X.SX32 R11, R237, R189.reuse, 0x2, P1 ;  /* 0x000000bded0b7211 */ /* 0x080fe400008f16ff */
[-C--:B------:R-:W-:Y:S01]  /*6240*/  LEA.HI.X.SX32 R9, R0, R189.reuse, 0x2, P4 ;  /* 0x000000bd00097211 */ /* 0x080fe200020f16ff */
[----:B------:R-:W-:Y:S01]  /*6250*/  RED.E.ADD.F32.FTZ.RN.STRONG.GPU [R188.64+0x280], R96 ;  /* 0x00028060bc00798e */ /* 0x000fe2000c10e786 */
[----:B------:R-:W-:Y:S03]  /*6260*/  LOP3.LUT R0, R199, 0x1, RZ, 0xc0, !PT ;  /* 0x00000001c7007812 */ /* 0x000fe600078ec0ff */
[----:B------:R3:W-:Y:S04]  /*6270*/  RED.E.ADD.F32.FTZ.RN.STRONG.GPU [R2.64+0x280], R97 ;  /* 0x000280610200798e */ /* 0x0007e8000c10e786 */
[----:B------:R-:W-:Y:S01]  /*6280*/  LDSM.16.MT88.4 R88, [R173+0x1f800] ;  /* 0x01f80000ad58783b */ /* 0x000fe20000004200 */
[CC--:B-1----:R-:W-:Y:S04]  /*6290*/  LEA R4, P2, R244.reuse, R188.reuse, 0x2 ;  /* 0x000000bcf4047211 */ /* 0x0c2fe800078410ff */
[-C--:B------:R-:W-:Y:S02]  /*62a0*/  LEA.HI.X.SX32 R5, R244, R189.reuse, 0x2, P2 ;  /* 0x000000bdf4057211 */ /* 0x080fe400010f16ff */
[CC--:B--2---:R-:W-:Y:S03]  /*62b0*/  LEA R6, P3, R215.reuse, R188.reuse, 0x2 ;  /* 0x000000bcd7067211 */ /* 0x0c4fe600078610ff */
[----:B------:R1:W-:Y:S01]  /*62c0*/  RED.E.ADD.F32.FTZ.RN.STRONG.GPU [R4.64], R98 ;  /* 0x000000620400798e */ /* 0x0003e2000c10e786 */
[-C--:B------:R-:W-:Y:S03]  /*62d0*/  LEA.HI.X.SX32 R7, R215, R189.reuse, 0x2, P3 ;  /* 0x000000bdd7077211 */ /* 0x080fe600018f16ff */
[----:B------:R-:W-:Y:S01]  /*62e0*/  RED.E.ADD.F32.FTZ.RN.STRONG.GPU [R10.64], R99 ;  /* 0x000000630a00798e */ /* 0x000fe2000c10e786 */
[CC--:B---3--:R-:W-:Y:S03]  /*62f0*/  LEA R2, P1, R224.reuse, R188.reuse, 0x2 ;  /* 0x000000bce0027211 */ /* 0x0c8fe600078210ff */
[----:B------:R-:W-:Y:S01]  /*6300*/  RED.E.ADD.F32.FTZ.RN.STRONG.GPU [R8.64], R92 ;  /* 0x0000005c0800798e */ /* 0x000fe2000c10e786 */
[-C--:B------:R-:W-:Y:S02]  /*6310*/  LEA.HI.X.SX32 R3, R224, R189.reuse, 0x2, P1 ;  /* 0x000000bde0037211 */ /* 0x080fe400008f16ff */
[----:B------:R-:W-:Y:S01]  /*6320*/  ISETP.NE.U32.AND P1, PT, R0, 0x1, PT ;  /* 0x000000010000780c */ /* 0x000fe20003f25070 */
[----:B------:R-:W-:Y:S01]  /*6330*/  RED.E.ADD.F32.FTZ.RN.STRONG.GPU [R6.64], R93 ;  /* 0x0000005d0600798e */ /* 0x000fe2000c10e786 */
[----:B------:R-:W-:Y:S03]  /*6340*/  @P6 IADD3 R0, P3, R209, -0x100, RZ ;  /* 0xffffff00d1006810 */ /* 0x000fe60007f7e0ff */
[----:B------:R-:W-:Y:S02]  /*6350*/  LDSM.16.MT88.4 R8, [R168] ;  /* 0x00000000a808783b */ /* 0x000fe40000004200 */
[----:B------:R-:W-:Y:S01]  /*6360*/  @P6 IMAD.MOV.U32 R209, RZ, RZ, R0 ;  /* 0x000000ffffd16224 */ /* 0x000fe200078e0000 */
[C---:B------:R-:W-:Y:S05]  /*6370*/  IADD3 R0, R168.reuse, -0x6000, RZ ;  /* 0xffffa000a8007810 */ /* 0x040fea0007ffe0ff */
[----:B------:R-:W-:Y:S02]  /*6380*/  @P1 IADD3 R0, R168, 0x6000, RZ ;  /* 0x00006000a8001810 */ /* 0x000fe40007ffe0ff */
[C---:B-1----:R-:W-:Y:S04]  /*6390*/  LEA R4, P2, R214.reuse, R188, 0x2 ;  /* 0x000000bcd6047211 */ /* 0x042fe800078410ff */
[----:B------:R-:W-:Y:S02]  /*63a0*/  LEA.HI.X.SX32 R5, R214, R189, 0x2, P2 ;  /* 0x000000bdd6057211 */ /* 0x000fe400010f16ff */
[----:B------:R-:W-:Y:S03]  /*63b0*/  @P6 IADD3 R213, P2, R213, -0x100, RZ ;  /* 0xffffff00d5d56810 */ /* 0x000fe60007f5e0ff */
[----:B------:R-:W-:Y:S01]  /*63c0*/  RED.E.ADD.F32.FTZ.RN.STRONG.GPU [R4.64], R94 ;  /* 0x0000005e0400798e */ /* 0x000fe2000c10e786 */
[----:B------:R-:W-:Y:S03]  /*63d0*/  @P6 IADD3.X R212, R212, -0x1, RZ, P2, !PT ;  /* 0xffffffffd4d46810 */ /* 0x000fe600017fe4ff */
[----:B------:R-:W1:Y:S04]  /*63e0*/  LDSM.16.MT88.4 R4, [R174+0x1e000] ;  /* 0x01e00000ae04783b */ /* 0x000e680000004200 */
[----:B------:R2:W-:Y:S04]  /*63f0*/  RED.E.ADD.F32.FTZ.RN.STRONG.GPU [R2.64], R95 ;  /* 0x0000005f0200798e */ /* 0x0005e8000c10e786 */
[----:B------:R-:W-:Y:S01]  /*6400*/  LDSM.16.MT88.4 R92, [R168+0x3800] ;  /* 0x00380000a85c783b */ /* 0x000fe20000004200 */
[----:B--2---:R-:W-:Y:S02]  /*6410*/  @P6 IADD3.X R2, R208, -0x1, RZ, P3, !PT ;  /* 0xffffffffd0026810 */ /* 0x004fe40001ffe4ff */
[C---:B------:R-:W-:Y:S02]  /*6420*/  ISETP.GT.AND P3, PT, R199.reuse, RZ, PT ;  /* 0x000000ffc700720c */ /* 0x040fe40003f64270 */
[----:B------:R-:W-:Y:S01]  /*6430*/  IADD3 R3, R199, -0x1, RZ ;  /* 0xffffffffc7037810 */ /* 0x000fe20007ffe0ff */
[----:B------:R-:W-:Y:S01]  /*6440*/  @P6 IMAD.MOV.U32 R208, RZ, RZ, R2 ;  /* 0x000000ffffd06224 */ /* 0x000fe200078e0002 */
[-C--:B-1----:R-:W-:Y:S05]  /*6450*/  HMMA.16816.F32 R100, R4, R8.reuse, R100 ;  /* 0x000000080464723c */ /* 0x082fea0000001864 */
[----:B------:R-:W-:Y:S03]  /*6460*/  IMAD.MOV.U32 R199, RZ, RZ, R3 ;  /* 0x000000ffffc77224 */ /* 0x000fe600078e0003 */
        /* <DEDUP_REMOVED lines=14> */
[----:B------:R-:W2:Y:S04]  /*6550*/  LDSM.16.MT88.4 R4, [R174+0x1f000] ;  /* 0x01f00000ae04783b */ /* 0x000ea80000004200 */
[----:B------:R-:W3:Y:S03]  /*6560*/  LDSM.16.MT88.4 R68, [R168+0x3000] ;  /* 0x00300000a844783b */ /* 0x000ee60000004200 */
[-C--:B------:R-:W-:Y:S08]  /*6570*/  HMMA.16816.F32 R100, R72, R76.reuse, R100 ;  /* 0x0000004c4864723c */ /* 0x080ff00000001864 */
        /* <DEDUP_REMOVED lines=14> */
[----:B------:R3:W1:Y:S07]  /*6660*/  LDSM.16.MT88.4 R8, [R168+0x5800] ;  /* 0x00580000a808783b */ /* 0x00066e0000004200 */
[-C--:B--2---:R-:W-:Y:S08]  /*6670*/  HMMA.16816.F32 R100, R4, R12.reuse, R100 ;  /* 0x0000000c0464723c */ /* 0x084ff00000001864 */
[C---:B------:R-:W-:Y:S08]  /*6680*/  HMMA.16816.F32 R104, R16.reuse, R12, R104 ;  /* 0x0000000c1068723c */ /* 0x040ff00000001868 */
[-C--:B------:R-:W-:Y:S04]  /*6690*/  HMMA.16816.F32 R108, R16, R14.reuse, R108 ;  /* 0x0000000e106c723c */ /* 0x080fe8000000186c */
[----:B---3--:R-:W-:Y:S04]  /*66a0*/  IMAD.MOV.U32 R168, RZ, RZ, R0 ;  /* 0x000000ffffa87224 */ /* 0x008fe800078e0000 */
[C---:B------:R-:W-:Y:S08]  /*66b0*/  HMMA.16816.F32 R112, R4.reuse, R14, R112 ;  /* 0x0000000e0470723c */ /* 0x040ff00000001870 */
[-C--:B------:R-:W-:Y:S08]  /*66c0*/  HMMA.16816.F32 R116, R4, R68.reuse, R116 ;  /* 0x000000440474723c */ /* 0x080ff00000001874 */
        /* <DEDUP_REMOVED lines=19> */
[----:B------:R-:W-:-:S07]  /*6800*/  @P3 BRA `(.L_x_277) ;  /* 0xffffcd8000003947 */ /* 0x000fce000383ffff */
[----:B------:R-:W-:Y:S01]  /*6810*/  BAR.SYNC.DEFER_BLOCKING 0x0 ;  /* 0x0000000000007b1d */ /* 0x000fe20000010000 */
        /* <DEDUP_REMOVED lines=26> */
[----:B------:R-:W-:Y:S01]  /*69c0*/  STS [R235], R24 ;  /* 0x00000018eb007388 */ /* 0x000fe20000000800 */
[----:B------:R-:W-:Y:S01]  /*69d0*/  FMUL.FTZ R18, R109, c[0x0][0x2e0] ;  /* 0x0000b8006d127a20 */ /* 0x000fe20000410000 */
[----:B------:R-:W-:Y:S01]  /*69e0*/  F2FP.PACK_AB R21, R21, R106 ;  /* 0x0000006a1515723e */ /* 0x000fe200000000ff */
[----:B------:R-:W-:Y:S01]  /*69f0*/  FMUL.FTZ R110, R110, c[0x0][0x2e0] ;  /* 0x0000b8006e6e7a20 */ /* 0x000fe20000410000 */
[----:B------:R-:W-:Y:S01]  /*6a00*/  STS [R235+0x400], R23 ;  /* 0x00040017eb007388 */ /* 0x000fe20000000800 */
        /* <DEDUP_REMOVED lines=65> */
[----:B------:R-:W-:-:S02]  /*6e20*/  F2FP.PACK_AB R2, R2, R140 ;  /* 0x0000008c0202723e */ /* 0x000fc400000000ff */
[----:B------:R-:W-:Y:S01]  /*6e30*/  STS [R236+0x4000], R4 ;  /* 0x00400004ec007388 */ /* 0x000fe20000000800 */
[----:B------:R-:W-:Y:S02]  /*6e40*/  F2FP.PACK_AB R36, R37, R36 ;  /* 0x000000242524723e */ /* 0x000fe400000000ff */
[----:B------:R-:W-:Y:S01]  /*6e50*/  F2FP.PACK_AB R0, R0, R142 ;  /* 0x0000008e0000723e */ /* 0x000fe200000000ff */
[----:B------:R-:W-:Y:S01]  /*6e60*/  STS [R236+0x4400], R3 ;  /* 0x00440003ec007388 */ /* 0x000fe20000000800 */
[----:B------:R-:W-:Y:S02]  /*6e70*/  F2FP.PACK_AB R38, R39, R38 ;  /* 0x000000262726723e */ /* 0x000fe400000000ff */
[----:B------:R-:W-:Y:S01]  /*6e80*/  F2FP.PACK_AB R48, R49, R48 ;  /* 0x000000303130723e */ /* 0x000fe200000000ff */
[----:B------:R-:W-:Y:S01]  /*6e90*/  STS [R235+0x5000], R6 ;  /* 0x00500006eb007388 */ /* 0x000fe20000000800 */
[----:B------:R-:W-:Y:S02]  /*6ea0*/  F2FP.PACK_AB R50, R51, R50 ;  /* 0x000000323332723e */ /* 0x000fe400000000ff */
[----:B------:R-:W-:Y:S01]  /*6eb0*/  F2FP.PACK_AB R40, R41, R40 ;  /* 0x000000282928723e */ /* 0x000fe200000000ff */
[----:B------:R-:W-:Y:S01]  /*6ec0*/  STS [R235+0x5400], R5 ;  /* 0x00540005eb007388 */ /* 0x000fe20000000800 */
[----:B------:R-:W-:-:S02]  /*6ed0*/  F2FP.PACK_AB R42, R43, R42 ;  /* 0x0000002a2b2a723e */ /* 0x000fc400000000ff */
[----:B------:R-:W-:Y:S01]  /*6ee0*/  F2FP.PACK_AB R44, R45, R44 ;  /* 0x0000002c2d2c723e */ /* 0x000fe200000000ff */
[----:B------:R-:W-:Y:S01]  /*6ef0*/  STS [R236+0x5000], R2 ;  /* 0x00500002ec007388 */ /* 0x000fe20000000800 */
[----:B------:R-:W-:Y:S02]  /*6f00*/  F2FP.PACK_AB R46, R47, R46 ;  /* 0x0000002e2f2e723e */ /* 0x000fe400000000ff */
[----:B------:R-:W-:Y:S01]  /*6f10*/  F2FP.PACK_AB R52, R53, R52 ;  /* 0x000000343534723e */ /* 0x000fe200000000ff */
[----:B------:R1:W-:Y:S01]  /*6f20*/  STS [R236+0x5400], R0 ;  /* 0x00540000ec007388 */ /* 0x0003e20000000800 */
[----:B------:R-:W-:Y:S02]  /*6f30*/  F2FP.PACK_AB R54, R55, R54 ;  /* 0x000000363736723e */ /* 0x000fe400000000ff */
[----:B------:R-:W-:Y:S01]  /*6f40*/  F2FP.PACK_AB R64, R65, R64 ;  /* 0x000000404140723e */ /* 0x000fe200000000ff */
[----:B------:R2:W-:Y:S01]  /*6f50*/  STS [R235+0x6000], R69 ;  /* 0x00600045eb007388 */ /* 0x0005e20000000800 */
[----:B------:R-:W-:-:S02]  /*6f60*/  F2FP.PACK_AB R66, R67, R66 ;  /* 0x000000424342723e */ /* 0x000fc400000000ff */
[----:B------:R-:W-:Y:S01]  /*6f70*/  F2FP.PACK_AB R56, R57, R56 ;  /* 0x000000383938723e */ /* 0x000fe200000000ff */
[----:B------:R2:W-:Y:S01]  /*6f80*/  STS [R235+0x6400], R68 ;  /* 0x00640044eb007388 */ /* 0x0005e20000000800 */
[----:B------:R-:W-:Y:S02]  /*6f90*/  F2FP.PACK_AB R58, R59, R58 ;  /* 0x0000003a3b3a723e */ /* 0x000fe400000000ff */
[----:B------:R-:W-:Y:S01]  /*6fa0*/  F2FP.PACK_AB R60, R61, R60 ;  /* 0x0000003c3d3c723e */ /* 0x000fe200000000ff */
[----:B------:R2:W-:Y:S01]  /*6fb0*/  STS [R236+0x6000], R32 ;  /* 0x00600020ec007388 */ /* 0x0005e20000000800 */
[----:B------:R-:W-:Y:S02]  /*6fc0*/  F2FP.PACK_AB R62, R63, R62 ;  /* 0x0000003e3f3e723e */ /* 0x000fe400000000ff */
[----:B------:R-:W-:Y:S01]  /*6fd0*/  ISETP.NE.AND P0, PT, R249, -0x1, PT ;  /* 0xfffffffff900780c */ /* 0x000fe20003f05270 */
[----:B------:R2:W-:Y:S04]  /*6fe0*/  STS [R236+0x6400], R34 ;  /* 0x00640022ec007388 */ /* 0x0005e80000000800 */
[----:B------:R2:W-:Y:S04]  /*6ff0*/  STS [R235+0x7000], R25 ;  /* 0x00700019eb007388 */ /* 0x0005e80000000800 */
[----:B------:R2:W-:Y:S04]  /*7000*/  STS [R235+0x7400], R26 ;  /* 0x0074001aeb007388 */ /* 0x0005e80000000800 */
[----:B------:R2:W-:Y:S01]  /*7010*/  STS [R236+0x7000], R28 ;  /* 0x0070001cec007388 */ /* 0x0005e20000000800 */
[----:B-1----:R-:W-:-:S03]  /*7020*/  @P0 IADD3 R0, R232, R249, RZ ;  /* 0x000000f9e8000210 */ /* 0x002fc60007ffe0ff */
[----:B------:R2:W-:Y:S02]  /*7030*/  STS [R236+0x7400], R30 ;  /* 0x0074001eec007388 */ /* 0x0005e40000000800 */
[C---:B------:R-:W-:Y:S02]  /*7040*/  @P0 IMAD.WIDE.U32 R2, R0.reuse, c[0x0][0x3a0], RZ ;  /* 0x0000e80000020a25 */ /* 0x040fe400078e00ff */
[----:B------:R2:W-:Y:S02]  /*7050*/  STS [R235+0x8000], R36 ;  /* 0x00800024eb007388 */ /* 0x0005e40000000800 */
[----:B------:R-:W-:Y:S01]  /*7060*/  @P0 IMAD R5, R0, c[0x0][0x3a4], R3 ;  /* 0x0000e90000050a24 */ /* 0x000fe200078e0203 */
[----:B------:R-:W-:Y:S01]  /*7070*/  @P0 MOV R4, R2 ;  /* 0x0000000200040202 */ /* 0x000fe20000000f00 */
[----:B------:R2:W-:Y:S04]  /*7080*/  STS [R235+0x8400], R38 ;  /* 0x00840026eb007388 */ /* 0x0005e80000000800 */
[----:B------:R2:W-:Y:S04]  /*7090*/  STS [R236+0x8000], R48 ;  /* 0x00800030ec007388 */ /* 0x0005e80000000800 */
[----:B------:R2:W-:Y:S04]  /*70a0*/  STS [R236+0x8400], R50 ;  /* 0x00840032ec007388 */ /* 0x0005e80000000800 */
[----:B------:R2:W-:Y:S04]  /*70b0*/  STS [R235+0x9000], R40 ;  /* 0x00900028eb007388 */ /* 0x0005e80000000800 */
[----:B------:R2:W-:Y:S04]  /*70c0*/  STS [R235+0x9400], R42 ;  /* 0x0094002aeb007388 */ /* 0x0005e80000000800 */
[----:B------:R2:W-:Y:S04]  /*70d0*/  STS [R236+0x9000], R44 ;  /* 0x0090002cec007388 */ /* 0x0005e80000000800 */
[----:B------:R2:W-:Y:S04]  /*70e0*/  STS [R236+0x9400], R46 ;  /* 0x0094002eec007388 */ /* 0x0005e80000000800 */
[----:B------:R-:W1:Y:S04]  /*70f0*/  S2R R157, SR_CTAID.Y ;  /* 0x00000000009d7919 */ /* 0x000e680000002600 */
[----:B------:R2:W-:Y:S04]  /*7100*/  STS [R235+0xa000], R52 ;  /* 0x00a00034eb007388 */ /* 0x0005e80000000800 */
[----:B------:R2:W-:Y:S04]  /*7110*/  STS [R235+0xa400], R54 ;  /* 0x00a40036eb007388 */ /* 0x0005e80000000800 */
[----:B------:R2:W-:Y:S04]  /*7120*/  STS [R236+0xa000], R64 ;  /* 0x00a00040ec007388 */ /* 0x0005e80000000800 */
[----:B------:R2:W-:Y:S04]  /*7130*/  STS [R236+0xa400], R66 ;  /* 0x00a40042ec007388 */ /* 0x0005e80000000800 */
[----:B------:R2:W-:Y:S04]  /*7140*/  STS [R235+0xb000], R56 ;  /* 0x00b00038eb007388 */ /* 0x0005e80000000800 */
[----:B------:R2:W-:Y:S01]  /*7150*/  STS [R235+0xb400], R58 ;  /* 0x00b4003aeb007388 */ /* 0x0005e20000000800 */
[----:B-1----:R-:W-:-:S03]  /*7160*/  SHF.R.S32.HI R97, RZ, 0x1f, R157 ;  /* 0x0000001fff617819 */ /* 0x002fc6000001149d */
[----:B------:R2:W-:Y:S04]  /*7170*/  STS [R236+0xb000], R60 ;  /* 0x00b0003cec007388 */ /* 0x0005e80000000800 */
[----:B------:R2:W-:Y:S04]  /*7180*/  STS [R236+0xb400], R62 ;  /* 0x00b4003eec007388 */ /* 0x0005e80000000800 */
[----:B------:R-:W1:Y:S01]  /*7190*/  S2R R96, SR_CTAID.Y ;  /* 0x0000000000607919 */ /* 0x000e620000002600 */
[----:B------:R-:W-:Y:S05]  /*71a0*/  @P0 BRA `(.L_x_278) ;  /* 0x000000a000000947 */ /* 0x000fea0003800000 */
[----:B------:R-:W-:Y:S01]  /*71b0*/  SHF.R.S32.HI R0, RZ, 0x1f, R232 ;  /* 0x0000001fff007819 */ /* 0x000fe200000114e8 */
[----:B------:R-:W-:-:S04]  /*71c0*/  IMAD.WIDE.U32 R2, R232, c[0x0][0x3a0], RZ ;  /* 0x0000e800e8027a25 */ /* 0x000fc800078e00ff */
[----:B------:R-:W-:Y:S02]  /*71d0*/  IMAD R0, R0, c[0x0][0x3a0], RZ ;  /* 0x0000e80000007a24 */ /* 0x000fe400078e02ff */
[----:B------:R-:W-:Y:S02]  /*71e0*/  IMAD R4, R97, c[0x0][0x388], RZ ;  /* 0x0000e20061047a24 */ /* 0x000fe400078e02ff */
[----:B------:R-:W-:-:S05]  /*71f0*/  IMAD R0, R232, c[0x0][0x3a4], R0 ;  /* 0x0000e900e8007a24 */ /* 0x000fca00078e0200 */
[----:B------:R-:W-:Y:S01]  /*7200*/  IADD3 R3, R3, R0, RZ ;  /* 0x0000000003037210 */ /* 0x000fe20007ffe0ff */
[----:B-1----:R-:W-:-:S04]  /*7210*/  IMAD R0, R96, c[0x0][0x38c], R4 ;  /* 0x0000e30060007a24 */ /* 0x002fc800078e0204 */
[----:B------:R-:W-:-:S05]  /*7220*/  IMAD.WIDE.U32 R2, R96, c[0x0][0x388], R2 ;  /* 0x0000e20060027a25 */ /* 0x000fca00078e0002 */
[----:B------:R-:W-:Y:S02]  /*7230*/  IADD3 R5, R3, R0, RZ ;  /* 0x0000000003057210 */ /* 0x000fe40007ffe0ff */
[----:B------:R-:W-:Y:S02]  /*7240*/  MOV R4, R2 ;  /* 0x0000000200047202 */ /* 0x000fe40000000f00 */
.L_x_278:
[----:B------:R-:W-:-:S05]  /*7250*/  @P0 IADD3 R0, R232, R249, RZ ;  /* 0x000000f9e8000210 */ /* 0x000fca0007ffe0ff */
[----:B------:R-:W-:-:S04]  /*7260*/  @P0 IMAD.WIDE.U32 R2, R0, c[0x0][0x3a8], RZ ;  /* 0x0000ea0000020a25 */ /* 0x000fc800078e00ff */
[----:B------:R-:W-:Y:S01]  /*7270*/  @P0 IMAD R37, R0, c[0x0][0x3ac], R3 ;  /* 0x0000eb0000250a24 */ /* 0x000fe200078e0203 */
[----:B--2---:R-:W-:Y:S01]  /*7280*/  @P0 MOV R36, R2 ;  /* 0x0000000200240202 */ /* 0x004fe20000000f00 */
        /* <DEDUP_REMOVED lines=11> */
.L_x_279:
[----:B------:R-:W-:Y:S01]  /*7340*/  BAR.SYNC.DEFER_BLOCKING 0x0 ;  /* 0x0000000000007b1d */ /* 0x000fe20000010000 */
[----:B------:R-:W-:Y:S01]  /*7350*/  MOV R20, R200 ;  /* 0x000000c800147202 */ /* 0x000fe20000000f00 */
[----:B------:R-:W-:Y:S01]  /*7360*/  IMAD R23, R234, -0x40, R193 ;  /* 0xffffffc0ea177824 */ /* 0x000fe200078e02c1 */
[----:B------:R-:W-:Y:S01]  /*7370*/  MOV R21, R201 ;  /* 0x000000c900157202 */ /* 0x000fe20000000f00 */
[----:B------:R-:W-:Y:S01]  /*7380*/  IMAD R0, R250, c[0x0][0x3a0], RZ ;  /* 0x0000e800fa007a24 */ /* 0x000fe200078e02ff */
[----:B------:R-:W-:Y:S01]  /*7390*/  SHF.R.S32.HI R38, RZ, 0x1f, R233 ;  /* 0x0000001fff267819 */ /* 0x000fe200000114e9 */
[----:B------:R-:W2:Y:S01]  /*73a0*/  S2R R6, SR_CTAID.Z ;  /* 0x0000000000067919 */ /* 0x000ea20000002700 */
[----:B------:R-:W-:Y:S01]  /*73b0*/  ISETP.GE.AND P4, PT, R233, R23, PT ;  /* 0x00000017e900720c */ /* 0x000fe20003f86270 */
[C---:B------:R-:W-:Y:S01]  /*73c0*/  IMAD.WIDE.U32 R2, R242.reuse, c[0x0][0x3a0], R20 ;  /* 0x0000e800f2027a25 */ /* 0x040fe200078e0014 */
[----:B------:R-:W-:Y:S01]  /*73d0*/  BSSY B0, `(.L_x_280) ;  /* 0x0000025000007945 */ /* 0x000fe20003800000 */
[----:B------:R-:W3:Y:S02]  /*73e0*/  S2R R39, SR_CTAID.Z ;  /* 0x0000000000277919 */ /* 0x000ee40000002700 */
[----:B------:R-:W-:Y:S01]  /*73f0*/  IMAD R0, R242, c[0x0][0x3a4], R0 ;  /* 0x0000e900f2007a24 */ /* 0x000fe200078e0200 */
[----:B------:R-:W-:-:S04]  /*7400*/  IADD3 R2, P0, R4, R2, RZ ;  /* 0x0000000204027210 */ /* 0x000fc80007f1e0ff */
[----:B------:R-:W-:Y:S01]  /*7410*/  IADD3.X R3, R5, R3, R0, P0, !PT ;  /* 0x0000000305037210 */ /* 0x000fe200007fe400 */
[----:B------:R4:W1:Y:S04]  /*7420*/  LDS.128 R32, [R191+0x13000] ;  /* 0x01300000bf207984 */ /* 0x0008680000000c00 */
[----:B------:R4:W1:Y:S01]  /*7430*/  LDS.128 R28, [R191+0x15000] ;  /* 0x01500000bf1c7984 */ /* 0x0008620000000c00 */
[----:B--2---:R-:W-:-:S03]  /*7440*/  SHF.R.S32.HI R64, RZ, 0x1f, R6 ;  /* 0x0000001fff407819 */ /* 0x004fc60000011406 */
[----:B------:R4:W2:Y:S01]  /*7450*/  LDS.128 R24, [R191+0x17000] ;  /* 0x01700000bf187984 */ /* 0x0008a20000000c00 */
[----:B---3--:R-:W-:-:S03]  /*7460*/  IMAD.WIDE.U32 R4, R39, c[0x0][0x3b8], R2 ;  /* 0x0000ee0027047a25 */ /* 0x008fc600078e0002 */
[----:B------:R4:W3:Y:S01]  /*7470*/  LDS.128 R48, [R191+0x18000] ;  /* 0x01800000bf307984 */ /* 0x0008e20000000c00 */
[----:B------:R-:W-:-:S03]  /*7480*/  IMAD R0, R64, c[0x0][0x3b8], RZ ;  /* 0x0000ee0040007a24 */ /* 0x000fc600078e02ff */
[----:B------:R4:W1:Y:S01]  /*7490*/  LDS.128 R60, [R191+0x19000] ;  /* 0x01900000bf3c7984 */ /* 0x0008620000000c00 */
[----:B------:R-:W-:-:S03]  /*74a0*/  IMAD R0, R39, c[0x0][0x3bc], R0 ;  /* 0x0000ef0027007a24 */ /* 0x000fc600078e0200 */
[----:B------:R4:W1:Y:S02]  /*74b0*/  LDS.128 R44, [R191+0x1a000] ;  /* 0x01a00000bf2c7984 */ /* 0x0008640000000c00 */
[----:B------:R-:W-:Y:S02]  /*74c0*/  IADD3 R22, R5, R0, RZ ;  /* 0x0000000005167210 */ /* 0x000fe40007ffe0ff */
[----:B------:R4:W1:Y:S04]  /*74d0*/  LDS.128 R56, [R191+0x1b000] ;  /* 0x01b00000bf387984 */ /* 0x0008680000000c00 */
[----:B------:R4:W1:Y:S04]  /*74e0*/  LDS.128 R40, [R191+0x1c000] ;  /* 0x01c00000bf287984 */ /* 0x0008680000000c00 */
[----:B------:R4:W1:Y:S01]  /*74f0*/  LDS.128 R52, [R191+0x1d000] ;  /* 0x01d00000bf347984 */ /* 0x0008620000000c00 */
[----:B------:R-:W-:Y:S05]  /*7500*/  @P4 BRA `(.L_x_281) ;  /* 0x0000011000004947 */ /* 0x000fea0003800000 */
[----:B------:R-:W-:Y:S01]  /*7510*/  ISETP.GE.AND P3, PT, R200, c[0x0][0x220], PT ;  /* 0x00008800c8007a0c */ /* 0x000fe20003f66270 */
[----:B------:R-:W4:Y:S01]  /*7520*/  LDS.128 R16, [R191+0x14000] ;  /* 0x01400000bf107984 */ /* 0x000f220000000c00 */
[----:B------:R-:W-:Y:S01]  /*7530*/  MOV R3, R22 ;  /* 0x0000001600037202 */ /* 0x000fe20000000f00 */
[----:B------:R-:W-:Y:S01]  /*7540*/  IMAD R0, R38, c[0x0][0x3a0], RZ ;  /* 0x0000e80026007a24 */ /* 0x000fe200078e02ff */
[----:B------:R-:W-:Y:S01]  /*7550*/  ISETP.GE.AND P2, PT, R210, c[0x0][0x220], PT ;  /* 0x00008800d2007a0c */ /* 0x000fe20003f46270 */
[----:B------:R-:W3:Y:S01]  /*7560*/  LDS.128 R12, [R191+0x16000] ;  /* 0x01600000bf0c7984 */ /* 0x000ee20000000c00 */
[----:B------:R-:W-:Y:S01]  /*7570*/  IMAD.MOV.U32 R2, RZ, RZ, R4 ;  /* 0x000000ffff027224 */ /* 0x000fe200078e0004 */
[----:B------:R-:W-:Y:S01]  /*7580*/  ISETP.GE.AND P1, PT, R211, c[0x0][0x220], PT ;  /* 0x00008800d3007a0c */ /* 0x000fe20003f26270 */
[----:B------:R-:W-:-:S02]  /*7590*/  IMAD R0, R233, c[0x0][0x3a4], R0 ;  /* 0x0000e900e9007a24 */ /* 0x000fc400078e0200 */
[----:B------:R-:W-:-:S03]  /*75a0*/  IMAD.WIDE.U32 R6, R233, c[0x0][0x3a0], R2 ;  /* 0x0000e800e9067a25 */ /* 0x000fc600078e0002 */
[----:B------:R-:W2:Y:S01]  /*75b0*/  @!P3 LDS.128 R8, [R191+0x12000] ;  /* 0x01200000bf08b984 */ /* 0x000ea20000000c00 */
[----:B------:R-:W-:Y:S01]  /*75c0*/  IMAD.IADD R0, R7, 0x1, R0 ;  /* 0x0000000107007824 */ /* 0x000fe200078e0200 */
[----:B------:R-:W-:-:S04]  /*75d0*/  LEA R2, P0, R6, c[0x0][0x340], 0x1 ;  /* 0x0000d00006027a11 */ /* 0x000fc800078008ff */
[----:B------:R-:W-:-:S05]  /*75e0*/  LEA.HI.X R3, R6, c[0x0][0x344], R0, 0x1, P0 ;  /* 0x0000d10006037a11 */ /* 0x000fca00000f0c00 */
[----:B----4-:R4:W-:Y:S04]  /*75f0*/  @!P2 STG.E.128 [R2.64+0x80], R16 ;  /* 0x000080100200a986 */ /* 0x0109e8000c101d06 */
[----:B---3--:R4:W-:Y:S04]  /*7600*/  @!P1 STG.E.128 [R2.64+0x100], R12 ;  /* 0x0001000c02009986 */ /* 0x0089e8000c101d06 */
[----:B--2---:R4:W-:Y:S02]  /*7610*/  @!P3 STG.E.128 [R2.64], R8 ;  /* 0x000000080200b986 */ /* 0x0049e4000c101d06 */
.L_x_281:
[----:B------:R-:W-:Y:S05]  /*7620*/  BSYNC B0 ;  /* 0x0000000000007941 */ /* 0x000fea0003800000 */
.L_x_280:
[----:B------:R-:W-:Y:S01]  /*7630*/  IADD3 R0, R233, 0x20, RZ ;  /* 0x00000020e9007810 */ /* 0x000fe20007ffe0ff */
[----:B------:R-:W-:Y:S03]  /*7640*/  BSSY B0, `(.L_x_282) ;  /* 0x0000013000007945 */ /* 0x000fe60003800000 */
[----:B------:R-:W-:-:S13]  /*7650*/  ISETP.GE.AND P3, PT, R0, R23, PT ;  /* 0x000000170000720c */ /* 0x000fda0003f66270 */
[----:B------:R-:W-:Y:S05]  /*7660*/  @P3 BRA `(.L_x_283) ;  /* 0x0000010000003947 */ /* 0x000fea0003800000 */
[----:B------:R-:W-:Y:S02]  /*7670*/  IADD3 R0, P0, R233, 0x20, RZ ;  /* 0x00000020e9007810 */ /* 0x000fe40007f1e0ff */
[----:B----4-:R-:W-:Y:S02]  /*7680*/  MOV R3, R22 ;  /* 0x0000001600037202 */ /* 0x010fe40000000f00 */
[----:B------:R-:W-:Y:S01]  /*7690*/  ISETP.GE.AND P2, PT, R200, c[0x0][0x220], PT ;  /* 0x00008800c8007a0c */ /* 0x000fe20003f46270 */
[----:B------:R-:W-:Y:S01]  /*76a0*/  IMAD.X R2, RZ, RZ, R38, P0 ;  /* 0x000000ffff027224 */ /* 0x000fe200000e0626 */
[----:B------:R-:W-:Y:S02]  /*76b0*/  ISETP.GE.AND P1, PT, R210, c[0x0][0x220], PT ;  /* 0x00008800d2007a0c */ /* 0x000fe40003f26270 */
[----:B------:R-:W-:Y:S01]  /*76c0*/  ISETP.GE.AND P0, PT, R211, c[0x0][0x220], PT ;  /* 0x00008800d3007a0c */ /* 0x000fe20003f06270 */
[----:B------:R-:W-:Y:S02]  /*76d0*/  IMAD R5, R2, c[0x0][0x3a0], RZ ;  /* 0x0000e80002057a24 */ /* 0x000fe400078e02ff */
[----:B------:R-:W-:-:S04]  /*76e0*/  IMAD.MOV.U32 R2, RZ, RZ, R4 ;  /* 0x000000ffff027224 */ /* 0x000fc800078e0004 */
[----:B------:R-:W-:-:S04]  /*76f0*/  IMAD.WIDE.U32 R6, R0, c[0x0][0x3a0], R2 ;  /* 0x0000e80000067a25 */ /* 0x000fc800078e0002 */
[----:B------:R-:W-:Y:S01]  /*7700*/  IMAD R0, R0, c[0x0][0x3a4], R5 ;  /* 0x0000e90000007a24 */ /* 0x000fe200078e0205 */
[----:B------:R-:W-:-:S03]  /*7710*/  LEA R2, P5, R6, c[0x0][0x340], 0x1 ;  /* 0x0000d00006027a11 */ /* 0x000fc600078a08ff */
[----:B------:R-:W-:-:S05]  /*7720*/  IMAD.IADD R0, R7, 0x1, R0 ;  /* 0x0000000107007824 */ /* 0x000fca00078e0200 */
[----:B------:R-:W-:-:S05]  /*7730*/  LEA.HI.X R3, R6, c[0x0][0x344], R0, 0x1, P5 ;  /* 0x0000d10006037a11 */ /* 0x000fca00028f0c00 */
[----:B-1----:R1:W-:Y:S04]  /*7740*/  @!P2 STG.E.128 [R2.64], R32 ;  /* 0x000000200200a986 */ /* 0x0023e8000c101d06 */
[----:B------:R1:W-:Y:S04]  /*7750*/  @!P1 STG.E.128 [R2.64+0x80], R28 ;  /* 0x0000801c02009986 */ /* 0x0003e8000c101d06 */
[----:B--2---:R1:W-:Y:S02]  /*7760*/  @!P0 STG.E.128 [R2.64+0x100], R24 ;  /* 0x0001001802008986 */ /* 0x0043e4000c101d06 */
.L_x_283:
[----:B------:R-:W-:Y:S05]  /*7770*/  BSYNC B0 ;  /* 0x0000000000007941 */ /* 0x000fea0003800000 */
.L_x_282:
[----:B-1--4-:R-:W-:Y:S01]  /*7780*/  IMAD.WIDE.U32 R2, R242, c[0x0][0x3a8], R20 ;  /* 0x0000ea00f2027a25 */ /* 0x012fe200078e0014 */
[----:B------:R-:W-:Y:S03]  /*7790*/  BSSY B0, `(.L_x_284) ;  /* 0x0000018000007945 */ /* 0x000fe60003800000 */
[----:B------:R-:W-:Y:S01]  /*77a0*/  IMAD R0, R250, c[0x0][0x3a8], RZ ;  /* 0x0000ea00fa007a24 */ /* 0x000fe200078e02ff */
[----:B------:R-:W-:Y:S01]  /*77b0*/  IADD3 R2, P0, R36, R2, RZ ;  /* 0x0000000224027210 */ /* 0x000fe20007f1e0ff */
[----:B------:R-:W-:-:S02]  /*77c0*/  IMAD R4, R64, c[0x0][0x3c0], RZ ;  /* 0x0000f00040047a24 */ /* 0x000fc400078e02ff */
[----:B------:R-:W-:-:S05]  /*77d0*/  IMAD R0, R242, c[0x0][0x3ac], R0 ;  /* 0x0000eb00f2007a24 */ /* 0x000fca00078e0200 */
[----:B------:R-:W-:Y:S01]  /*77e0*/  IADD3.X R3, R37, R3, R0, P0, !PT ;  /* 0x0000000325037210 */ /* 0x000fe200007fe400 */
[----:B------:R-:W-:-:S04]  /*77f0*/  IMAD R0, R39, c[0x0][0x3c4], R4 ;  /* 0x0000f10027007a24 */ /* 0x000fc800078e0204 */
[----:B------:R-:W-:-:S05]  /*7800*/  IMAD.WIDE.U32 R4, R39, c[0x0][0x3c0], R2 ;  /* 0x0000f00027047a25 */ /* 0x000fca00078e0002 */
[----:B------:R-:W-:Y:S01]  /*7810*/  IADD3 R8, R5, R0, RZ ;  /* 0x0000000005087210 */ /* 0x000fe20007ffe0ff */
[----:B------:R-:W-:Y:S05]  /*7820*/  @P4 BRA `(.L_x_285) ;  /* 0x000000e000004947 */ /* 0x000fea0003800000 */
[----:B------:R-:W-:Y:S01]  /*7830*/  MOV R3, R8 ;  /* 0x0000000800037202 */ /* 0x000fe20000000f00 */
[----:B------:R-:W-:Y:S01]  /*7840*/  IMAD R0, R38, c[0x0][0x3a8], RZ ;  /* 0x0000ea0026007a24 */ /* 0x000fe200078e02ff */
[----:B------:R-:W-:Y:S01]  /*7850*/  ISETP.GE.AND P2, PT, R200, c[0x0][0x220], PT ;  /* 0x00008800c8007a0c */ /* 0x000fe20003f46270 */
[----:B------:R-:W-:Y:S01]  /*7860*/  IMAD.MOV.U32 R2, RZ, RZ, R4 ;  /* 0x000000ffff027224 */ /* 0x000fe200078e0004 */
[----:B------:R-:W-:Y:S01]  /*7870*/  ISETP.GE.AND P1, PT, R210, c[0x0][0x220], PT ;  /* 0x00008800d2007a0c */ /* 0x000fe20003f26270 */
[----:B------:R-:W-:Y:S01]  /*7880*/  IMAD R0, R233, c[0x0][0x3ac], R0 ;  /* 0x0000eb00e9007a24 */ /* 0x000fe200078e0200 */
[----:B------:R-:W-:Y:S01]  /*7890*/  ISETP.GE.AND P0, PT, R211, c[0x0][0x220], PT ;  /* 0x00008800d3007a0c */ /* 0x000fe20003f06270 */
[----:B------:R-:W-:-:S04]  /*78a0*/  IMAD.WIDE.U32 R6, R233, c[0x0][0x3a8], R2 ;  /* 0x0000ea00e9067a25 */ /* 0x000fc800078e0002 */
[----:B------:R-:W-:Y:S01]  /*78b0*/  IMAD.IADD R0, R7, 0x1, R0 ;  /* 0x0000000107007824 */ /* 0x000fe200078e0200 */
[----:B------:R-:W-:-:S04]  /*78c0*/  LEA R2, P4, R6, c[0x0][0x348], 0x1 ;  /* 0x0000d20006027a11 */ /* 0x000fc800078808ff */
[----:B------:R-:W-:-:S05]  /*78d0*/  LEA.HI.X R3, R6, c[0x0][0x34c], R0, 0x1, P4 ;  /* 0x0000d30006037a11 */ /* 0x000fca00020f0c00 */
[----:B---3--:R1:W-:Y:S04]  /*78e0*/  @!P2 STG.E.128 [R2.64], R48 ;  /* 0x000000300200a986 */ /* 0x0083e8000c101d06 */
[----:B------:R1:W-:Y:S04]  /*78f0*/  @!P1 STG.E.128 [R2.64+0x80], R44 ;  /* 0x0000802c02009986 */ /* 0x0003e8000c101d06 */
[----:B------:R1:W-:Y:S02]  /*7900*/  @!P0 STG.E.128 [R2.64+0x100], R40 ;  /* 0x0001002802008986 */ /* 0x0003e4000c101d06 */
.L_x_285:
[----:B------:R-:W-:Y:S05]  /*7910*/  BSYNC B0 ;  /* 0x0000000000007941 */ /* 0x000fea0003800000 */
.L_x_284:
[----:B------:R-:W-:Y:S05]  /*7920*/  @P3 BRA `(.L_x_286) ;  /* 0x0000092000003947 */ /* 0x000fea0003800000 */
[----:B------:R-:W-:Y:S02]  /*7930*/  IADD3 R0, P0, R233, 0x20, RZ ;  /* 0x00000020e9007810 */ /* 0x000fe40007f1e0ff */
[----:B-1----:R-:W-:-:S02]  /*7940*/  MOV R3, R8 ;  /* 0x0000000800037202 */ /* 0x002fc40000000f00 */
[----:B------:R-:W-:Y:S01]  /*7950*/  ISETP.GE.AND P1, PT, R200, c[0x0][0x220], PT ;  /* 0x00008800c8007a0c */ /* 0x000fe20003f26270 */
[----:B------:R-:W-:Y:S01]  /*7960*/  IMAD.X R2, RZ, RZ, R38, P0 ;  /* 0x000000ffff027224 */ /* 0x000fe200000e0626 */
[----:B------:R-:W-:-:S03]  /*7970*/  ISETP.GE.AND P0, PT, R210, c[0x0][0x220], PT ;  /* 0x00008800d2007a0c */ /* 0x000fc60003f06270 */
[----:B------:R-:W-:Y:S02]  /*7980*/  IMAD R5, R2, c[0x0][0x3a8], RZ ;  /* 0x0000ea0002057a24 */ /* 0x000fe400078e02ff */
[----:B------:R-:W-:-:S04]  /*7990*/  IMAD.MOV.U32 R2, RZ, RZ, R4 ;  /* 0x000000ffff027224 */ /* 0x000fc800078e0004 */
[----:B------:R-:W-:-:S04]  /*79a0*/  IMAD.WIDE.U32 R6, R0, c[0x0][0x3a8], R2 ;  /* 0x0000ea0000067a25 */ /* 0x000fc800078e0002 */
        /* <DEDUP_REMOVED lines=10> */
.L_x_256:
[----:B------:R-:W1:Y:S01]  /*7a50*/  S2R R4, SR_CTAID.Y ;  /* 0x0000000000047919 */ /* 0x000e620000002600 */
[----:B------:R-:W-:-:S03]  /*7a60*/  ISETP.NE.AND P0, PT, R249, -0x1, PT ;  /* 0xfffffffff900780c */ /* 0x000fc60003f05270 */
[----:B------:R-:W2:Y:S10]  /*7a70*/  S2R R7, SR_CTAID.Y ;  /* 0x0000000000077919 */ /* 0x000eb40000002600 */
[----:B------:R-:W-:-:S05]  /*7a80*/  @P0 IADD3 R0, R232, R249, RZ ;  /* 0x000000f9e8000210 */ /* 0x000fca0007ffe0ff */
[----:B------:R-:W-:-:S04]  /*7a90*/  @P0 IMAD.WIDE.U32 R2, R0, c[0x0][0x3a0], RZ ;  /* 0x0000e80000020a25 */ /* 0x000fc800078e00ff */
[----:B------:R-:W-:Y:S01]  /*7aa0*/  @P0 IMAD R5, R0, c[0x0][0x3a4], R3 ;  /* 0x0000e90000050a24 */ /* 0x000fe200078e0203 */
[----:B-1----:R-:W-:Y:S02]  /*7ab0*/  SHF.R.S32.HI R6, RZ, 0x1f, R4 ;  /* 0x0000001fff067819 */ /* 0x002fe40000011404 */
[----:B------:R-:W-:Y:S01]  /*7ac0*/  @P0 MOV R4, R2 ;  /* 0x0000000200040202 */ /* 0x000fe20000000f00 */
[----:B------:R-:W-:Y:S05]  /*7ad0*/  @P0 BRA `(.L_x_287) ;  /* 0x000000a000000947 */ /* 0x000fea0003800000 */
[----:B------:R-:W-:Y:S01]  /*7ae0*/  SHF.R.S32.HI R0, RZ, 0x1f, R232 ;  /* 0x0000001fff007819 */ /* 0x000fe200000114e8 */
[----:B------:R-:W-:-:S04]  /*7af0*/  IMAD.WIDE.U32 R2, R232, c[0x0][0x3a0], RZ ;  /* 0x0000e800e8027a25 */ /* 0x000fc800078e00ff */
[----:B------:R-:W-:Y:S02]  /*7b00*/  IMAD R0, R0, c[0x0][0x3a0], RZ ;  /* 0x0000e80000007a24 */ /* 0x000fe400078e02ff */
[----:B------:R-:W-:Y:S02]  /*7b10*/  IMAD R4, R6, c[0x0][0x388], RZ ;  /* 0x0000e20006047a24 */ /* 0x000fe400078e02ff */
[----:B------:R-:W-:-:S05]  /*7b20*/  IMAD R0, R232, c[0x0][0x3a4], R0 ;  /* 0x0000e900e8007a24 */ /* 0x000fca00078e0200 */
[----:B------:R-:W-:Y:S01]  /*7b30*/  IADD3 R3, R3, R0, RZ ;  /* 0x0000000003037210 */ /* 0x000fe20007ffe0ff */
[----:B--2---:R-:W-:-:S04]  /*7b40*/  IMAD R0, R7, c[0x0][0x38c], R4 ;  /* 0x0000e30007007a24 */ /* 0x004fc800078e0204 */
[----:B------:R-:W-:-:S05]  /*7b50*/  IMAD.WIDE.U32 R2, R7, c[0x0][0x388], R2 ;  /* 0x0000e20007027a25 */ /* 0x000fca00078e0002 */
[----:B------:R-:W-:Y:S02]  /*7b60*/  IADD3 R5, R3, R0, RZ ;  /* 0x0000000003057210 */ /* 0x000fe40007ffe0ff */
[----:B------:R-:W-:Y:S02]  /*7b70*/  MOV R4, R2 ;  /* 0x0000000200047202 */ /* 0x000fe40000000f00 */
.L_x_287:
[----:B------:R-:W-:-:S05]  /*7b80*/  @P0 IADD3 R0, R232, R249, RZ ;  /* 0x000000f9e8000210 */ /* 0x000fca0007ffe0ff */
[----:B------:R-:W-:-:S04]  /*7b90*/  @P0 IMAD.WIDE.U32 R2, R0, c[0x0][0x3a8], RZ ;  /* 0x0000ea0000020a25 */ /* 0x000fc800078e00ff */
[----:B------:R-:W-:Y:S01]  /*7ba0*/  @P0 IMAD R11, R0, c[0x0][0x3ac], R3 ;  /* 0x0000eb00000b0a24 */ /* 0x000fe200078e0203 */
        /* <DEDUP_REMOVED lines=12> */
.L_x_288:
[----:B------:R-:W1:Y:S01]  /*7c70*/  S2R R6, SR_CTAID.Z ;  /* 0x0000000000067919 */ /* 0x000e620000002700 */
[----:B------:R-:W-:Y:S01]  /*7c80*/  IMAD R9, R234, -0x40, R193 ;  /* 0xffffffc0ea097824 */ /* 0x000fe200078e02c1 */
[----:B------:R-:W-:Y:S01]  /*7c90*/  BSSY B0, `(.L_x_289) ;  /* 0x000001d000007945 */ /* 0x000fe20003800000 */
[----:B------:R-:W-:Y:S01]  /*7ca0*/  IMAD R0, R250, c[0x0][0x3a0], RZ ;  /* 0x0000e800fa007a24 */ /* 0x000fe200078e02ff */
[----:B------:R-:W3:Y:S01]  /*7cb0*/  S2R R13, SR_CTAID.Z ;  /* 0x00000000000d7919 */ /* 0x000ee20000002700 */
[C---:B------:R-:W-:Y:S01]  /*7cc0*/  IMAD.WIDE.U32 R2, R242.reuse, c[0x0][0x3a0], R200 ;  /* 0x0000e800f2027a25 */ /* 0x040fe200078e00c8 */
[----:B------:R-:W-:Y:S02]  /*7cd0*/  ISETP.GE.AND P4, PT, R233, R9, PT ;  /* 0x00000009e900720c */ /* 0x000fe40003f86270 */
[----:B------:R-:W-:Y:S01]  /*7ce0*/  SHF.R.S32.HI R12, RZ, 0x1f, R233 ;  /* 0x0000001fff0c7819 */ /* 0x000fe200000114e9 */
[----:B------:R-:W-:Y:S01]  /*7cf0*/  IMAD R0, R242, c[0x0][0x3a4], R0 ;  /* 0x0000e900f2007a24 */ /* 0x000fe200078e0200 */
[----:B------:R-:W-:-:S04]  /*7d00*/  IADD3 R4, P0, R4, R2, RZ ;  /* 0x0000000204047210 */ /* 0x000fc80007f1e0ff */
[----:B------:R-:W-:Y:S02]  /*7d10*/  IADD3.X R5, R5, R3, R0, P0, !PT ;  /* 0x0000000305057210 */ /* 0x000fe400007fe400 */
[----:B-1----:R-:W-:-:S03]  /*7d20*/  SHF.R.S32.HI R14, RZ, 0x1f, R6 ;  /* 0x0000001fff0e7819 */ /* 0x002fc60000011406 */
[----:B---3--:R-:W-:-:S04]  /*7d30*/  IMAD.WIDE.U32 R4, R13, c[0x0][0x3b8], R4 ;  /* 0x0000ee000d047a25 */ /* 0x008fc800078e0004 */
[----:B------:R-:W-:-:S04]  /*7d40*/  IMAD R8, R14, c[0x0][0x3b8], RZ ;  /* 0x0000ee000e087a24 */ /* 0x000fc800078e02ff */
[----:B------:R-:W-:-:S05]  /*7d50*/  IMAD R8, R13, c[0x0][0x3bc], R8 ;  /* 0x0000ef000d087a24 */ /* 0x000fca00078e0208 */
        /* <DEDUP_REMOVED lines=9> */
[----:B--2---:R-:W-:-:S04]  /*7df0*/  IMAD.WIDE.U32 R6, R233, c[0x0][0x3a0], R2 ;  /* 0x0000e800e9067a25 */ /* 0x004fc800078e0002 */
[----:B------:R-:W-:Y:S01]  /*7e00*/  IMAD.IADD R0, R0, 0x1, R7 ;  /* 0x0000000100007824 */ /* 0x000fe200078e0207 */
[----:B------:R-:W-:-:S04]  /*7e10*/  LEA R2, P3, R6, c[0x0][0x340], 0x1 ;  /* 0x0000d00006027a11 */ /* 0x000fc800078608ff */
[----:B------:R-:W-:-:S05]  /*7e20*/  LEA.HI.X R3, R6, c[0x0][0x344], R0, 0x1, P3 ;  /* 0x0000d10006037a11 */ /* 0x000fca00018f0c00 */
[----:B------:R1:W-:Y:S04]  /*7e30*/  @!P2 STG.E.128 [R2.64], RZ ;  /* 0x000000ff0200a986 */ /* 0x0003e8000c101d06 */
[----:B------:R1:W-:Y:S04]  /*7e40*/  @!P1 STG.E.128 [R2.64+0x80], RZ ;  /* 0x000080ff02009986 */ /* 0x0003e8000c101d06 */
[----:B------:R1:W-:Y:S02]  /*7e50*/  @!P0 STG.E.128 [R2.64+0x100], RZ ;  /* 0x000100ff02008986 */ /* 0x0003e4000c101d06 */
.L_x_290:
[----:B------:R-:W-:Y:S05]  /*7e60*/  BSYNC B0 ;  /* 0x0000000000007941 */ /* 0x000fea0003800000 */
.L_x_289:
[----:B------:R-:W-:Y:S01]  /*7e70*/  IADD3 R0, R233, 0x20, RZ ;  /* 0x00000020e9007810 */ /* 0x000fe20007ffe0ff */
[----:B------:R-:W-:Y:S03]  /*7e80*/  BSSY B0, `(.L_x_291) ;  /* 0x0000012000007945 */ /* 0x000fe60003800000 */
[----:B------:R-:W-:-:S13]  /*7e90*/  ISETP.GE.AND P3, PT, R0, R9, PT ;  /* 0x000000090000720c */ /* 0x000fda0003f66270 */
[----:B------:R-:W-:Y:S05]  /*7ea0*/  @P3 BRA `(.L_x_292) ;  /* 0x000000f000003947 */ /* 0x000fea0003800000 */
[----:B------:R-:W-:Y:S01]  /*7eb0*/  IADD3 R0, P0, R233, 0x20, RZ ;  /* 0x00000020e9007810 */ /* 0x000fe20007f1e0ff */
[----:B------:R-:W-:Y:S01]  /*7ec0*/  IMAD.MOV.U32 R5, RZ, RZ, R8 ;  /* 0x000000ffff057224 */ /* 0x000fe200078e0008 */
[----:B------:R-:W-:Y:S02]  /*7ed0*/  ISETP.GE.AND P2, PT, R200, c[0x0][0x220], PT ;  /* 0x00008800c8007a0c */ /* 0x000fe40003f46270 */
[----:B------:R-:W-:Y:S01]  /*7ee0*/  ISETP.GE.AND P1, PT, R210, c[0x0][0x220], PT ;  /* 0x00008800d2007a0c */ /* 0x000fe20003f26270 */
[----:B-1----:R-:W-:Y:S01]  /*7ef0*/  IMAD.X R2, RZ, RZ, R12, P0 ;  /* 0x000000ffff027224 */ /* 0x002fe200000e060c */
        /* <DEDUP_REMOVED lines=10> */
.L_x_292:
[----:B------:R-:W-:Y:S05]  /*7fa0*/  BSYNC B0 ;  /* 0x0000000000007941 */ /* 0x000fea0003800000 */
.L_x_291:
[----:B-1----:R-:W-:Y:S01]  /*7fb0*/  IMAD.WIDE.U32 R2, R242, c[0x0][0x3a8], R200 ;  /* 0x0000ea00f2027a25 */ /* 0x002fe200078e00c8 */
[----:B------:R-:W-:Y:S03]  /*7fc0*/  BSSY B0, `(.L_x_293) ;  /* 0x0000018000007945 */ /* 0x000fe60003800000 */
[----:B------:R-:W-:Y:S01]  /*7fd0*/  IMAD R0, R250, c[0x0][0x3a8], RZ ;  /* 0x0000ea00fa007a24 */ /* 0x000fe200078e02ff */
[----:B------:R-:W-:Y:S01]  /*7fe0*/  IADD3 R4, P0, R10, R2, RZ ;  /* 0x000000020a047210 */ /* 0x000fe20007f1e0ff */
[----:B------:R-:W-:-:S02]  /*7ff0*/  IMAD R8, R14, c[0x0][0x3c0], RZ ;  /* 0x0000f0000e087a24 */ /* 0x000fc400078e02ff */
[----:B------:R-:W-:Y:S02]  /*8000*/  IMAD R0, R242, c[0x0][0x3ac], R0 ;  /* 0x0000eb00f2007a24 */ /* 0x000fe400078e0200 */
[----:B------:R-:W-:-:S03]  /*8010*/  IMAD R8, R13, c[0x0][0x3c4], R8 ;  /* 0x0000f1000d087a24 */ /* 0x000fc600078e0208 */
[----:B------:R-:W-:-:S05]  /*8020*/  IADD3.X R5, R11, R3, R0, P0, !PT ;  /* 0x000000030b057210 */ /* 0x000fca00007fe400 */
        /* <DEDUP_REMOVED lines=17> */
.L_x_294:
[----:B------:R-:W-:Y:S05]  /*8140*/  BSYNC B0 ;  /* 0x0000000000007941 */ /* 0x000fea0003800000 */
.L_x_293:
[----:B------:R-:W-:Y:S05]  /*8150*/  @P3 BRA `(.L_x_286) ;  /* 0x000000f000003947 */ /* 0x000fea0003800000 */
[----:B------:R-:W-:Y:S01]  /*8160*/  IADD3 R0, P0, R233, 0x20, RZ ;  /* 0x00000020e9007810 */ /* 0x000fe20007f1e0ff */
[----:B------:R-:W-:Y:S01]  /*8170*/  IMAD.MOV.U32 R5, RZ, RZ, R8 ;  /* 0x000000ffff057224 */ /* 0x000fe200078e0008 */
[----:B------:R-:W-:-:S02]  /*8180*/  ISETP.GE.AND P2, PT, R200, c[0x0][0x220], PT ;  /* 0x00008800c8007a0c */ /* 0x000fc40003f46270 */
        /* <DEDUP_REMOVED lines=12> */
.L_x_286:
[----:B------:R-:W-:Y:S05]  /*8250*/  BSYNC B1 ;  /* 0x0000000000017941 */ /* 0x000fea0003800000 */
.L_x_251:
[----:B------:R-:W-:-:S04]  /*8260*/  IADD3 R234, R234, c[0x0][0xc], RZ ;  /* 0x00000300eaea7a10 */ /* 0x000fc80007ffe0ff */
[----:B------:R-:W-:-:S13]  /*8270*/  ISETP.GE.AND P0, PT, R234, UR4, PT ;  /* 0x00000004ea007c0c */ /* 0x000fda000bf06270 */
[----:B------:R-:W-:Y:S01]  /*8280*/  @P0 CALL.REL.NOINC `(.L_x_295) ;  /* 0x0000001000000944 */ /* 0x000fe20003c00000 */
[----:B------:R-:W-:Y:S05]  /*8290*/  BRA `(.L_x_296) ;  /* 0xffff864000007947 */ /* 0x000fea000383ffff */
.L_x_295:
[----:B------:R-:W-:Y:S05]  /*82a0*/  EXIT ;  /* 0x000000000000794d */ /* 0x000fea0003800000 */
.L_x_297:
        /* <DEDUP_REMOVED lines=13> */
.L_x_1584:


//--------------------- .text._ZN5flash44flash_bwd_dq_dk_dv_loop_seqk_parallel_kernelI23Flash_bwd_kernel_traitsILi192ELi64ELi64ELi8ELi4ELi2ELi2ELb0ELb0EN7cutlass6half_tE19Flash_kernel_traitsILi192ELi64ELi64ELi8ES3_EELb0ELb0ELb1ELb0ELb0ELb0ELb0EEEvNS_16Flash_bwd_paramsE --------------------------
	.section	.text._ZN5flash44flash_bwd_dq_dk_dv_loop_seqk_parallel_kernelI23Flash_bwd_kernel_traitsILi192ELi64ELi64ELi8ELi4ELi2ELi2ELb0ELb0EN7cutlass6half_tE19Flash_kernel_traitsILi192ELi64ELi64ELi8ES3_EELb0ELb0ELb1ELb0ELb0ELb0ELb0EEEvNS_16Flash_bwd_paramsE,"ax",@progbits
	.sectioninfo	@"SHI_REGISTERS=254"
	.align	128
        .global         _ZN5flash44flash_bwd_dq_dk_dv_loop_seqk_parallel_kernelI23Flash_bwd_kernel_traitsILi192ELi64ELi64ELi8ELi4ELi2ELi2ELb0ELb0EN7cutlass6half_tE19Flash_kernel_traitsILi192ELi64ELi64ELi8ES3_EELb0ELb0ELb1ELb0ELb0ELb0ELb0EEEvNS_16Flash_bwd_paramsE
        .type           _ZN5flash44flash_bwd_dq_dk_dv_loop_seqk_parallel_kernelI23Flash_bwd_kernel_traitsILi192ELi64ELi64ELi8ELi4ELi2ELi2ELb0ELb0EN7cutlass6half_tE19Flash_kernel_traitsILi192ELi64ELi64ELi8ES3_EELb0ELb0ELb1ELb0ELb0ELb0ELb0EEEvNS_16Flash_bwd_paramsE,@function
        .size           _ZN5flash44flash_bwd_dq_dk_dv_loop_seqk_parallel_kernelI23Flash_bwd_kernel_traitsILi192ELi64ELi64ELi8ELi4ELi2ELi2ELb0ELb0EN7cutlass6half_tE19Flash_kernel_traitsILi192ELi64ELi64ELi8ES3_EELb0ELb0ELb1ELb0ELb0ELb0ELb0EEEvNS_16Flash_bwd_paramsE,(.L_x_1585 - _ZN5flash44flash_bwd_dq_dk_dv_loop_seqk_parallel_kernelI23Flash_bwd_kernel_traitsILi192ELi64ELi64ELi8ELi4ELi2ELi2ELb0ELb0EN7cutlass6half_tE19Flash_kernel_traitsILi192ELi64ELi64ELi8ES3_EELb0ELb0ELb1ELb0ELb0ELb0ELb0EEEvNS_16Flash_bwd_paramsE)
        .other          _ZN5flash44flash_bwd_dq_dk_dv_loop_seqk_parallel_kernelI23Flash_bwd_kernel_traitsILi192ELi64ELi64ELi8ELi4ELi2ELi2ELb0ELb0EN7cutlass6half_tE19Flash_kernel_traitsILi192ELi64ELi64ELi8ES3_EELb0ELb0ELb1ELb0ELb0ELb0ELb0EEEvNS_16Flash_bwd_paramsE,@"STO_CUDA_ENTRY STV_DEFAULT"
_ZN5flash44flash_bwd_dq_dk_dv_loop_seqk_parallel_kernelI23Flash_bwd_kernel_traitsILi192ELi64ELi64ELi8ELi4ELi2ELi2ELb0ELb0EN7cutlass6half_tE19Flash_kernel_traitsILi192ELi64ELi64ELi8ES3_EELb0ELb0ELb1ELb0ELb0ELb0ELb0EEEvNS_16Flash_bwd_paramsE:
.text._ZN5flash44flash_bwd_dq_dk_dv_loop_seqk_parallel_kernelI23Flash_bwd_kernel_traitsILi192ELi64ELi64ELi8ELi4ELi2ELi2ELb0ELb0EN7cutlass6half_tE19Flash_kernel_traitsILi192ELi64ELi64ELi8ES3_EELb0ELb0ELb1ELb0ELb0ELb0ELb0EEEvNS_16Flash_bwd_paramsE:
[----:B------:R-:W-:Y:S02]  /*0000*/  MOV R1, c[0x0][0x28] ;  /* 0x00000a0000017a02 */ /* 0x000fe40000000f00 */
[----:B------:R-:W1:Y:S01]  /*0010*/  S2R R216, SR_CTAID.X ;  /* 0x0000000000d87919 */ /* 0x000e620000002500 */
[----:B------:R-:W-:Y:S02]  /*0020*/  ULDC UR5, c[0x0][0x218] ;  /* 0x0000860000057ab9 */ /* 0x000fe40000000800 */
[----:B------:R-:W-:-:S04]  /*0030*/  UIADD3 UR5, UR5, 0x3f, URZ ;  /* 0x0000003f05057890 */ /* 0x000fc8000fffe03f */
[----:B------:R-:W-:-:S04]  /*0040*/  USHF.R.S32.HI UR4, URZ, 0x1f, UR5 ;  /* 0x0000001f3f047899 */ /* 0x000fc80008011405 */
[----:B------:R-:W-:-:S04]  /*0050*/  ULEA.HI UR4, UR4, UR5, URZ, 0x6 ;  /* 0x0000000504047291 */ /* 0x000fc8000f8f303f */
[----:B------:R-:W-:-:S06]  /*0060*/  USHF.R.S32.HI UR4, URZ, 0x6, UR4 ;  /* 0x000000063f047899 */ /* 0x000fcc0008011404 */
[----:B-1----:R-:W-:-:S13]  /*0070*/  ISETP.GE.AND P0, PT, R216, UR4, PT ;  /* 0x00000004d8007c0c */ /* 0x002fda000bf06270 */
[----:B------:R-:W-:Y:S05]  /*0080*/  @P0 EXIT ;  /* 0x000000000000094d */ /* 0x000fea0003800000 */
[----:B------:R-:W1:Y:S01]  /*0090*/  S2R R6, SR_TID.X ;  /* 0x0000000000067919 */ /* 0x000e620000002100 */
[----:B------:R-:W-:-:S03]  /*00a0*/  ULDC.64 UR6, c[0x0][0x118] ;  /* 0x0000460000067ab9 */ /* 0x000fc60000000a00 */
[----:B------:R-:W2:Y:S04]  /*00b0*/  S2R R202, SR_CTAID.Y ;  /* 0x0000000000ca7919 */ /* 0x000ea80000002600 */
[----:B------:R-:W3:Y:S01]  /*00c0*/  S2R R233, SR_CTAID.Z ;  /* 0x0000000000e97919 */ /* 0x000ee20000002700 */
[----:B-1----:R-:W-:-:S04]  /*00d0*/  SHF.R.S32.HI R9, RZ, 0x1f, R6 ;  /* 0x0000001fff097819 */ /* 0x002fc80000011406 */
[CC--:B------:R-:W-:Y:S02]  /*00e0*/  LEA.HI R5, R9.reuse, R6.reuse, RZ, 0x4 ;  /* 0x0000000609057211 */ /* 0x0c0fe400078f20ff */
[CC--:B------:R-:W-:Y:S02]  /*00f0*/  LEA.HI R17, R9.reuse, R6.reuse, RZ, 0x3 ;  /* 0x0000000609117211 */ /* 0x0c0fe400078f18ff */
[----:B------:R-:W-:Y:S02]  /*0100*/  SHF.R.S32.HI R0, RZ, 0x4, R5 ;  /* 0x00000004ff007819 */ /* 0x000fe40000011405 */
[----:B------:R-:W-:Y:S02]  /*0110*/  LEA.HI R10, R9, R6, RZ, 0x5 ;  /* 0x00000006090a7211 */ /* 0x000fe400078f28ff */
[----:B------:R-:W-:Y:S02]  /*0120*/  LEA.HI R7, R5, R0, RZ, 0x1 ;  /* 0x0000000005077211 */ /* 0x000fe400078f08ff */
[----:B------:R-:W-:-:S02]  /*0130*/  LOP3.LUT R11, R17, 0xfffffff8, RZ, 0xc0, !PT ;  /* 0xfffffff8110b7812 */ /* 0x000fc400078ec0ff */
[----:B------:R-:W-:Y:S02]  /*0140*/  SHF.R.S32.HI R209, RZ, 0x3, R17 ;  /* 0x00000003ffd17819 */ /* 0x000fe40000011411 */
[----:B------:R-:W-:Y:S01]  /*0150*/  LOP3.LUT R7, R7, 0xfffffffe, RZ, 0xc0, !PT ;  /* 0xfffffffe07077812 */ /* 0x000fe200078ec0ff */
[----:B------:R-:W-:Y:S01]  /*0160*/  IMAD.IADD R2, R6, 0x1, -R11 ;  /* 0x0000000106027824 */ /* 0x000fe200078e0a0b */
[----:B------:R-:W-:Y:S01]  /*0170*/  SHF.R.S32.HI R207, RZ, 0x5, R10 ;  /* 0x00000005ffcf7819 */ /* 0x000fe2000001140a */
[----:B------:R-:W-:Y:S01]  /*0180*/  IMAD.SHL.U32 R13, R209, 0x40, RZ ;  /* 0x00000040d10d7824 */ /* 0x000fe200078e00ff */
[----:B------:R-:W-:Y:S01]  /*0190*/  LOP3.LUT R5, R5, 0xfffffff0, RZ, 0xc0, !PT ;  /* 0xfffffff005057812 */ /* 0x000fe200078ec0ff */
[----:B------:R-:W-:Y:S01]  /*01a0*/  IMAD.IADD R7, R0, 0x1, -R7 ;  /* 0x0000000100077824 */ /* 0x000fe200078e0a07 */
[----:B------:R-:W-:Y:S01]  /*01b0*/  LEA.HI R0, R10, R207, RZ, 0x1 ;  /* 0x000000cf0a007211 */ /* 0x000fe200078f08ff */
[----:B------:R-:W-:Y:S01]  /*01c0*/  IMAD.SHL.U32 R210, R2, 0x8, RZ ;  /* 0x0000000802d27824 */ /* 0x000fe200078e00ff */
[----:B------:R-:W-:Y:S01]  /*01d0*/  LEA.HI R8, R9, R6, RZ, 0x2 ;  /* 0x0000000609087211 */ /* 0x000fe200078f10ff */
[----:B------:R-:W-:Y:S01]  /*01e0*/  IMAD.IADD R14, R6, 0x1, -R5 ;  /* 0x00000001060e7824 */ /* 0x000fe200078e0a05 */
[----:B------:R-:W-:Y:S01]  /*01f0*/  LOP3.LUT R13, R13, 0x1c0, RZ, 0xc0, !PT ;  /* 0x000001c00d0d7812 */ /* 0x000fe200078ec0ff */
[----:B------:R-:W-:Y:S01]  /*0200*/  IMAD.SHL.U32 R12, R2, 0x40, RZ ;  /* 0x00000040020c7824 */ /* 0x000fe200078e00ff */
[----:B------:R-:W-:-:S02]  /*0210*/  LOP3.LUT R0, R0, 0xfffffffe, RZ, 0xc0, !PT ;  /* 0xfffffffe00007812 */ /* 0x000fc400078ec0ff */
[--C-:B------:R-:W-:Y:S02]  /*0220*/  SHF.R.S32.HI R4, RZ, 0x2, R8.reuse ;  /* 0x00000002ff047819 */ /* 0x100fe40000011408 */
[----:B------:R-:W-:Y:S01]  /*0230*/  SHF.R.S32.HI R3, RZ, 0x1f, R8 ;  /* 0x0000001fff037819 */ /* 0x000fe20000011408 */
[----:B------:R-:W-:Y:S01]  /*0240*/  IMAD.IADD R5, R207, 0x1, -R0 ;  /* 0x00000001cf057824 */ /* 0x000fe200078e0a00 */
[----:B------:R-:W-:Y:S02]  /*0250*/  LOP3.LUT R11, R13, 0x38, R210, 0xf8, !PT ;  /* 0x000000380d0b7812 */ /* 0x000fe400078ef8d2 */
[----:B------:R-:W-:Y:S02]  /*0260*/  SHF.R.U32.HI R208, RZ, 0x3, R13 ;  /* 0x00000003ffd07819 */ /* 0x000fe4000001160d */
[----:B------:R-:W-:Y:S02]  /*0270*/  LEA.HI R3, R3, R4, RZ, 0x3 ;  /* 0x0000000403037211 */ /* 0x000fe400078f18ff */
[----:B------:R-:W-:Y:S01]  /*0280*/  LOP3.LUT R208, R11, R208, RZ, 0x3c, !PT ;  /* 0x000000d00bd07212 */ /* 0x000fe200078e3cff */
[----:B------:R-:W-:Y:S01]  /*0290*/  IMAD.SHL.U32 R11, R5, 0x10, RZ ;  /* 0x00000010050b7824 */ /* 0x000fe200078e00ff */
[----:B------:R-:W-:-:S02]  /*02a0*/  LOP3.LUT R12, R12, 0x1c0, RZ, 0xc0, !PT ;  /* 0x000001c00c0c7812 */ /* 0x000fc400078ec0ff */
[----:B------:R-:W-:Y:S02]  /*02b0*/  LOP3.LUT R3, R3, 0xfffffff8, RZ, 0xc0, !PT ;  /* 0xfffffff803037812 */ /* 0x000fe400078ec0ff */
[----:B------:R-:W-:Y:S02]  /*02c0*/  SHF.R.S32.HI R13, RZ, 0x1f, R14 ;  /* 0x0000001fff0d7819 */ /* 0x000fe4000001140e */
[----:B------:R-:W-:Y:S01]  /*02d0*/  LOP3.LUT R0, R12, 0x10, R11, 0xf8, !PT ;  /* 0x000000100c007812 */ /* 0x000fe200078ef80b */
[----:B------:R-:W-:Y:S01]  /*02e0*/  IMAD.IADD R3, R4, 0x1, -R3 ;  /* 0x0000000104037824 */ /* 0x000fe200078e0a03 */
[C---:B------:R-:W-:Y:S02]  /*02f0*/  LOP3.LUT P4, RZ, R2.reuse, 0x4, RZ, 0xc0, !PT ;  /* 0x0000000402ff7812 */ /* 0x040fe4000788c0ff */
[----:B------:R-:W-:Y:S02]  /*0300*/  LOP3.LUT P3, RZ, R2, 0x2, RZ, 0xc0, !PT ;  /* 0x0000000202ff7812 */ /* 0x000fe4000786c0ff */
[----:B------:R-:W-:Y:S01]  /*0310*/  LEA.HI R2, R13, R14, RZ, 0x3 ;  /* 0x0000000e0d027211 */ /* 0x000fe200078f18ff */
[----:B------:R-:W-:Y:S01]  /*0320*/  IMAD.SHL.U32 R13, R7, 0x200, RZ ;  /* 0x00000200070d7824 */ /* 0x000fe200078e00ff */
[----:B------:R-:W-:-:S02]  /*0330*/  LOP3.LUT R198, R12, 0x8, R17, 0xf8, !PT ;  /* 0x000000080cc67812 */ /* 0x000fc400078ef811 */
[----:B------:R-:W-:Y:S02]  /*0340*/  SHF.R.U32.HI R11, RZ, 0x3, R12 ;  /* 0x00000003ff0b7819 */ /* 0x000fe4000001160c */
[----:B------:R-:W-:Y:S02]  /*0350*/  LOP3.LUT R0, R0, 0x8, R17, 0xf8, !PT ;  /* 0x0000000800007812 */ /* 0x000fe400078ef811 */
[----:B------:R-:W-:Y:S02]  /*0360*/  LEA.HI R4, R9, R6, RZ, 0x7 ;  /* 0x0000000609047211 */ /* 0x000fe400078f38ff */
[----:B------:R-:W-:Y:S02]  /*0370*/  LOP3.LUT R12, R3, 0x1, RZ, 0xc0, !PT ;  /* 0x00000001030c7812 */ /* 0x000fe400078ec0ff */
[----:B------:R-:W-:Y:S02]  /*0380*/  LOP3.LUT R198, R198, R11, RZ, 0x3c, !PT ;  /* 0x0000000bc6c67212 */ /* 0x000fe400078e3cff */
[----:B------:R-:W-:-:S02]  /*0390*/  LOP3.LUT R0, R13, R0, R11, 0xf6, !PT ;  /* 0x000000000d007212 */ /* 0x000fc400078ef60b */
[----:B------:R-:W-:Y:S02]  /*03a0*/  LEA.HI R219, R9, R6, RZ, 0x6 ;  /* 0x0000000609db7211 */ /* 0x000fe400078f30ff */
[----:B------:R-:W-:Y:S01]  /*03b0*/  LOP3.LUT R11, R10, 0xffffffe0, RZ, 0xc0, !PT ;  /* 0xffffffe00a0b7812 */ /* 0x000fe200078ec0ff */
[----:B------:R-:W-:Y:S01]  /*03c0*/  IMAD.SHL.U32 R197, R0, 0x2, RZ ;  /* 0x0000000200c57824 */ /* 0x000fe200078e00ff */
[----:B------:R-:W-:Y:S01]  /*03d0*/  LOP3.LUT R9, R8, 0x7ffffffc, RZ, 0xc0, !PT ;  /* 0x7ffffffc08097812 */ /* 0x000fe200078ec0ff */
[C---:B------:R-:W-:Y:S01]  /*03e0*/  IMAD.SHL.U32 R8, R6.reuse, 0x2, RZ ;  /* 0x0000000206087824 */ /* 0x040fe200078e00ff */
[----:B------:R-:W-:Y:S01]  /*03f0*/  SHF.R.S32.HI R4, RZ, 0x7, R4 ;  /* 0x00000007ff047819 */ /* 0x000fe20000011404 */
[----:B------:R-:W-:Y:S01]  /*0400*/  IMAD.IADD R206, R6, 0x1, -R11 ;  /* 0x0000000106ce7824 */ /* 0x000fe200078e0a0b */
[----:B------:R-:W-:Y:S02]  /*0410*/  ISETP.NE.U32.AND P0, PT, R12, 0x1, PT ;  /* 0x000000010c00780c */ /* 0x000fe40003f05070 */
[----:B------:R-:W-:Y:S01]  /*0420*/  SHF.R.S32.HI R219, RZ, 0x6, R219 ;  /* 0x00000006ffdb7819 */ /* 0x000fe200000114db */
[----:B------:R-:W-:Y:S01]  /*0430*/  IMAD R15, R4, 0x800, R13 ;  /* 0x00000800040f7824 */ /* 0x000fe200078e020d */
[----:B------:R-:W-:Y:S01]  /*0440*/  SHF.R.S32.HI R12, RZ, 0x1f, R10 ;  /* 0x0000001fff0c7819 */ /* 0x000fe2000001140a */
[----:B------:R-:W-:Y:S01]  /*0450*/  IMAD.IADD R10, R6, 0x1, -R9 ;  /* 0x00000001060a7824 */ /* 0x000fe200078e0a09 */
[----:B------:R-:W-:Y:S01]  /*0460*/  LOP3.LUT R205, R2, 0xfffffff8, RZ, 0xc0, !PT ;  /* 0xfffffff802cd7812 */ /* 0x000fe200078ec0ff */
[C---:B------:R-:W-:Y:S01]  /*0470*/  IMAD.SHL.U32 R6, R3.reuse, 0x40, RZ ;  /* 0x0000004003067824 */ /* 0x040fe200078e00ff */
[----:B------:R-:W-:Y:S01]  /*0480*/  LEA.HI R12, R12, R207, RZ, 0x2 ;  /* 0x000000cf0c0c7211 */ /* 0x000fe200078f10ff */
[----:B------:R-:W-:Y:S01]  /*0490*/  IMAD.SHL.U32 R9, R4, 0x20, RZ ;  /* 0x0000002004097824 */ /* 0x000fe200078e00ff */
[----:B------:R-:W-:Y:S01]  /*04a0*/  R2P PR, R3, 0x6 ;  /* 0x0000000603007804 */ /* 0x000fe20000000000 */
[C---:B------:R-:W-:Y:S01]  /*04b0*/  IMAD R208, R219.reuse, 0x200, R208 ;  /* 0x00000200dbd07824 */ /* 0x040fe200078e02d0 */
[----:B------:R-:W-:Y:S01]  /*04c0*/  LOP3.LUT R6, R6, 0x1c0, RZ, 0xc0, !PT ;  /* 0x000001c006067812 */ /* 0x000fe200078ec0ff */
[----:B------:R-:W-:Y:S01]  /*04d0*/  IMAD.SHL.U32 R219, R219, 0x8, RZ ;  /* 0x00000008dbdb7824 */ /* 0x000fe200078e00ff */
[----:B------:R-:W-:Y:S01]  /*04e0*/  LOP3.LUT R203, R9, 0x6, R8, 0xf8, !PT ;  /* 0x0000000609cb7812 */ /* 0x000fe200078ef808 */
[----:B------:R-:W-:Y:S01]  /*04f0*/  IMAD.SHL.U32 R8, R7, 0x20, RZ ;  /* 0x0000002007087824 */ /* 0x000fe200078e00ff */
[----:B------:R-:W-:Y:S01]  /*0500*/  SHF.R.U32.HI R218, RZ, 0x3, R6 ;  /* 0x00000003ffda7819 */ /* 0x000fe20000011606 */
[----:B------:R-:W-:Y:S01]  /*0510*/  IMAD.IADD R205, R14, 0x1, -R205 ;  /* 0x000000010ecd7824 */ /* 0x000fe200078e0acd */
[----:B------:R-:W-:Y:S01]  /*0520*/  LOP3.LUT R219, R219, 0x18, RZ, 0xc0, !PT ;  /* 0x00000018dbdb7812 */ /* 0x000fe200078ec0ff */
[----:B------:R-:W-:Y:S01]  /*0530*/  IMAD.SHL.U32 R7, R7, 0x8, RZ ;  /* 0x0000000807077824 */ /* 0x000fe200078e00ff */
[----:B------:R-:W-:Y:S01]  /*0540*/  LOP3.LUT R9, R6, 0x20, R9, 0xf8, !PT ;  /* 0x0000002006097812 */ /* 0x000fe200078ef809 */
[----:B------:R-:W-:Y:S01]  /*0550*/  IMAD.SHL.U32 R2, R2, 0x40, RZ ;  /* 0x0000004002027824 */ /* 0x000fe200078e00ff */
[----:B------:R-:W-:Y:S01]  /*0560*/  LOP3.LUT R199, R219, 0x20, R8, 0xf8, !PT ;  /* 0x00000020dbc77812 */ /* 0x000fe200078ef808 */
[----:B------:R-:W-:Y:S01]  /*0570*/  IMAD.SHL.U32 R4, R10, 0x2, RZ ;  /* 0x000000020a047824 */ /* 0x000fe200078e00ff */
[----:B------:R-:W-:Y:S01]  /*0580*/  LOP3.LUT R219, R218, R6, R219, 0x1e, !PT ;  /* 0x00000006dadb7212 */ /* 0x000fe200078e1edb */
[----:B------:R-:W-:Y:S01]  /*0590*/  IMAD.SHL.U32 R6, R205, 0x40, RZ ;  /* 0x00000040cd067824 */ /* 0x000fe200078e00ff */
[----:B------:R-:W-:Y:S01]  /*05a0*/  LOP3.LUT R218, R9, R218, RZ, 0x3c, !PT ;  /* 0x000000da09da7212 */ /* 0x000fe200078e3cff */
[----:B------:R-:W-:Y:S01]  /*05b0*/  IMAD.IADD R198, R15, 0x1, R198 ;  /* 0x000000010fc67824 */ /* 0x000fe200078e02c6 */
[----:B------:R-:W-:Y:S01]  /*05c0*/  SHF.R.S32.HI R9, RZ, 0x1f, R206 ;  /* 0x0000001fff097819 */ /* 0x000fe200000114ce */
[----:B------:R-:W-:Y:S01]  /*05d0*/  IMAD.SHL.U32 R215, R208, 0x2, RZ ;  /* 0x00000002d0d77824 */ /* 0x000fe200078e00ff */
[----:B------:R-:W-:Y:S01]  /*05e0*/  LOP3.LUT R12, R12, 0xfffffffc, RZ, 0xc0, !PT ;  /* 0xfffffffc0c0c7812 */ /* 0x000fe200078ec0ff */
[----:B------:R-:W-:Y:S01]  /*05f0*/  IMAD.SHL.U32 R198, R198, 0x2, RZ ;  /* 0x00000002c6c67824 */ /* 0x000fe200078e00ff */
[----:B------:R-:W-:-:S02]  /*0600*/  LOP3.LUT R6, R6, 0x1c0, RZ, 0xc0, !PT ;  /* 0x000001c006067812 */ /* 0x000fc400078ec0ff */
[----:B------:R-:W-:Y:S01]  /*0610*/  LEA.HI R204, R9, R206, RZ, 0x2 ;  /* 0x000000ce09cc7211 */ /* 0x000fe200078f10ff */
[----:B------:R-:W-:Y:S01]  /*0620*/  IMAD.IADD R3, R207, 0x1, -R12 ;  /* 0x00000001cf037824 */ /* 0x000fe200078e0a0c */
[----:B------:R-:W-:Y:S02]  /*0630*/  SHF.R.U32.HI R196, RZ, 0x3, R6 ;  /* 0x00000003ffc47819 */ /* 0x000fe40000011606 */
[----:B------:R-:W-:Y:S01]  /*0640*/  SHF.R.S32.HI R204, RZ, 0x2, R204 ;  /* 0x00000002ffcc7819 */ /* 0x000fe200000114cc */
[--C-:B------:R-:W-:Y:S01]  /*0650*/  IMAD R11, R3, 0x400, R4.reuse ;  /* 0x00000400030b7824 */ /* 0x100fe200078e0204 */
[----:B------:R-:W-:Y:S01]  /*0660*/  LOP3.LUT R7, R6, 0x8, R7, 0xf8, !PT ;  /* 0x0000000806077812 */ /* 0x000fe200078ef807 */
[----:B------:R-:W-:Y:S01]  /*0670*/  IMAD R4, R5, 0x400, R4 ;  /* 0x0000040005047824 */ /* 0x000fe200078e0204 */
[----:B------:R-:W-:Y:S01]  /*0680*/  LOP3.LUT R2, R2, 0xfffffe00, RZ, 0xc0, !PT ;  /* 0xfffffe0002027812 */ /* 0x000fe200078ec0ff */
[----:B------:R-:W-:Y:S01]  /*0690*/  IMAD R204, R3, 0x10, R204 ;  /* 0x0000001003cc7824 */ /* 0x000fe200078e02cc */
[----:B------:R-:W-:Y:S01]  /*06a0*/  LOP3.LUT R199, R196, R199, R6, 0x1e, !PT ;  /* 0x000000c7c4c77212 */ /* 0x000fe200078e1e06 */
[----:B------:R-:W-:Y:S01]  /*06b0*/  IMAD.IADD R218, R11, 0x1, R218 ;  /* 0x000000010bda7824 */ /* 0x000fe200078e02da */
[----:B------:R-:W-:Y:S01]  /*06c0*/  LOP3.LUT R196, R7, R196, RZ, 0x3c, !PT ;  /* 0x000000c407c47212 */ /* 0x000fe200078e3cff */
[--C-:B------:R-:W-:Y:S01]  /*06d0*/  IMAD R3, R3, 0x400, R2.reuse ;  /* 0x0000040003037824 */ /* 0x100fe200078e0202 */
[----:B------:R-:W-:Y:S01]  /*06e0*/  LOP3.LUT R199, R199, R2, RZ, 0xfc, !PT ;  /* 0x00000002c7c77212 */ /* 0x000fe200078efcff */
[----:B------:R-:W-:Y:S01]  /*06f0*/  IMAD R5, R5, 0x400, R2 ;  /* 0x0000040005057824 */ /* 0x000fe200078e0202 */
[----:B--2---:R-:W-:Y:S01]  /*0700*/  SHF.R.S32.HI R213, RZ, 0x1f, R202 ;  /* 0x0000001fffd57819 */ /* 0x004fe200000114ca */
[----:B------:R-:W-:Y:S01]  /*0710*/  IMAD.IADD R200, R3, 0x1, R196 ;  /* 0x0000000103c87824 */ /* 0x000fe200078e02c4 */
[----:B------:R-:W-:Y:S01]  /*0720*/  SHF.R.S32.HI R212, RZ, 0x1f, R209 ;  /* 0x0000001fffd47819 */ /* 0x000fe200000114d1 */
[----:B------:R-:W-:Y:S01]  /*0730*/  IMAD.MOV.U32 R3, RZ, RZ, 0x20 ;  /* 0x00000020ff037424 */ /* 0x000fe200078e00ff */
[----:B------:R-:W-:Y:S01]  /*0740*/  IADD3 R214, R210, 0x40, RZ ;  /* 0x00000040d2d67810 */ /* 0x000fe20007ffe0ff */
[----:B------:R-:W-:Y:S01]  /*0750*/  IMAD.IADD R196, R196, 0x1, R5 ;  /* 0x00000001c4c47824 */ /* 0x000fe200078e0205 */
[----:B------:R-:W-:Y:S01]  /*0760*/  IADD3 R217, R210, 0x80, RZ ;  /* 0x00000080d2d97810 */ /* 0x000fe20007ffe0ff */
[----:B------:R-:W-:Y:S01]  /*0770*/  IMAD.SHL.U32 R218, R218, 0x2, RZ ;  /* 0x00000002dada7824 */ /* 0x000fe200078e00ff */
[----:B------:R-:W-:Y:S01]  /*0780*/  SEL R3, R3, 0xffffffe0, !P3 ;  /* 0xffffffe003037807 */ /* 0x000fe20005800000 */
[----:B------:R-:W-:Y:S01]  /*0790*/  IMAD.IADD R219, R4, 0x1, R219 ;  /* 0x0000000104db7824 */ /* 0x000fe200078e02db */
[----:B------:R-:W-:Y:S01]  /*07a0*/  LEA R196, R196, 0x1e000, 0x1 ;  /* 0x0001e000c4c47811 */ /* 0x000fe200078e08ff */
[----:B------:R-:W-:Y:S01]  /*07b0*/  IMAD.MOV.U32 R5, RZ, RZ, 0x40 ;  /* 0x00000040ff057424 */ /* 0x000fe200078e00ff */
[----:B------:R-:W-:Y:S01]  /*07c0*/  IADD3 R220, R218, 0x20, RZ ;  /* 0x00000020dadc7810 */ /* 0x000fe20007ffe0ff */
[----:B------:R-:W-:Y:S01]  /*07d0*/  IMAD.MOV.U32 R7, RZ, RZ, -0x10 ;  /* 0xfffffff0ff077424 */ /* 0x000fe200078e00ff */
[----:B------:R-:W-:Y:S01]  /*07e0*/  LEA R219, R219, 0x12000, 0x1 ;  /* 0x00012000dbdb7811 */ /* 0x000fe200078e08ff */
[----:B------:R-:W-:Y:S01]  /*07f0*/  IMAD.IADD R188, R198, 0x1, R3 ;  /* 0x00000001c6bc7824 */ /* 0x000fe200078e0203 */
[----:B------:R-:W-:-:S02]  /*0800*/  SEL R5, R5, 0xffffffc0, !P4 ;  /* 0xffffffc005057807 */ /* 0x000fc40006000000 */
[----:B------:R-:W-:Y:S02]  /*0810*/  SEL R7, R7, 0x10, !P0 ;  /* 0x0000001007077807 */ /* 0x000fe40004000000 */
[----:B------:R-:W-:Y:S01]  /*0820*/  @P1 IADD3 R220, R218, -0x20, RZ ;  /* 0xffffffe0dadc1810 */ /* 0x000fe20007ffe0ff */
[--C-:B------:R-:W-:Y:S01]  /*0830*/  IMAD R0, R0, 0x2, R5.reuse ;  /* 0x0000000200007824 */ /* 0x100fe200078e0205 */
[C---:B------:R-:W-:Y:S01]  /*0840*/  IADD3 R221, R219.reuse, 0x40, RZ ;  /* 0x00000040dbdd7810 */ /* 0x040fe20007ffe0ff */
[----:B------:R-:W-:Y:S01]  /*0850*/  IMAD.IADD R3, R198, 0x1, R5 ;  /* 0x00000001c6037824 */ /* 0x000fe200078e0205 */
[----:B------:R-:W-:Y:S01]  /*0860*/  @P2 IADD3 R221, R219, -0x40, RZ ;  /* 0xffffffc0dbdd2810 */ /* 0x000fe20007ffe0ff */
[----:B------:R-:W-:Y:S02]  /*0870*/  IMAD.IADD R2, R5, 0x1, R188 ;  /* 0x0000000105027824 */ /* 0x000fe400078e02bc */
[----:B------:R-:W-:Y:S02]  /*0880*/  IMAD.IADD R222, R218, 0x1, R7 ;  /* 0x00000001dade7824 */ /* 0x000fe400078e0207 */
[----:B---3--:R-:W-:-:S02]  /*0890*/  IMAD.IADD R226, R7, 0x1, R220 ;  /* 0x0000000107e27824 */ /* 0x008fc400078e02dc */
.L_x_346:
[----:B-1----:R-:W1:Y:S01]  /*08a0*/  LDC.U8 R5, c[0x0][0x312] ;  /* 0x0000c480ff057b82 */ /* 0x002e620000000000 */
[----:B------:R-:W-:Y:S01]  /*08b0*/  ISETP.NE.U32.AND P3, PT, RZ, c[0x0][0x250], PT ;  /* 0x00009400ff007a0c */ /* 0x000fe20003f65070 */
[----:B------:R-:W-:Y:S01]  /*08c0*/  IMAD.SHL.U32 R6, R202, 0x4, RZ ;  /* 0x00000004ca067824 */ /* 0x000fe200078e00ff */
[----:B------:R-:W-:Y:S01]  /*08d0*/  ISETP.NE.U32.AND P2, PT, RZ, c[0x0][0x240], PT ;  /* 0x00009000ff007a0c */ /* 0x000fe20003f45070 */
[----:B------:R-:W-:Y:S01]  /*08e0*/  IMAD.MOV.U32 R31, RZ, RZ, -0x1 ;  /* 0xffffffffff1f7424 */ /* 0x000fe200078e00ff */
[----:B------:R-:W-:-:S02]  /*08f0*/  ISETP.NE.AND.EX P3, PT, RZ, c[0x0][0x254], PT, P3 ;  /* 0x00009500ff007a0c */ /* 0x000fc40003f65330 */
[----:B------:R-:W-:Y:S02]  /*0900*/  ISETP.NE.AND.EX P2, PT, RZ, c[0x0][0x244], PT, P2 ;  /* 0x00009100ff007a0c */ /* 0x000fe40003f45320 */
[----:B------:R-:W-:Y:S02]  /*0910*/  ISETP.EQ.U32.AND P5, PT, RZ, c[0x0][0x248], PT ;  /* 0x00009200ff007a0c */ /* 0x000fe40003fa2070 */
[----:B------:R-:W-:Y:S02]  /*0920*/  SHF.L.U64.HI R4, R202, 0x2, R213 ;  /* 0x00000002ca047819 */ /* 0x000fe400000102d5 */
[C---:B------:R-:W-:Y:S02]  /*0930*/  IADD3 R12, P0, R6.reuse, c[0x0][0x240], RZ ;  /* 0x00009000060c7a10 */ /* 0x040fe40007f1e0ff */
[----:B--23--:R-:W-:Y:S02]  /*0940*/  IADD3 R8, P1, R6, c[0x0][0x248], RZ ;  /* 0x0000920006087a10 */ /* 0x00cfe40007f3e0ff */
[----:B------:R-:W-:-:S02]  /*0950*/  IADD3.X R13, R4, c[0x0][0x244], RZ, P0, !PT ;  /* 0x00009100040d7a10 */ /* 0x000fc400007fe4ff */
[----:B------:R-:W-:Y:S02]  /*0960*/  @P3 IADD3 R10, P0, R6, c[0x0][0x250], RZ ;  /* 0x00009400060a3a10 */ /* 0x000fe40007f1e0ff */
[----:B-1----:R-:W-:Y:S01]  /*0970*/  ISETP.NE.AND P4, PT, R5, RZ, PT ;  /* 0x000000ff0500720c */ /* 0x002fe20003f85270 */
[----:B------:R-:W-:Y:S01]  /*0980*/  IMAD.MOV.U32 R241, RZ, RZ, RZ ;  /* 0x000000fffff17224 */ /* 0x000fe200078e00ff */
[----:B------:R-:W2:Y:S02]  /*0990*/  @P2 LDG.E R31, [R12.64] ;  /* 0x000000060c1f2981 */ /* 0x000ea4000c1e1900 */
[----:B------:R-:W-:Y:S01]  /*09a0*/  ISETP.EQ.OR.EX P5, PT, RZ, c[0x0][0x24c], !P4, P5 ;  /* 0x00009300ff007a0c */ /* 0x000fe200067a2750 */
[----:B------:R-:W-:Y:S01]  /*09b0*/  IMAD.MOV.U32 R244, RZ, RZ, -0x1 ;  /* 0xfffffffffff47424 */ /* 0x000fe200078e00ff */
[----:B------:R-:W2:Y:S01]  /*09c0*/  @P2 LDG.E R242, [R12.64+0x4] ;  /* 0x000004060cf22981 */ /* 0x000ea2000c1e1900 */
[C---:B------:R-:W-:Y:S02]  /*09d0*/  @P3 IADD3.X R11, R4.reuse, c[0x0][0x254], RZ, P0, !PT ;  /* 0x00009500040b3a10 */ /* 0x040fe400007fe4ff */
[----:B------:R-:W-:-:S03]  /*09e0*/  IADD3.X R9, R4, c[0x0][0x24c], RZ, P1, !PT ;  /* 0x0000930004097a10 */ /* 0x000fc60000ffe4ff */
[----:B-----5:R1:W5:Y:S05]  /*09f0*/  @P3 LDG.E R241, [R10.64] ;  /* 0x000000060af13981 */ /* 0x02036a000c1e1900 */
[----:B------:R1:W5:Y:S01]  /*0a00*/  @!P5 LDG.E R244, [R8.64] ;  /* 0x0000000608f4d981 */ /* 0x000362000c1e1900 */
[----:B------:R-:W-:-:S04]  /*0a10*/  ISETP.NE.U32.AND P0, PT, RZ, c[0x0][0x248], PT ;  /* 0x00009200ff007a0c */ /* 0x000fc80003f05070 */
[----:B------:R-:W-:Y:S01]  /*0a20*/  ISETP.NE.AND.EX P0, PT, RZ, c[0x0][0x24c], PT, P0 ;  /* 0x00009300ff007a0c */ /* 0x000fe20003f05300 */
[----:B------:R-:W-:Y:S02]  /*0a30*/  IMAD.MOV.U32 R5, RZ, RZ, c[0x0][0x218] ;  /* 0x00008600ff057624 */ /* 0x000fe400078e00ff */
[----:B--2---:R-:W-:Y:S02]  /*0a40*/  @P2 IMAD.IADD R242, R242, 0x1, -R31 ;  /* 0x00000001f2f22824 */ /* 0x004fe400078e0a1f */
[----:B------:R-:W-:-:S08]  /*0a50*/  @!P2 IMAD.MOV.U32 R242, RZ, RZ, c[0x0][0x214] ;  /* 0x00008500fff2a624 */ /* 0x000fd000078e00ff */
[----:B------:R-:W-:Y:S05]  /*0a60*/  @!P0 BRA `(.L_x_298) ;  /* 0x0000003000008947 */ /* 0x000fea0003800000 */
[----:B-1----:R-:W2:Y:S02]  /*0a70*/  @P4 LDG.E R5, [R8.64+0x4] ;  /* 0x0000040608054981 */ /* 0x002ea4000c1e1900 */
[----:B--2--5:R-:W-:-:S06]  /*0a80*/  @P4 IADD3 R5, R5, -R244, RZ ;  /* 0x800000f405054210 */ /* 0x024fcc0007ffe0ff */
[----:B------:R1:W5:Y:S02]  /*0a90*/  @!P4 LDG.E R5, [R8.64] ;  /* 0x000000060805c981 */ /* 0x000364000c1e1900 */
.L_x_298:
[----:B-1----:R-:W-:-:S04]  /*0aa0*/  ISETP.NE.U32.AND P1, PT, RZ, c[0x0][0x258], PT ;  /* 0x00009600ff007a0c */ /* 0x002fc80003f25070 */
[----:B------:R-:W-:-:S13]  /*0ab0*/  ISETP.NE.AND.EX P1, PT, RZ, c[0x0][0x25c], PT, P1 ;  /* 0x00009700ff007a0c */ /* 0x000fda0003f25310 */
[----:B------:R-:W-:-:S04]  /*0ac0*/  @P1 IADD3 R6, P0, R6, c[0x0][0x258], RZ ;  /* 0x0000960006061a10 */ /* 0x000fc80007f1e0ff */
[----:B------:R-:W-:-:S05]  /*0ad0*/  @P1 IADD3.X R7, R4, c[0x0][0x25c], RZ, P0, !PT ;  /* 0x0000970004071a10 */ /* 0x000fca00007fe4ff */
        /* <DEDUP_REMOVED lines=9> */
[----:B------:R-:W-:Y:S01]  /*0b70*/  IADD3 R5, R242, 0x40, R225 ;  /* 0x00000040f2057810 */ /* 0x000fe20007ffe0e1 */
[----:B------:R-:W-:Y:S01]  /*0b80*/  IMAD R13, R213, c[0x0][0x178], RZ ;  /* 0x00005e00d50d7a24 */ /* 0x000fe200078e02ff */
[----:B------:R-:W-:Y:S01]  /*0b90*/  ISETP.NE.AND P0, PT, R244, -0x1, PT ;  /* 0xfffffffff400780c */ /* 0x000fe20003f05270 */
[----:B------:R-:W-:Y:S01]  /*0ba0*/  IMAD.WIDE.U32 R16, R202, c[0x0][0x178], RZ ;  /* 0x00005e00ca107a25 */ /* 0x000fe200078e00ff */
[----:B------:R-:W-:Y:S02]  /*0bb0*/  IADD3 R6, R5, c[0x0][0x2e4], -R240 ;  /* 0x0000b90005067a10 */ /* 0x000fe40007ffe8f0 */
[----:B------:R-:W-:Y:S01]  /*0bc0*/  IADD3 R5, R242, 0x3f, RZ ;  /* 0x0000003ff2057810 */ /* 0x000fe20007ffe0ff */
[----:B------:R-:W-:Y:S01]  /*0bd0*/  IMAD R13, R202, c[0x0][0x17c], R13 ;  /* 0x00005f00ca0d7a24 */ /* 0x000fe200078e020d */
[----:B------:R-:W-:Y:S02]  /*0be0*/  IADD3 R6, R6, 0x3f, RZ ;  /* 0x0000003f06067810 */ /* 0x000fe40007ffe0ff */
[----:B------:R-:W-:Y:S01]  /*0bf0*/  SHF.R.S32.HI R4, RZ, 0x1f, R5 ;  /* 0x0000001fff047819 */ /* 0x000fe20000011405 */
[----:B------:R-:W-:Y:S01]  /*0c00*/  IMAD.IADD R13, R17, 0x1, R13 ;  /* 0x00000001110d7824 */ /* 0x000fe200078e020d */
[----:B------:R-:W-:-:S02]  /*0c10*/  SHF.R.S32.HI R239, RZ, 0x1f, R6 ;  /* 0x0000001fffef7819 */ /* 0x000fc40000011406 */
[----:B------:R-:W-:Y:S01]  /*0c20*/  LEA.HI R4, R4, R5, RZ, 0x6 ;  /* 0x0000000504047211 */ /* 0x000fe200078f30ff */
[----:B------:R-:W-:Y:S01]  /*0c30*/  @P0 IMAD.IADD R8, R241, 0x1, R244 ;  /* 0x00000001f1080824 */ /* 0x000fe200078e02f4 */
[----:B------:R-:W-:Y:S01]  /*0c40*/  LEA.HI R239, R239, R6, RZ, 0x6 ;  /* 0x00000006efef7211 */ /* 0x000fe200078f30ff */
[C---:B------:R-:W-:Y:S01]  /*0c50*/  IMAD.WIDE.U32 R6, R31.reuse, c[0x0][0x190], RZ ;  /* 0x000064001f067a25 */ /* 0x040fe200078e00ff */
[C---:B------:R-:W-:Y:S02]  /*0c60*/  ISETP.NE.AND P1, PT, R31.reuse, -0x1, PT ;  /* 0xffffffff1f00780c */ /* 0x040fe40003f25270 */
[----:B------:R-:W-:Y:S01]  /*0c70*/  SHF.R.S32.HI R4, RZ, 0x6, R4 ;  /* 0x00000006ff047819 */ /* 0x000fe20000011404 */
[----:B------:R-:W-:Y:S01]  /*0c80*/  @P0 IMAD.WIDE.U32 R10, R8, c[0x0][0x198], RZ ;  /* 0x00006600080a0a25 */ /* 0x000fe200078e00ff */
[----:B------:R-:W-:Y:S02]  /*0c90*/  SHF.R.S32.HI R239, RZ, 0x6, R239 ;  /* 0x00000006ffef7819 */ /* 0x000fe400000114ef */
[----:B------:R-:W-:Y:S01]  /*0ca0*/  SEL R16, R16, R6, !P1 ;  /* 0x0000000610107207 */ /* 0x000fe20004800000 */
[----:B------:R-:W-:Y:S01]  /*0cb0*/  @P0 IMAD R8, R8, c[0x0][0x19c], R11 ;  /* 0x0000670008080a24 */ /* 0x000fe200078e020b */
[----:B------:R-:W-:Y:S01]  /*0cc0*/  IMNMX R239, R4, R239, PT ;  /* 0x000000ef04ef7217 */ /* 0x000fe20003800200 */
[----:B------:R-:W-:-:S03]  /*0cd0*/  IMAD R4, R31, c[0x0][0x194], RZ ;  /* 0x000065001f047a24 */ /* 0x000fc600078e02ff */
[----:B------:R-:W-:Y:S01]  /*0ce0*/  LEA R22, R239, 0xffffffc0, 0x6 ;  /* 0xffffffc0ef167811 */ /* 0x000fe200078e30ff */
[----:B------:R-:W-:-:S03]  /*0cf0*/  @P1 IMAD.IADD R13, R7, 0x1, R4 ;  /* 0x00000001070d1824 */ /* 0x000fc600078e0204 */
[----:B------:R-:W-:Y:S01]  /*0d00*/  SHF.R.S32.HI R15, RZ, 0x1f, R22 ;  /* 0x0000001fff0f7819 */ /* 0x000fe20000011416 */
[----:B------:R-:W-:Y:S05]  /*0d10*/  @P0 BRA `(.L_x_300) ;  /* 0x0000009000000947 */ /* 0x000fea0003800000 */
[----:B------:R-:W-:Y:S01]  /*0d20*/  SHF.R.S32.HI R4, RZ, 0x1f, R241 ;  /* 0x0000001fff047819 */ /* 0x000fe200000114f1 */
[----:B------:R-:W-:-:S04]  /*0d30*/  IMAD.WIDE.U32 R6, R241, c[0x0][0x198], RZ ;  /* 0x00006600f1067a25 */ /* 0x000fc800078e00ff */
[----:B------:R-:W-:Y:S02]  /*0d40*/  IMAD R4, R4, c[0x0][0x198], RZ ;  /* 0x0000660004047a24 */ /* 0x000fe400078e02ff */
[----:B------:R-:W-:Y:S02]  /*0d50*/  IMAD R5, R213, c[0x0][0x180], RZ ;  /* 0x00006000d5057a24 */ /* 0x000fe400078e02ff */
[----:B------:R-:W-:Y:S02]  /*0d60*/  IMAD R4, R241, c[0x0][0x19c], R4 ;  /* 0x00006700f1047a24 */ /* 0x000fe400078e0204 */
[----:B------:R-:W-:-:S03]  /*0d70*/  IMAD R5, R202, c[0x0][0x184], R5 ;  /* 0x00006100ca057a24 */ /* 0x000fc600078e0205 */
[----:B------:R-:W-:-:S05]  /*0d80*/  IADD3 R7, R7, R4, RZ ;  /* 0x0000000407077210 */ /* 0x000fca0007ffe0ff */
[----:B------:R-:W-:-:S05]  /*0d90*/  IMAD.WIDE.U32 R10, R202, c[0x0][0x180], R6 ;  /* 0x00006000ca0a7a25 */ /* 0x000fca00078e0006 */
[----:B------:R-:W-:Y:S02]  /*0da0*/  IADD3 R8, R11, R5, RZ ;  /* 0x000000050b087210 */ /* 0x000fe40007ffe0ff */
.L_x_300:
        /* <DEDUP_REMOVED lines=14> */
[----:B------:R-:W-:Y:S02]  /*0e90*/  MOV R12, R6 ;  /* 0x00000006000c7202 */ /* 0x000fe40000000f00 */
.L_x_301:
[----:B------:R-:W-:Y:S01]  /*0ea0*/  IABS R6, c[0x0][0x1c8] ;  /* 0x0000720000067a13 */ /* 0x000fe20000000000 */
[----:B------:R-:W-:Y:S01]  /*0eb0*/  @P1 IMAD.WIDE.U32 R18, R31, c[0x0][0x370], RZ ;  /* 0x0000dc001f121a25 */ /* 0x000fe200078e00ff */
[----:B------:R-:W-:Y:S02]  /*0ec0*/  LOP3.LUT R14, R233, c[0x0][0x1c8], RZ, 0x3c, !PT ;  /* 0x00007200e90e7a12 */ /* 0x000fe400078e3cff */
[----:B------:R-:W1:Y:S01]  /*0ed0*/  I2F.RP R5, R6 ;  /* 0x0000000600057306 */ /* 0x000e620000209400 */
[----:B------:R-:W-:Y:S01]  /*0ee0*/  @P1 IMAD R11, R31, c[0x0][0x374], R19 ;  /* 0x0000dd001f0b1a24 */ /* 0x000fe200078e0213 */
[----:B------:R-:W-:Y:S01]  /*0ef0*/  @P1 MOV R30, R18 ;  /* 0x00000012001e1202 */ /* 0x000fe20000000f00 */
[----:B------:R-:W2:Y:S01]  /*0f00*/  LDC.U8 R19, c[0x0][0x328] ;  /* 0x0000ca00ff137b82 */ /* 0x000ea20000000000 */
[----:B------:R-:W-:Y:S01]  /*0f10*/  IMAD.MOV.U32 R23, RZ, RZ, c[0x0][0x224] ;  /* 0x00008900ff177624 */ /* 0x000fe200078e00ff */
[----:B------:R-:W-:Y:S01]  /*0f20*/  ISETP.GE.AND P4, PT, R14, RZ, PT ;  /* 0x000000ff0e00720c */ /* 0x000fe20003f86270 */
[C---:B------:R-:W-:Y:S01]  /*0f30*/  IMAD.WIDE.U32 R28, R202.reuse, c[0x0][0x224], RZ ;  /* 0x00008900ca1c7a25 */ /* 0x040fe200078e00ff */
[----:B------:R-:W-:-:S02]  /*0f40*/  SHF.L.U64.HI R24, R202, 0x7, R213 ;  /* 0x00000007ca187819 */ /* 0x000fc400000102d5 */
[----:B------:R-:W-:Y:S01]  /*0f50*/  SHF.R.S32.HI R23, RZ, 0x1f, R23 ;  /* 0x0000001fff177819 */ /* 0x000fe20000011417 */
[----:B------:R-:W-:Y:S01]  /*0f60*/  IMAD.MOV.U32 R18, RZ, RZ, c[0x0][0x22c] ;  /* 0x00008b00ff127624 */ /* 0x000fe200078e00ff */
[----:B------:R-:W-:-:S03]  /*0f70*/  SEL R24, R24, RZ, P2 ;  /* 0x000000ff18187207 */ /* 0x000fc60001000000 */
[----:B------:R-:W-:Y:S01]  /*0f80*/  IMAD.WIDE R26, R18, c[0x0][0x1c0], RZ ;  /* 0x00007000121a7a25 */ /* 0x000fe200078e02ff */
[----:B-1----:R-:W1:Y:S01]  /*0f90*/  MUFU.RCP R20, R5 ;  /* 0x0000000500147308 */ /* 0x002e620000001000 */
[----:B--2---:R-:W-:Y:S02]  /*0fa0*/  ISETP.NE.AND P3, PT, R19, RZ, PT ;  /* 0x000000ff1300720c */ /* 0x004fe40003f65270 */
[----:B-1----:R-:W-:Y:S01]  /*0fb0*/  IADD3 R20, R20, 0xffffffe, RZ ;  /* 0x0ffffffe14147810 */ /* 0x002fe20007ffe0ff */
[----:B------:R-:W-:-:S04]  /*0fc0*/  @!P1 IMAD R5, R213, c[0x0][0x368], RZ ;  /* 0x0000da00d5059a24 */ /* 0x000fc800078e02ff */
[----:B------:R-:W1:Y:S01]  /*0fd0*/  F2I.FTZ.U32.TRUNC.NTZ R21, R20 ;  /* 0x0000001400157305 */ /* 0x000e62000021f000 */
[----:B------:R-:W-:Y:S01]  /*0fe0*/  @!P1 IMAD R5, R202, c[0x0][0x36c], R5 ;  /* 0x0000db00ca059a24 */ /* 0x000fe200078e0205 */
[----:B-1----:R-:W-:Y:S01]  /*0ff0*/  IADD3 R4, RZ, -R21, RZ ;  /* 0x80000015ff047210 */ /* 0x002fe20007ffe0ff */
[----:B------:R-:W-:-:S04]  /*1000*/  IMAD.MOV.U32 R20, RZ, RZ, RZ ;  /* 0x000000ffff147224 */ /* 0x000fc800078e00ff */
[----:B------:R-:W-:Y:S01]  /*1010*/  IMAD R7, R4, R6, RZ ;  /* 0x0000000604077224 */ /* 0x000fe200078e02ff */
[----:B------:R-:W-:-:S03]  /*1020*/  IABS R4, R233 ;  /* 0x000000e900047213 */ /* 0x000fc60000000000 */
[----:B------:R-:W-:-:S04]  /*1030*/  IMAD.HI.U32 R7, R21, R7, R20 ;  /* 0x0000000715077227 */ /* 0x000fc800078e0014 */
[----:B------:R-:W-:-:S04]  /*1040*/  @!P1 IMAD.WIDE.U32 R20, R202, c[0x0][0x368], RZ ;  /* 0x0000da00ca149a25 */ /* 0x000fc800078e00ff */
[----:B------:R-:W-:Y:S01]  /*1050*/  IMAD.HI.U32 R7, R7, R4, RZ ;  /* 0x0000000407077227 */ /* 0x000fe200078e00ff */
[----:B------:R-:W-:-:S03]  /*1060*/  @!P1 IADD3 R11, R21, R5, RZ ;  /* 0x00000005150b9210 */ /* 0x000fc60007ffe0ff */
[----:B------:R-:W-:Y:S01]  /*1070*/  @!P1 IMAD.MOV.U32 R30, RZ, RZ, R20 ;  /* 0x000000ffff1e9224 */ /* 0x000fe200078e0014 */
[----:B------:R-:W-:Y:S01]  /*1080*/  IADD3 R17, -R7, RZ, RZ ;  /* 0x000000ff07117210 */ /* 0x000fe20007ffe1ff */
[----:B------:R-:W-:Y:S02]  /*1090*/  IMAD.SHL.U32 R20, R202, 0x80, RZ ;  /* 0x00000080ca147824 */ /* 0x000fe400078e00ff */
[----:B------:R-:W-:Y:S02]  /*10a0*/  IMAD R21, R27, R28, RZ ;  /* 0x0000001c1b157224 */ /* 0x000fe400078e02ff */
[----:B------:R-:W-:Y:S01]  /*10b0*/  IMAD R17, R6, R17, R4 ;  /* 0x0000001106117224 */ /* 0x000fe200078e0204 */
[----:B------:R-:W-:Y:S01]  /*10c0*/  SEL R19, R20, RZ, P2 ;  /* 0x000000ff14137207 */ /* 0x000fe20001000000 */
[----:B------:R-:W-:-:S03]  /*10d0*/  IMAD R4, R23, R202, RZ ;  /* 0x000000ca17047224 */ /* 0x000fc600078e02ff */
[----:B------:R-:W-:Y:S01]  /*10e0*/  ISETP.GT.U32.AND P5, PT, R6, R17, PT ;  /* 0x000000110600720c */ /* 0x000fe20003fa4070 */
[----:B------:R-:W-:Y:S01]  /*10f0*/  IMAD R5, R213, c[0x0][0x224], R4 ;  /* 0x00008900d5057a24 */ /* 0x000fe200078e0204 */
[----:B------:R-:W-:Y:S01]  /*1100*/  IADD3 R32, P2, R22, R19, RZ ;  /* 0x0000001316207210 */ /* 0x000fe20007f5e0ff */
[----:B------:R-:W1:Y:S03]  /*1110*/  S2R R4, SR_CTAID.X ;  /* 0x0000000000047919 */ /* 0x000e660000002500 */
[----:B------:R-:W-:Y:S01]  /*1120*/  IADD3 R14, R29, R5, RZ ;  /* 0x000000051d0e7210 */ /* 0x000fe20007ffe0ff */
[----:B------:R-:W-:Y:S01]  /*1130*/  IMAD.X R24, R15, 0x1, R24, P2 ;  /* 0x000000010f187824 */ /* 0x000fe200010e0618 */
[----:B------:R-:W2:Y:S01]  /*1140*/  LDC.U8 R5, c[0x0][0x3d0] ;  /* 0x0000f400ff057b82 */ /* 0x000ea20000000000 */
[----:B------:R-:W-:Y:S02]  /*1150*/  IMAD R19, R27, R32, RZ ;  /* 0x000000201b137224 */ /* 0x000fe400078e02ff */
[----:B------:R-:W-:-:S02]  /*1160*/  IMAD R14, R26, R14, R21 ;  /* 0x0000000e1a0e7224 */ /* 0x000fc400078e0215 */
[----:B------:R-:W-:Y:S01]  /*1170*/  @!P5 IADD3 R17, R17, -R6, RZ ;  /* 0x800000061111d210 */ /* 0x000fe20007ffe0ff */
[C---:B------:R-:W-:Y:S01]  /*1180*/  IMAD.WIDE.U32 R28, R26.reuse, R28, RZ ;  /* 0x0000001c1a1c7225 */ /* 0x040fe200078e00ff */
[----:B------:R-:W-:Y:S02]  /*1190*/  @!P5 IADD3 R7, R7, 0x1, RZ ;  /* 0x000000010707d810 */ /* 0x000fe40007ffe0ff */
[----:B------:R-:W-:Y:S01]  /*11a0*/  ISETP.GE.U32.AND P6, PT, R17, R6, PT ;  /* 0x000000061100720c */ /* 0x000fe20003fc6070 */
[C---:B------:R-:W-:Y:S01]  /*11b0*/  IMAD R19, R26.reuse, R24, R19 ;  /* 0x000000181a137224 */ /* 0x040fe200078e0213 */
[----:B------:R-:W-:Y:S01]  /*11c0*/  ISETP.NE.AND P5, PT, RZ, c[0x0][0x1c8], PT ;  /* 0x00007200ff007a0c */ /* 0x000fe20003fa5270 */
[----:B------:R-:W-:Y:S01]  /*11d0*/  IMAD.WIDE.U32 R20, R26, R31, RZ ;  /* 0x0000001f1a147225 */ /* 0x000fe200078e00ff */
[----:B------:R-:W-:-:S03]  /*11e0*/  IADD3 R14, R29, R14, RZ ;  /* 0x0000000e1d0e7210 */ /* 0x000fc60007ffe0ff */
[----:B------:R-:W-:Y:S01]  /*11f0*/  IMAD R6, R27, R31, RZ ;  /* 0x0000001f1b067224 */ /* 0x000fe200078e02ff */
[----:B------:R-:W-:Y:S01]  /*1200*/  SEL R20, R28, R20, !P1 ;  /* 0x000000141c147207 */ /* 0x000fe20004800000 */
[----:B------:R-:W-:Y:S02]  /*1210*/  @P3 IMAD R24, R202, c[0x0][0x214], RZ ;  /* 0x00008500ca183a24 */ /* 0x000fe400078e02ff */
[----:B------:R-:W-:Y:S02]  /*1220*/  IMAD.WIDE.U32 R32, R26, R32, RZ ;  /* 0x000000201a207225 */ /* 0x000fe400078e00ff */
[----:B------:R-:W-:Y:S02]  /*1230*/  @P6 IADD3 R7, R7, 0x1, RZ ;  /* 0x0000000107076810 */ /* 0x000fe40007ffe0ff */
[----:B-1----:R-:W-:Y:S01]  /*1240*/  IMAD.WIDE.U32 R26, R4, c[0x0][0x3d8], RZ ;  /* 0x0000f600041a7a25 */ /* 0x002fe200078e00ff */
[----:B--2---:R-:W-:Y:S02]  /*1250*/  ISETP.NE.AND P2, PT, R5, RZ, PT ;  /* 0x000000ff0500720c */ /* 0x004fe40003f45270 */
[----:B------:R-:W-:Y:S01]  /*1260*/  @!P4 IADD3 R7, -R7, RZ, RZ ;  /* 0x000000ff0707c210 */ /* 0x000fe20007ffe1ff */
[----:B------:R-:W-:Y:S01]  /*1270*/  @P1 IMAD.IADD R14, R21, 0x1, R6 ;  /* 0x00000001150e1824 */ /* 0x000fe200078e0206 */
[----:B------:R-:W-:Y:S01]  /*1280*/  @P3 SEL R6, R24, R31, !P1 ;  /* 0x0000001f18063207 */ /* 0x000fe20004800000 */
[----:B------:R-:W-:Y:S01]  /*1290*/  IMAD R17, R4, c[0x0][0x3dc], R27 ;  /* 0x0000f70004117a24 */ /* 0x000fe200078e021b */
[----:B------:R-:W-:Y:S01]  /*12a0*/  @!P5 LOP3.LUT R7, RZ, c[0x0][0x1c8], RZ, 0x33, !PT ;  /* 0x00007200ff07da12 */ /* 0x000fe200078e33ff */
[----:B------:R-:W-:Y:S01]  /*12b0*/  @!P3 IMAD R4, R202, c[0x0][0x1c0], R233 ;  /* 0x00007000ca04ba24 */ /* 0x000fe200078e02e9 */
[----:B------:R-:W-:Y:S01]  /*12c0*/  SEL R23, R26, RZ, P2 ;  /* 0x000000ff1a177207 */ /* 0x000fe20001000000 */
[C---:B------:R-:W-:Y:S01]  /*12d0*/  IMAD R21, R233.reuse, c[0x0][0x22c], RZ ;  /* 0x00008b00e9157a24 */ /* 0x040fe200078e02ff */
[----:B------:R-:W-:Y:S01]  /*12e0*/  SHF.R.S32.HI R5, RZ, 0x1f, R225 ;  /* 0x0000001fff057819 */ /* 0x000fe200000114e1 */
[----:B------:R-:W-:Y:S01]  /*12f0*/  @P3 IMAD R27, R233, c[0x0][0x234], R6 ;  /* 0x00008d00e91b3a24 */ /* 0x000fe200078e0206 */
[----:B------:R-:W-:Y:S01]  /*1300*/  SEL R17, R17, RZ, P2 ;  /* 0x000000ff11117207 */ /* 0x000fe20001000000 */
[----:B------:R-:W-:Y:S01]  /*1310*/  @!P3 IMAD R27, R4, c[0x0][0x214], RZ ;  /* 0x00008500041bba24 */ /* 0x000fe200078e02ff */
[----:B------:R-:W-:-:S02]  /*1320*/  SHF.R.S32.HI R4, RZ, 0x1f, R233 ;  /* 0x0000001fff047819 */ /* 0x000fc400000114e9 */
[----:B------:R-:W-:Y:S02]  /*1330*/  SHF.R.S32.HI R25, RZ, 0x1f, R21 ;  /* 0x0000001fff197819 */ /* 0x000fe40000011415 */
[----:B------:R-:W-:Y:S02]  /*1340*/  IADD3 R19, R33, R19, RZ ;  /* 0x0000001321137210 */ /* 0x000fe40007ffe0ff */
        /* <DEDUP_REMOVED lines=9> */
.L_x_302:
[----:B------:R-:W-:-:S04]  /*13e0*/  IMAD R29, R202, c[0x0][0x1c0], R233 ;  /* 0x00007000ca1d7a24 */ /* 0x000fc800078e02e9 */
[----:B------:R-:W-:Y:S02]  /*13f0*/  IMAD R29, R29, c[0x0][0x224], RZ ;  /* 0x000089001d1d7a24 */ /* 0x000fe400078e02ff */
.L_x_303:
[----:B------:R-:W-:Y:S01]  /*1400*/  IMAD R18, R18, c[0x0][0x1c0], RZ ;  /* 0x0000700012127a24 */ /* 0x000fe200078e02ff */
[----:B------:R-:W-:Y:S01]  /*1410*/  IADD3 R30, P4, R210, R30, RZ ;  /* 0x0000001ed21e7210 */ /* 0x000fe20007f9e0ff */
[----:B------:R-:W-:Y:S01]  /*1420*/  IMAD.IADD R28, R22, 0x1, R29 ;  /* 0x00000001161c7824 */ /* 0x000fe200078e021d */
[----:B------:R-:W-:Y:S01]  /*1430*/  SHF.R.S32.HI R211, RZ, 0x1f, R210 ;  /* 0x0000001fffd37819 */ /* 0x000fe200000114d2 */
[----:B------:R-:W-:Y:S01]  /*1440*/  IMAD.SHL.U32 R26, R18, 0x40, RZ ;  /* 0x00000040121a7824 */ /* 0x000fe200078e00ff */
[----:B------:R-:W-:Y:S03]  /*1450*/  BSSY B1, `(.L_x_299) ;  /* 0x00006de000017945 */ /* 0x000fe60003800000 */
[----:B------:R-:W-:Y:S01]  /*1460*/  IMAD.X R31, R211, 0x1, R11, P4 ;  /* 0x00000001d31f7824 */ /* 0x000fe200020e060b */
[----:B------:R-:W-:Y:S01]  /*1470*/  IADD3 R24, P3, P1, R32, R26, R21 ;  /* 0x0000001a20187210 */ /* 0x000fe2000797e015 */
[----:B------:R-:W-:Y:S01]  /*1480*/  IMAD R21, R15, c[0x0][0x370], RZ ;  /* 0x0000dc000f157a24 */ /* 0x000fe200078e02ff */
[----:B------:R-:W-:Y:S01]  /*1490*/  SHF.R.S32.HI R26, RZ, 0x1f, R26 ;  /* 0x0000001fff1a7819 */ /* 0x000fe2000001141a */
[----:B------:R-:W-:Y:S01]  /*14a0*/  IMAD.WIDE.U32 R30, R22, c[0x0][0x370], R30 ;  /* 0x0000dc00161e7a25 */ /* 0x000fe200078e001e */
[----:B------:R-:W-:-:S02]  /*14b0*/  MOV R11, 0x4 ;  /* 0x00000004000b7802 */ /* 0x000fc40000000f00 */
[----:B------:R-:W-:Y:S01]  /*14c0*/  IADD3.X R19, R19, R26, R25, P3, P1 ;  /* 0x0000001a13137210 */ /* 0x000fe20001fe2419 */
[C---:B------:R-:W-:Y:S01]  /*14d0*/  IMAD R21, R22.reuse, c[0x0][0x374], R21 ;  /* 0x0000dd0016157a24 */ /* 0x040fe200078e0215 */
[----:B------:R-:W-:Y:S01]  /*14e0*/  IADD3 R20, P3, P1, R23, R24, R20 ;  /* 0x0000001817147210 */ /* 0x000fe2000797e014 */
[----:B------:R-:W-:Y:S01]  /*14f0*/  IMAD.IADD R24, R22, 0x1, R27 ;  /* 0x0000000116187824 */ /* 0x000fe200078e021b */
[----:B------:R-:W-:Y:S01]  /*1500*/  IADD3 R23, P4, R209, R22, RZ ;  /* 0x00000016d1177210 */ /* 0x000fe20007f9e0ff */
[----:B------:R-:W-:Y:S01]  /*1510*/  IMAD R22, R4, c[0x0][0x378], RZ ;  /* 0x0000de0004167a24 */ /* 0x000fe200078e02ff */
[----:B------:R-:W-:Y:S01]  /*1520*/  IADD3.X R14, R17, R19, R14, P3, P1 ;  /* 0x00000013110e7210 */ /* 0x000fe20001fe240e */
[----:B------:R-:W-:Y:S01]  /*1530*/  IMAD R17, R207, R18, R206 ;  /* 0x00000012cf117224 */ /* 0x000fe200078e02ce */
[----:B------:R-:W-:Y:S01]  /*1540*/  IADD3 R19, -R240, R242, R225 ;  /* 0x000000f2f0137210 */ /* 0x000fe20007ffe1e1 */
[----:B------:R-:W-:Y:S02]  /*1550*/  IMAD.X R15, R212, 0x1, R15, P4 ;  /* 0x00000001d40f7824 */ /* 0x000fe400020e060f */
[----:B------:R-:W-:Y:S01]  /*1560*/  IMAD.WIDE.U32 R26, R23, c[0x0][0x190], R210 ;  /* 0x00006400171a7a25 */ /* 0x000fe200078e00d2 */
[----:B------:R-:W-:-:S03]  /*1570*/  IADD3 R20, P1, R17, R20, RZ ;  /* 0x0000001411147210 */ /* 0x000fc60007f3e0ff */
[----:B------:R-:W-:Y:S01]  /*1580*/  IMAD R18, R15, c[0x0][0x190], RZ ;  /* 0x000064000f127a24 */ /* 0x000fe200078e02ff */
[----:B------:R-:W-:Y:S01]  /*1590*/  IADD3 R15, R19, -c[0x0][0x2e8], RZ ;  /* 0x8000ba00130f7a10 */ /* 0x000fe20007ffe0ff */
[----:B------:R-:W-:Y:S01]  /*15a0*/  IMAD.IADD R31, R31, 0x1, R21 ;  /* 0x000000011f1f7824 */ /* 0x000fe200078e0215 */
[----:B------:R-:W-:Y:S01]  /*15b0*/  LEA.HI.X.SX32 R17, R17, R14, 0x1, P1 ;  /* 0x0000000e11117211 */ /* 0x000fe200008f0eff */
[----:B------:R-:W-:Y:S01]  /*15c0*/  IMAD R18, R23, c[0x0][0x194], R18 ;  /* 0x0000650017127a24 */ /* 0x000fe200078e0212 */
[----:B------:R-:W-:Y:S01]  /*15d0*/  SHF.R.S32.HI R14, RZ, 0x1f, R15 ;  /* 0x0000001fff0e7819 */ /* 0x000fe2000001140f */
[C---:B------:R-:W-:Y:S01]  /*15e0*/  IMAD R19, R233.reuse, c[0x0][0x37c], R22 ;  /* 0x0000df00e9137a24 */ /* 0x040fe200078e0216 */
[----:B------:R-:W-:Y:S01]  /*15f0*/  IADD3 R22, P3, R16, R26, RZ ;  /* 0x0000001a10167210 */ /* 0x000fe20007f7e0ff */
[----:B------:R-:W-:Y:S01]  /*1600*/  IMAD.WIDE.U32 R30, R233, c[0x0][0x378], R30 ;  /* 0x0000de00e91e7a25 */ /* 0x000fe200078e001e */
[----:B------:R-:W-:Y:S02]  /*1610*/  LEA.HI R14, R14, R15, RZ, 0x6 ;  /* 0x0000000f0e0e7211 */ /* 0x000fe400078f30ff */
[----:B------:R-:W-:Y:S01]  /*1620*/  LEA R246, P1, R20, c[0x0][0x350], 0x2 ;  /* 0x0000d40014f67a11 */ /* 0x000fe200078210ff */
[----:B------:R-:W-:Y:S01]  /*1630*/  IMAD R16, R212, c[0x0][0x370], RZ ;  /* 0x0000dc00d4107a24 */ /* 0x000fe200078e02ff */
[----:B------:R-:W-:Y:S01]  /*1640*/  SHF.R.S32.HI R14, RZ, 0x6, R14 ;  /* 0x00000006ff0e7819 */ /* 0x000fe2000001140e */
[----:B------:R-:W-:Y:S01]  /*1650*/  IMAD.IADD R31, R31, 0x1, R19 ;  /* 0x000000011f1f7824 */ /* 0x000fe200078e0213 */
[----:B------:R-:W-:Y:S01]  /*1660*/  IADD3.X R23, R13, R27, R18, P3, !PT ;  /* 0x0000001b0d177210 */ /* 0x000fe20001ffe412 */
[----:B------:R-:W-:Y:S01]  /*1670*/  IMAD R18, R4, c[0x0][0x1a8], RZ ;  /* 0x00006a0004127a24 */ /* 0x000fe200078e02ff */
[----:B------:R-:W-:Y:S01]  /*1680*/  IMNMX R224, RZ, R14, !PT ;  /* 0x0000000effe07217 */ /* 0x000fe20007800200 */
[----:B------:R-:W-:Y:S01]  /*1690*/  IMAD R15, R209, c[0x0][0x374], R16 ;  /* 0x0000dd00d10f7a24 */ /* 0x000fe200078e0210 */
[----:B------:R-:W-:Y:S01]  /*16a0*/  LEA.HI.X R247, R20, c[0x0][0x354], R17, 0x2, P1 ;  /* 0x0000d50014f77a11 */ /* 0x000fe200008f1411 */
[----:B------:R-:W-:Y:S01]  /*16b0*/  IMAD R13, R233, c[0x0][0x1ac], R18 ;  /* 0x00006b00e90d7a24 */ /* 0x000fe200078e0212 */
[----:B------:R-:W-:Y:S01]  /*16c0*/  ISETP.GT.AND P4, PT, R239, R224, PT ;  /* 0x000000e0ef00720c */ /* 0x000fe20003f84270 */
[----:B------:R-:W-:Y:S01]  /*16d0*/  IMAD.WIDE.U32 R20, R233, c[0x0][0x1a8], R22 ;  /* 0x00006a00e9147a25 */ /* 0x000fe200078e0016 */
[----:B------:R-:W-:-:S03]  /*16e0*/  IADD3 R239, R239, -0x1, RZ ;  /* 0xffffffffefef7810 */ /* 0x000fc60007ffe0ff */
[----:B------:R-:W-:Y:S01]  /*16f0*/  IMAD.WIDE.U32 R16, R209, c[0x0][0x370], R30 ;  /* 0x0000dc00d1107a25 */ /* 0x000fe200078e001e */
[----:B------:R-:W-:Y:S02]  /*1700*/  IADD3 R13, R21, R13, RZ ;  /* 0x0000000d150d7210 */ /* 0x000fe40007ffe0ff */
[----:B------:R-:W-:Y:S01]  /*1710*/  LEA R250, P3, R20, c[0x0][0x160], 0x1 ;  /* 0x0000580014fa7a11 */ /* 0x000fe200078608ff */
[-C--:B------:R-:W-:Y:S01]  /*1720*/  IMAD.WIDE R228, R28, R11.reuse, c[0x0][0x3c8] ;  /* 0x0000f2001ce47625 */ /* 0x080fe200078e020b */
[----:B------:R-:W-:Y:S02]  /*1730*/  LEA R248, P1, R16, c[0x0][0x330], 0x1 ;  /* 0x0000cc0010f87a11 */ /* 0x000fe400078208ff */
[----:B------:R-:W-:Y:S01]  /*1740*/  LEA.HI.X R251, R20, c[0x0][0x164], R13, 0x1, P3 ;  /* 0x0000590014fb7a11 */ /* 0x000fe200018f0c0d */
[----:B------:R-:W-:Y:S01]  /*1750*/  IMAD.WIDE R230, R24, R11, c[0x0][0x200] ;  /* 0x0000800018e67625 */ /* 0x000fe200078e020b */
[----:B------:R-:W-:-:S03]  /*1760*/  MOV R227, R229 ;  /* 0x000000e500e37202 */ /* 0x000fc60000000f00 */
[----:B------:R-:W-:Y:S01]  /*1770*/  IMAD.IADD R15, R17, 0x1, R15 ;  /* 0x00000001110f7824 */ /* 0x000fe200078e020f */
[----:B------:R-:W-:-:S04]  /*1780*/  MOV R229, R231 ;  /* 0x000000e700e57202 */ /* 0x000fc80000000f00 */
[----:B------:R-:W-:Y:S01]  /*1790*/  LEA.HI.X R249, R16, c[0x0][0x334], R15, 0x1, P1 ;  /* 0x0000cd0010f97a11 */ /* 0x000fe200008f0c0f */
[----:B------:R-:W-:Y:S05]  /*17a0*/  @P4 BRA `(.L_x_304) ;  /* 0x0000076000004947 */ /* 0x000fea0003800000 */
[----:B------:R-:W-:-:S05]  /*17b0*/  @P0 IADD3 R7, R241, R244, RZ ;  /* 0x000000f4f1070210 */ /* 0x000fca0007ffe0ff */
[----:B------:R-:W-:-:S04]  /*17c0*/  @P0 IMAD.WIDE.U32 R12, R7, c[0x0][0x3a0], RZ ;  /* 0x0000e800070c0a25 */ /* 0x000fc800078e00ff */
[----:B------:R-:W-:Y:S01]  /*17d0*/  @P0 IMAD R7, R7, c[0x0][0x3a4], R13 ;  /* 0x0000e90007070a24 */ /* 0x000fe200078e020d */
        /* <DEDUP_REMOVED lines=10> */
.L_x_305:
        /* <DEDUP_REMOVED lines=14> */
.L_x_306:
[----:B------:R-:W-:Y:S01]  /*1960*/  IMAD R240, R216, -0x40, R240 ;  /* 0xffffffc0d8f07824 */ /* 0x000fe200078e02f0 */
[----:B------:R-:W-:Y:S01]  /*1970*/  BSSY B0, `(.L_x_307) ;  /* 0x000001a000007945 */ /* 0x000fe20003800000 */
[----:B------:R-:W-:Y:S02]  /*1980*/  IMAD R10, R5, c[0x0][0x3a0], RZ ;  /* 0x0000e800050a7a24 */ /* 0x000fe400078e02ff */
[----:B------:R-:W-:Y:S01]  /*1990*/  IMAD.WIDE.U32 R14, R225, c[0x0][0x3a0], R210 ;  /* 0x0000e800e10e7a25 */ /* 0x000fe200078e00d2 */
[----:B------:R-:W-:-:S03]  /*19a0*/  ISETP.GE.AND P4, PT, R209, R240, PT ;  /* 0x000000f0d100720c */ /* 0x000fc60003f86270 */
[----:B------:R-:W-:Y:S01]  /*19b0*/  IMAD R10, R225, c[0x0][0x3a4], R10 ;  /* 0x0000e900e10a7a24 */ /* 0x000fe200078e020a */
[----:B------:R-:W-:Y:S01]  /*19c0*/  IADD3 R12, P0, R12, R14, RZ ;  /* 0x0000000e0c0c7210 */ /* 0x000fe20007f1e0ff */
[----:B------:R-:W-:-:S03]  /*19d0*/  IMAD R14, R4, c[0x0][0x3b8], RZ ;  /* 0x0000ee00040e7a24 */ /* 0x000fc600078e02ff */
        /* <DEDUP_REMOVED lines=16> */
[----:B------:R1:W-:Y:S04]  /*1ae0*/  @!P3 STG.E.128 [R10.64], RZ ;  /* 0x000000ff0a00b986 */ /* 0x0003e8000c101d06 */
[----:B------:R1:W-:Y:S04]  /*1af0*/  @!P2 STG.E.128 [R10.64+0x80], RZ ;  /* 0x000080ff0a00a986 */ /* 0x0003e8000c101d06 */
[----:B------:R1:W-:Y:S02]  /*1b00*/  @!P1 STG.E.128 [R10.64+0x100], RZ ;  /* 0x000100ff0a009986 */ /* 0x0003e4000c101d06 */
.L_x_308:
[----:B------:R-:W-:Y:S05]  /*1b10*/  BSYNC B0 ;  /* 0x0000000000007941 */ /* 0x000fea0003800000 */
.L_x_307:
[----:B------:R-:W-:Y:S01]  /*1b20*/  IADD3 R9, R209, 0x20, RZ ;  /* 0x00000020d1097810 */ /* 0x000fe20007ffe0ff */
[----:B------:R-:W-:Y:S03]  /*1b30*/  BSSY B0, `(.L_x_309) ;  /* 0x0000012000007945 */ /* 0x000fe60003800000 */
[----:B------:R-:W-:-:S13]  /*1b40*/  ISETP.GE.AND P3, PT, R9, R240, PT ;  /* 0x000000f00900720c */ /* 0x000fda0003f66270 */
[----:B------:R-:W-:Y:S05]  /*1b50*/  @P3 BRA `(.L_x_310) ;  /* 0x000000f000003947 */ /* 0x000fea0003800000 */
[----:B-1----:R-:W-:Y:S01]  /*1b60*/  IADD3 R10, P0, R209, 0x20, RZ ;  /* 0x00000020d10a7810 */ /* 0x002fe20007f1e0ff */
        /* <DEDUP_REMOVED lines=14> */
.L_x_310:
[----:B------:R-:W-:Y:S05]  /*1c50*/  BSYNC B0 ;  /* 0x0000000000007941 */ /* 0x000fea0003800000 */
.L_x_309:
[----:B------:R-:W-:Y:S01]  /*1c60*/  IMAD.WIDE.U32 R12, R225, c[0x0][0x3a8], R210 ;  /* 0x0000ea00e10c7a25 */ /* 0x000fe200078e00d2 */
[----:B------:R-:W-:Y:S03]  /*1c70*/  BSSY B0, `(.L_x_311) ;  /* 0x0000017000007945 */ /* 0x000fe60003800000 */
[----:B-1----:R-:W-:Y:S01]  /*1c80*/  IMAD R10, R5, c[0x0][0x3a8], RZ ;  /* 0x0000ea00050a7a24 */ /* 0x002fe200078e02ff */
        /* <DEDUP_REMOVED lines=21> */
.L_x_312:
[----:B------:R-:W-:Y:S05]  /*1de0*/  BSYNC B0 ;  /* 0x0000000000007941 */ /* 0x000fea0003800000 */
.L_x_311:
[----:B------:R-:W-:Y:S05]  /*1df0*/  @P3 BRA `(.L_x_313) ;  /* 0x0000643000003947 */ /* 0x000fea0003800000 */
[----:B------:R-:W-:Y:S01]  /*1e00*/  IADD3 R5, P0, R209, 0x20, RZ ;  /* 0x00000020d1057810 */ /* 0x000fe20007f1e0ff */
[----:B------:R-:W-:Y:S01]  /*1e10*/  IMAD.MOV.U32 R6, RZ, RZ, R8 ;  /* 0x000000ffff067224 */ /* 0x000fe200078e0008 */
[----:B------:R-:W-:-:S03]  /*1e20*/  ISETP.GE.AND P1, PT, R210, c[0x0][0x220], PT ;  /* 0x00008800d2007a0c */ /* 0x000fc60003f26270 */
[----:B------:R-:W-:Y:S01]  /*1e30*/  IMAD.X R4, RZ, RZ, R212, P0 ;  /* 0x000000ffff047224 */ /* 0x000fe200000e06d4 */
[----:B------:R-:W-:Y:S01]  /*1e40*/  ISETP.GE.AND P0, PT, R214, c[0x0][0x220], PT ;  /* 0x00008800d6007a0c */ /* 0x000fe20003f06270 */
[----:B------:R-:W-:-:S04]  /*1e50*/  IMAD.WIDE.U32 R6, R5, c[0x0][0x3a8], R6 ;  /* 0x0000ea0005067a25 */ /* 0x000fc800078e0006 */
[----:B------:R-:W-:Y:S01]  /*1e60*/  IMAD R4, R4, c[0x0][0x3a8], RZ ;  /* 0x0000ea0004047a24 */ /* 0x000fe200078e02ff */
[----:B------:R-:W-:-:S03]  /*1e70*/  LEA R8, P2, R6, c[0x0][0x348], 0x1 ;  /* 0x0000d20006087a11 */ /* 0x000fc600078408ff */
[----:B------:R-:W-:-:S04]  /*1e80*/  IMAD R4, R5, c[0x0][0x3ac], R4 ;  /* 0x0000eb0005047a24 */ /* 0x000fc800078e0204 */
        /* <DEDUP_REMOVED lines=8> */
.L_x_304:
[----:B------:R-:W-:Y:S01]  /*1f10*/  @P2 BAR.SYNC.DEFER_BLOCKING 0x0 ;  /* 0x0000000000002b1d */ /* 0x000fe20000010000 */
[C---:B------:R-:W-:Y:S01]  /*1f20*/  IMAD R11, R239.reuse, -0x40, R242 ;  /* 0xffffffc0ef0b7824 */ /* 0x040fe200078e02f2 */
[----:B------:R-:W-:-:S04]  /*1f30*/  LEA.HI R4, R239, R239, RZ, 0x1 ;  /* 0x000000efef047211 */ /* 0x000fc800078f08ff */
[----:B------:R-:W-:Y:S01]  /*1f40*/  ISETP.GE.AND P5, PT, R209, R11, PT ;  /* 0x0000000bd100720c */ /* 0x000fe20003fa6270 */
[----:B------:R-:W-:Y:S01]  /*1f50*/  BSSY B0, `(.L_x_314) ;  /* 0x000001b000007945 */ /* 0x000fe20003800000 */
[----:B------:R-:W-:-:S05]  /*1f60*/  LOP3.LUT R4, R4, 0xfffffffe, RZ, 0xc0, !PT ;  /* 0xfffffffe04047812 */ /* 0x000fca00078ec0ff */
        /* <DEDUP_REMOVED lines=25> */
.L_x_315:
[----:B------:R-:W-:Y:S05]  /*2100*/  BSYNC B0 ;  /* 0x0000000000007941 */ /* 0x000fea0003800000 */
.L_x_314:
        /* <DEDUP_REMOVED lines=10> */
[----:B------:R-:W-:-:S04]  /*21b0*/  ISETP.GE.AND P2, PT, R214, c[0x0][0x220], PT ;  /* 0x00008800d6007a0c */ /* 0x000fc80003f46270 */
[----:B------:R-:W-:Y:S01]  /*21c0*/  IADD3 R14, P6, R16, R22, RZ ;  /* 0x00000016100e7210 */ /* 0x000fe20007fde0ff */
[----:B------:R-:W-:-:S05]  /*21d0*/  IMAD R16, R193, c[0x0][0x374], RZ ;  /* 0x0000dd00c1107a24 */ /* 0x000fca00078e02ff */
[----:B------:R-:W-:Y:S01]  /*21e0*/  IADD3.X R15, R15, R23, R16, P6, !PT ;  /* 0x000000170f0f7210 */ /* 0x000fe200037fe410 */
[----:B------:R-:W-:Y:S01]  /*21f0*/  @!P3 IMAD.MOV.U32 R19, RZ, RZ, c[0x0][0x370] ;  /* 0x0000dc00ff13b624 */ /* 0x000fe200078e00ff */
[----:B------:R1:W-:Y:S01]  /*2200*/  @P3 STS.128 [R215+0xd000], RZ ;  /* 0x00d000ffd7003388 */ /* 0x0003e20000000c00 */
[----:B------:R-:W-:Y:S01]  /*2210*/  @!P3 IMAD.MOV.U32 R17, RZ, RZ, c[0x0][0x374] ;  /* 0x0000dd00ff11b624 */ /* 0x000fe200078e00ff */
[----:B------:R-:W-:Y:S02]  /*2220*/  @!P2 LEA R16, P6, R14, c[0x0][0x330], 0x1 ;  /* 0x0000cc000e10aa11 */ /* 0x000fe400078c08ff */
[----:B------:R-:W-:-:S04]  /*2230*/  @!P3 LEA R18, P1, R19, R248, 0x6 ;  /* 0x000000f81312b211 */ /* 0x000fc800078230ff */
[----:B------:R-:W-:Y:S02]  /*2240*/  @!P3 LEA.HI.X R19, R19, R249, R17, 0x6, P1 ;  /* 0x000000f91313b211 */ /* 0x000fe400008f3411 */
[----:B------:R-:W-:Y:S02]  /*2250*/  ISETP.GE.AND P1, PT, R217, c[0x0][0x220], PT ;  /* 0x00008800d9007a0c */ /* 0x000fe40003f26270 */
[----:B------:R-:W-:Y:S01]  /*2260*/  @!P2 LEA.HI.X R17, R14, c[0x0][0x334], R15, 0x1, P6 ;  /* 0x0000cd000e11aa11 */ /* 0x000fe200030f0c0f */
        /* <DEDUP_REMOVED lines=17> */
.L_x_317:
[----:B------:R-:W-:Y:S05]  /*2380*/  BSYNC B0 ;  /* 0x0000000000007941 */ /* 0x000fea0003800000 */
.L_x_316:
[----:B------:R-:W-:Y:S01]  /*2390*/  IADD3 R15, R208, 0x3000, RZ ;  /* 0x00003000d00f7810 */ /* 0x000fe20007ffe0ff */
[----:B------:R-:W-:Y:S03]  /*23a0*/  BSSY B0, `(.L_x_318) ;  /* 0x000002d000007945 */ /* 0x000fe60003800000 */
        /* <DEDUP_REMOVED lines=16> */
.L_x_319:
        /* <DEDUP_REMOVED lines=28> */
.L_x_320:
[----:B------:R-:W-:Y:S05]  /*2670*/  BSYNC B0 ;  /* 0x0000000000007941 */ /* 0x000fea0003800000 */
.L_x_318:
        /* <DEDUP_REMOVED lines=17> */
.L_x_322:
        /* <DEDUP_REMOVED lines=32> */
[----:B------:R-:W-:-:S04]  /*2990*/  LEA R14, P1, R20, c[0x0][0x160], 0x1 ;  /* 0x00005800140e7a11 */ /* 0x000fc800078208ff */
[----:B------:R-:W-:-:S05]  /*29a0*/  LEA.HI.X R15, R20, c[0x0][0x164], R13, 0x1, P1 ;  /* 0x00005900140f7a11 */ /* 0x000fca00008f0c0d */
[----:B------:R-:W-:Y:S01]  /*29b0*/  @!PT LDS RZ, [RZ] ;  /* 0x00000000fffff984 */ /* 0x000fe20000000800 */
[----:B------:R-:W-:Y:S01]  /*29c0*/  @!PT LDS RZ, [RZ] ;  /* 0x00000000fffff984 */ /* 0x000fe20000000800 */
[----:B------:R-:W-:Y:S01]  /*29d0*/  @!PT LDS RZ, [RZ] ;  /* 0x00000000fffff984 */ /* 0x000fe20000000800 */
[----:B------:R1:W-:Y:S04]  /*29e0*/  LDGSTS.E.BYPASS.LTC128B.128 [R238+0x5000], [R14.64+0x100] ;  /* 0x050001000eee7fae */ /* 0x0003e8000b901d46 */
.L_x_323:
[----:B------:R-:W-:Y:S05]  /*29f0*/  BSYNC B0 ;  /* 0x0000000000007941 */ /* 0x000fea0003800000 */
.L_x_321:
[C---:B-1----:R-:W-:Y:S01]  /*2a00*/  IADD3 R14, R204.reuse, 0x8, RZ ;  /* 0x00000008cc0e7810 */ /* 0x042fe20007ffe0ff */
[C---:B------:R-:W-:Y:S01]  /*2a10*/  IMAD.SHL.U32 R231, R204.reuse, 0x4, RZ ;  /* 0x00000004cce77824 */ /* 0x040fe200078e00ff */
[----:B------:R-:W-:Y:S01]  /*2a20*/  SHF.R.S32.HI R13, RZ, 0x1f, R204 ;  /* 0x0000001fff0d7819 */ /* 0x000fe200000114cc */
[----:B------:R-:W-:Y:S01]  /*2a30*/  IMAD.MOV.U32 R235, RZ, RZ, 0x7f800000 ;  /* 0x7f800000ffeb7424 */ /* 0x000fe200078e00ff */
[-C--:B------:R-:W-:Y:S02]  /*2a40*/  ISETP.GE.AND P3, PT, R204, R11.reuse, PT ;  /* 0x0000000bcc00720c */ /* 0x080fe40003f66270 */
[----:B------:R-:W-:Y:S02]  /*2a50*/  ISETP.GE.AND P2, PT, R14, R11, PT ;  /* 0x0000000b0e00720c */ /* 0x000fe40003f46270 */
[----:B------:R-:W-:Y:S02]  /*2a60*/  SHF.L.U64.HI R232, R204, 0x2, R13 ;  /* 0x00000002cce87819 */ /* 0x000fe4000001020d */
[----:B------:R-:W-:-:S02]  /*2a70*/  IADD3 R18, P1, R231, R230, RZ ;  /* 0x000000e6e7127210 */ /* 0x000fc40007f3e0ff */
[----:B------:R-:W-:Y:S02]  /*2a80*/  MOV R237, 0x7f800000 ;  /* 0x7f80000000ed7802 */ /* 0x000fe40000000f00 */
[----:B------:R-:W-:-:S05]  /*2a90*/  IADD3.X R19, R232, R229, RZ, P1, !PT ;  /* 0x000000e5e8137210 */ /* 0x000fca0000ffe4ff */
[----:B------:R1:W5:Y:S04]  /*2aa0*/  @!P3 LDG.E R235, [R18.64] ;  /* 0x0000000612ebb981 */ /* 0x000368000c1e1900 */
[----:B------:R1:W5:Y:S01]  /*2ab0*/  @!P2 LDG.E R237, [R18.64+0x20] ;  /* 0x0000200612eda981 */ /* 0x000362000c1e1900 */
[----:B------:R-:W-:Y:S01]  /*2ac0*/  IMAD R11, R216, -0x40, R240 ;  /* 0xffffffc0d80b7824 */ /* 0x000fe200078e02f0 */
[----:B------:R-:W-:Y:S01]  /*2ad0*/  BSSY B0, `(.L_x_324) ;  /* 0x000002e000007945 */ /* 0x000fe20003800000 */
[----:B------:R-:W-:Y:S02]  /*2ae0*/  IMAD R14, R5, c[0x0][0x198], RZ ;  /* 0x00006600050e7a24 */ /* 0x000fe400078e02ff */
[----:B------:R-:W-:Y:S01]  /*2af0*/  IMAD.WIDE.U32 R16, R225, c[0x0][0x198], R210 ;  /* 0x00006600e1107a25 */ /* 0x000fe200078e00d2 */
[----:B------:R-:W-:-:S03]  /*2b00*/  ISETP.GE.AND P6, PT, R209, R11, PT ;  /* 0x0000000bd100720c */ /* 0x000fc60003fc6270 */
[----:B------:R-:W-:Y:S01]  /*2b10*/  IMAD R13, R225, c[0x0][0x19c], R14 ;  /* 0x00006700e10d7a24 */ /* 0x000fe200078e020e */
[----:B------:R-:W-:-:S04]  /*2b20*/  IADD3 R14, P1, R10, R16, RZ ;  /* 0x000000100a0e7210 */ /* 0x000fc80007f3e0ff */
[----:B------:R-:W-:Y:S01]  /*2b30*/  IADD3.X R15, R8, R17, R13, P1, !PT ;  /* 0x00000011080f7210 */ /* 0x000fe20000ffe40d */
[----:B------:R-:W-:-:S04]  /*2b40*/  IMAD R8, R6, c[0x0][0x1b0], RZ ;  /* 0x00006c0006087a24 */ /* 0x000fc800078e02ff */
[----:B------:R1:W-:Y:S01]  /*2b50*/  @P6 STS.128 [R215+0x12000], RZ ;  /* 0x012000ffd7006388 */ /* 0x0003e20000000c00 */
[C---:B------:R-:W-:Y:S02]  /*2b60*/  IMAD R13, R7.reuse, c[0x0][0x1b4], R8 ;  /* 0x00006d00070d7a24 */ /* 0x040fe400078e0208 */
[----:B------:R-:W-:Y:S01]  /*2b70*/  IMAD.WIDE.U32 R14, R7, c[0x0][0x1b0], R14 ;  /* 0x00006c00070e7a25 */ /* 0x000fe200078e000e */
[----:B------:R1:W-:Y:S03]  /*2b80*/  @P6 STS.128 [R215+0x14000], RZ ;  /* 0x014000ffd7006388 */ /* 0x0003e60000000c00 */
[----:B------:R-:W-:Y:S01]  /*2b90*/  IMAD.IADD R13, R15, 0x1, R13 ;  /* 0x000000010f0d7824 */ /* 0x000fe200078e020d */
[----:B------:R1:W-:Y:S01]  /*2ba0*/  @P6 STS.128 [R215+0x16000], RZ ;  /* 0x016000ffd7006388 */ /* 0x0003e20000000c00 */
[----:B------:R-:W-:Y:S05]  /*2bb0*/  @P6 BRA `(.L_x_325) ;  /* 0x000001f000006947 */ /* 0x000fea0003800000 */
[----:B------:R-:W-:Y:S01]  /*2bc0*/  ISETP.GE.AND P4, PT, R210, c[0x0][0x220], PT ;  /* 0x00008800d2007a0c */ /* 0x000fe20003f86270 */
[----:B------:R-:W-:Y:S01]  /*2bd0*/  IMAD R8, R212, c[0x0][0x198], RZ ;  /* 0x00006600d4087a24 */ /* 0x000fe200078e02ff */
[----:B------:R-:W-:Y:S01]  /*2be0*/  ISETP.GE.AND P3, PT, R214, c[0x0][0x220], PT ;  /* 0x00008800d6007a0c */ /* 0x000fe20003f66270 */
[----:B------:R-:W-:Y:S01]  /*2bf0*/  IMAD.MOV.U32 R16, RZ, RZ, R14 ;  /* 0x000000ffff107224 */ /* 0x000fe200078e000e */
[----:B------:R-:W-:Y:S01]  /*2c00*/  ISETP.GE.AND P1, PT, R217, c[0x0][0x220], PT ;  /* 0x00008800d9007a0c */ /* 0x000fe20003f26270 */
[----:B------:R-:W-:-:S02]  /*2c10*/  IMAD.MOV.U32 R17, RZ, RZ, R13 ;  /* 0x000000ffff117224 */ /* 0x000fc400078e000d */
[C---:B------:R-:W-:Y:S02]  /*2c20*/  IMAD R8, R209.reuse, c[0x0][0x19c], R8 ;  /* 0x00006700d1087a24 */ /* 0x040fe400078e0208 */
[----:B------:R-:W-:-:S04]  /*2c30*/  IMAD.WIDE.U32 R16, R209, c[0x0][0x198], R16 ;  /* 0x00006600d1107a25 */ /* 0x000fc800078e0010 */
[----:B------:R-:W-:Y:S01]  /*2c40*/  IMAD.IADD R8, R17, 0x1, R8 ;  /* 0x0000000111087824 */ /* 0x000fe200078e0208 */
[C---:B------:R-:W-:Y:S01]  /*2c50*/  @!P4 LEA R20, P5, R16.reuse, c[0x0][0x168], 0x1 ;  /* 0x00005a001014ca11 */ /* 0x040fe200078a08ff */
[----:B------:R1:W-:Y:S02]  /*2c60*/  @P4 STS.128 [R215+0x12000], RZ ;  /* 0x012000ffd7004388 */ /* 0x0003e40000000c00 */
[C---:B-1----:R-:W-:Y:S02]  /*2c70*/  @!P3 LEA R18, P2, R16.reuse, c[0x0][0x168], 0x1 ;  /* 0x00005a001012ba11 */ /* 0x042fe400078408ff */
        /* <DEDUP_REMOVED lines=19> */
.L_x_325:
[----:B------:R-:W-:Y:S05]  /*2db0*/  BSYNC B0 ;  /* 0x0000000000007941 */ /* 0x000fea0003800000 */
.L_x_324:
        /* <DEDUP_REMOVED lines=38> */
.L_x_327:
[----:B------:R-:W-:Y:S05]  /*3020*/  BSYNC B0 ;  /* 0x0000000000007941 */ /* 0x000fea0003800000 */
.L_x_326:
[----:B------:R1:W-:Y:S02]  /*3030*/  @P6 STS.128 [R215+0x18000], RZ ;  /* 0x018000ffd7006388 */ /* 0x0003e40000000c00 */
[----:B-1----:R-:W-:Y:S01]  /*3040*/  IMAD.WIDE.U32 R10, R225, c[0x0][0x1a0], R210 ;  /* 0x00006800e10a7a25 */ /* 0x002fe200078e00d2 */
[----:B------:R-:W-:Y:S01]  /*3050*/  BSSY B0, `(.L_x_328) ;  /* 0x000002a000007945 */ /* 0x000fe20003800000 */
[----:B------:R1:W-:Y:S02]  /*3060*/  @P6 STS.128 [R215+0x1a000], RZ ;  /* 0x01a000ffd7006388 */ /* 0x0003e40000000c00 */
[----:B------:R-:W-:Y:S01]  /*3070*/  IMAD R4, R5, c[0x0][0x1a0], RZ ;  /* 0x0000680005047a24 */ /* 0x000fe200078e02ff */
[----:B------:R-:W-:Y:S01]  /*3080*/  IADD3 R8, P1, R12, R10, RZ ;  /* 0x0000000a0c087210 */ /* 0x000fe20007f3e0ff */
[----:B------:R-:W-:Y:S01]  /*3090*/  IMAD R6, R6, c[0x0][0x1b8], RZ ;  /* 0x00006e0006067a24 */ /* 0x000fe200078e02ff */
[----:B------:R1:W-:Y:S01]  /*30a0*/  @P6 STS.128 [R215+0x1c000], RZ ;  /* 0x01c000ffd7006388 */ /* 0x0003e20000000c00 */
[----:B------:R-:W-:-:S02]  /*30b0*/  IMAD R4, R225, c[0x0][0x1a4], R4 ;  /* 0x00006900e1047a24 */ /* 0x000fc400078e0204 */
[----:B------:R-:W-:-:S03]  /*30c0*/  IMAD R5, R7, c[0x0][0x1bc], R6 ;  /* 0x00006f0007057a24 */ /* 0x000fc600078e0206 */
[----:B------:R-:W-:-:S05]  /*30d0*/  IADD3.X R9, R9, R11, R4, P1, !PT ;  /* 0x0000000b09097210 */ /* 0x000fca0000ffe404 */
        /* <DEDUP_REMOVED lines=8> */
[C---:B------:R-:W-:Y:S02]  /*3160*/  IMAD R4, R209.reuse, c[0x0][0x1a4], R4 ;  /* 0x00006900d1047a24 */ /* 0x040fe400078e0204 */
[----:B------:R-:W-:-:S04]  /*3170*/  IMAD.WIDE.U32 R10, R209, c[0x0][0x1a0], R6 ;  /* 0x00006800d10a7a25 */ /* 0x000fc800078e0006 */
[----:B------:R-:W-:Y:S02]  /*3180*/  IMAD.IADD R4, R11, 0x1, R4 ;  /* 0x000000010b047824 */ /* 0x000fe400078e0204 */
        /* <DEDUP_REMOVED lines=22> */
.L_x_329:
[----:B------:R-:W-:Y:S05]  /*32f0*/  BSYNC B0 ;  /* 0x0000000000007941 */ /* 0x000fea0003800000 */
.L_x_328:
        /* <DEDUP_REMOVED lines=37> */
.L_x_331:
[----:B------:R-:W-:Y:S05]  /*3550*/  BSYNC B0 ;  /* 0x0000000000007941 */ /* 0x000fea0003800000 */
.L_x_330:
[----:B------:R-:W0:Y:S01]  /*3560*/  LDGDEPBAR ;  /* 0x00000000000079af */ /* 0x000e220000000000 */
[----:B------:R-:W-:Y:S01]  /*3570*/  R2P PR, R205, 0x6 ;  /* 0x00000006cd007804 */ /* 0x000fe20000000000 */
[----:B------:R-:W-:Y:S01]  /*3580*/  IMAD.MOV.U32 R192, RZ, RZ, 0x40 ;  /* 0x00000040ffc07424 */ /* 0x000fe200078e00ff */
[----:B------:R-:W-:Y:S01]  /*3590*/  IADD3 R195, R200, 0x3000, RZ ;  /* 0x00003000c8c37810 */ /* 0x000fe20007ffe0ff */
[----:B------:R-:W-:Y:S01]  /*35a0*/  IMAD.IADD R223, R225, 0x1, R242 ;  /* 0x00000001e1df7824 */ /* 0x000fe200078e02f2 */
[----:B------:R-:W-:Y:S01]  /*35b0*/  IADD3 R194, R199, 0x3000, RZ ;  /* 0x00003000c7c27810 */ /* 0x000fe20007ffe0ff */
[----:B------:R-:W-:Y:S01]  /*35c0*/  IMAD.MOV.U32 R236, RZ, RZ, c[0x0][0x2e4] ;  /* 0x0000b900ffec7624 */ /* 0x000fe200078e00ff */
[----:B------:R-:W-:Y:S01]  /*35d0*/  SEL R193, R193, 0xffffffe0, !P1 ;  /* 0xffffffe0c1c17807 */ /* 0x000fe20004800000 */
[----:B------:R-:W-:Y:S01]  /*35e0*/  IMAD.MOV.U32 R234, RZ, RZ, R238 ;  /* 0x000000ffffea7224 */ /* 0x000fe200078e00ee */
[----:B------:R-:W-:Y:S01]  /*35f0*/  SEL R195, R195, R200, !P0 ;  /* 0x000000c8c3c37207 */ /* 0x000fe20004000000 */
[----:B------:R-:W-:Y:S01]  /*3600*/  CS2R R142, SRZ ;  /* 0x00000000008e7805 */ /* 0x000fe2000001ff00 */
[----:B------:R-:W-:Y:S01]  /*3610*/  SEL R194, R194, R199, !P0 ;  /* 0x000000c7c2c27207 */ /* 0x000fe20004000000 */
[----:B------:R-:W-:Y:S01]  /*3620*/  IMAD.IADD R191, R196, 0x1, R193 ;  /* 0x00000001c4bf7824 */ /* 0x000fe200078e02c1 */
[----:B------:R-:W-:Y:S01]  /*3630*/  SEL R192, R192, 0xffffffc0, !P2 ;  /* 0xffffffc0c0c07807 */ /* 0x000fe20005000000 */
[----:B------:R-:W-:Y:S01]  /*3640*/  CS2R R140, SRZ ;  /* 0x00000000008c7805 */ /* 0x000fe2000001ff00 */
[----:B------:R-:W-:Y:S01]  /*3650*/  IADD3 R243, -R240, 0x40, R223 ;  /* 0x00000040f0f37810 */ /* 0x000fe20007ffe1df */
        /* <DEDUP_REMOVED lines=46> */
[----:B------:R-:W-:Y:S01]  /*3940*/  IMAD.SHL.U32 R195, R195, 0x2, RZ ;  /* 0x00000002c3c37824 */ /* 0x000fe200078e00ff */
[----:B------:R-:W-:Y:S01]  /*3950*/  IADD3 R243, R243, -c[0x0][0x2e8], RZ ;  /* 0x8000ba00f3f37a10 */ /* 0x000fe20007ffe0ff */
[----:B------:R-:W-:-:S02]  /*3960*/  IMAD.SHL.U32 R194, R194, 0x2, RZ ;  /* 0x00000002c2c27824 */ /* 0x000fc400078e00ff */
[----:B------:R-:W-:Y:S02]  /*3970*/  IMAD.IADD R189, R196, 0x1, R192 ;  /* 0x00000001c4bd7824 */ /* 0x000fe400078e02c0 */
[----:B------:R-:W-:Y:S02]  /*3980*/  IMAD.IADD R190, R192, 0x1, R191 ;  /* 0x00000001c0be7824 */ /* 0x000fe400078e02bf */
.L_x_336:
[----:B------:R-:W0:Y:S01]  /*3990*/  LDGDEPBAR ;  /* 0x00000000000079af */ /* 0x000e220000000000 */
[C---:B------:R-:W-:Y:S01]  /*39a0*/  IMAD.IADD R95, R195.reuse, 0x1, R193 ;  /* 0x00000001c35f7824 */ /* 0x040fe200078e02c1 */
[----:B------:R-:W-:Y:S02]  /*39b0*/  IADD3 R93, R195, R192, RZ ;  /* 0x000000c0c35d7210 */ /* 0x000fe40007ffe0ff */
[----:B------:R-:W-:Y:S01]  /*39c0*/  IADD3 R96, P0, R231, R228, RZ ;  /* 0x000000e4e7607210 */ /* 0x000fe20007f1e0ff */
[----:B------:R-:W-:Y:S01]  /*39d0*/  IMAD.IADD R92, R95, 0x1, R192 ;  /* 0x000000015f5c7824 */ /* 0x000fe200078e02c0 */
[----:B------:R-:W-:Y:S03]  /*39e0*/  SHF.L.U32 R94, R239, 0x6, RZ ;  /* 0x00000006ef5e7819 */ /* 0x000fe600000006ff */
[----:B------:R-:W-:Y:S01]  /*39f0*/  IMAD.X R97, R232, 0x1, R227, P0 ;  /* 0x00000001e8617824 */ /* 0x000fe200000e06e3 */
[----:B------:R-:W-:Y:S01]  /*3a00*/  ISETP.GE.AND P0, PT, R94, R243, PT ;  /* 0x000000f35e00720c */ /* 0x000fe20003f06270 */
[----:B------:R-:W-:Y:S04]  /*3a10*/  DEPBAR.LE SB0, 0x0 ;  /* 0x000080000000791a */ /* 0x000fe80000000000 */
[----:B------:R-:W-:Y:S06]  /*3a20*/  BAR.SYNC.DEFER_BLOCKING 0x0 ;  /* 0x0000000000007b1d */ /* 0x000fec0000010000 */
[----:B------:R-:W-:Y:S04]  /*3a30*/  LDSM.16.M88.4 R20, [R195] ;  /* 0x00000000c314783b */ /* 0x000fe80000000200 */
[----:B------:R-:W1:Y:S04]  /*3a40*/  LDSM.16.M88.4 R24, [R198+0x12000] ;  /* 0x01200000c618783b */ /* 0x000e680000000200 */
[----:B------:R-:W2:Y:S04]  /*3a50*/  LDSM.16.M88.4 R28, [R198+0x12800] ;  /* 0x01280000c61c783b */ /* 0x000ea80000000200 */
[----:B------:R-:W-:Y:S04]  /*3a60*/  LDSM.16.M88.4 R32, [R95] ;  /* 0x000000005f20783b */ /* 0x000fe80000000200 */
[----:B------:R-:W3:Y:S04]  /*3a70*/  LDSM.16.M88.4 R84, [R188+0x12000] ;  /* 0x01200000bc54783b */ /* 0x000ee80000000200 */
[----:B------:R-:W4:Y:S04]  /*3a80*/  LDSM.16.M88.4 R88, [R188+0x12800] ;  /* 0x01280000bc58783b */ /* 0x000f280000000200 */
[----:B-----5:R2:W5:Y:S04]  /*3a90*/  LDG.E R169, [R96.64] ;  /* 0x0000000660a97981 */ /* 0x020568000c1e1900 */
[----:B------:R2:W5:Y:S01]  /*3aa0*/  LDG.E R168, [R96.64+0x20] ;  /* 0x0000200660a87981 */ /* 0x000562000c1e1900 */
[C---:B-1----:R-:W-:Y:S08]  /*3ab0*/  HMMA.16816.F32 R4, R20.reuse, R24, RZ ;  /* 0x000000181404723c */ /* 0x042ff000000018ff */
[C---:B------:R-:W-:Y:S01]  /*3ac0*/  HMMA.16816.F32 R8, R20.reuse, R26, RZ ;  /* 0x0000001a1408723c */ /* 0x040fe200000018ff */
[----:B------:R-:W-:Y:S03]  /*3ad0*/  LDSM.16.M88.4 R24, [R3+0x12000] ;  /* 0x012000000318783b */ /* 0x000fe60000000200 */
[----:B--2---:R-:W-:Y:S04]  /*3ae0*/  IMAD.MOV.U32 R97, RZ, RZ, c[0x0][0x2e4] ;  /* 0x0000b900ff617624 */ /* 0x004fe800078e00ff */
[C---:B------:R-:W-:Y:S08]  /*3af0*/  HMMA.16816.F32 R12, R20.reuse, R28, RZ ;  /* 0x0000001c140c723c */ /* 0x040ff000000018ff */
[----:B------:R-:W-:Y:S01]  /*3b00*/  HMMA.16816.F32 R16, R20, R30, RZ ;  /* 0x0000001e1410723c */ /* 0x000fe200000018ff */
[----:B------:R-:W1:Y:S04]  /*3b10*/  LDSM.16.M88.4 R20, [R93] ;  /* 0x000000005d14783b */ /* 0x000e680000000200 */
[----:B------:R-:W2:Y:S03]  /*3b20*/  LDSM.16.M88.4 R28, [R3+0x12800] ;  /* 0x01280000031c783b */ /* 0x000ea60000000200 */
[C---:B---3--:R-:W-:Y:S08]  /*3b30*/  HMMA.16816.F32 R4, R32.reuse, R84, R4 ;  /* 0x000000542004723c */ /* 0x048ff00000001804 */
[C---:B------:R-:W-:Y:S01]  /*3b40*/  HMMA.16816.F32 R8, R32.reuse, R86, R8 ;  /* 0x000000562008723c */ /* 0x040fe20000001808 */
[----:B------:R-:W-:Y:S07]  /*3b50*/  LDSM.16.M88.4 R84, [R2+0x12000] ;  /* 0x012000000254783b */ /* 0x000fee0000000200 */
[C---:B----4-:R-:W-:Y:S08]  /*3b60*/  HMMA.16816.F32 R12, R32.reuse, R88, R12 ;  /* 0x00000058200c723c */ /* 0x050ff0000000180c */
[----:B------:R-:W-:Y:S01]  /*3b70*/  HMMA.16816.F32 R16, R32, R90, R16 ;  /* 0x0000005a2010723c */ /* 0x000fe20000001810 */
[----:B------:R-:W3:Y:S04]  /*3b80*/  LDSM.16.M88.4 R32, [R92] ;  /* 0x000000005c20783b */ /* 0x000ee80000000200 */
[----:B------:R-:W4:Y:S03]  /*3b90*/  LDSM.16.M88.4 R88, [R2+0x12800] ;  /* 0x012800000258783b */ /* 0x000f260000000200 */
[C---:B-1----:R-:W-:Y:S08]  /*3ba0*/  HMMA.16816.F32 R4, R20.reuse, R24, R4 ;  /* 0x000000181404723c */ /* 0x042ff00000001804 */
[C---:B------:R-:W-:Y:S01]  /*3bb0*/  HMMA.16816.F32 R8, R20.reuse, R26, R8 ;  /* 0x0000001a1408723c */ /* 0x040fe20000001808 */
[----:B------:R-:W-:Y:S07]  /*3bc0*/  LDSM.16.M88.4 R24, [R198+0x14000] ;  /* 0x01400000c618783b */ /* 0x000fee0000000200 */
[C---:B--2---:R-:W-:Y:S08]  /*3bd0*/  HMMA.16816.F32 R12, R20.reuse, R28, R12 ;  /* 0x0000001c140c723c */ /* 0x044ff0000000180c */
[----:B------:R-:W-:Y:S01]  /*3be0*/  HMMA.16816.F32 R16, R20, R30, R16 ;  /* 0x0000001e1410723c */ /* 0x000fe20000001810 */
[----:B------:R-:W1:Y:S04]  /*3bf0*/  LDSM.16.M88.4 R20, [R195+0x2000] ;  /* 0x00200000c314783b */ /* 0x000e680000000200 */
[----:B------:R-:W2:Y:S03]  /*3c00*/  LDSM.16.M88.4 R28, [R198+0x14800] ;  /* 0x01480000c61c783b */ /* 0x000ea60000000200 */
[C---:B---3--:R-:W-:Y:S08]  /*3c10*/  HMMA.16816.F32 R4, R32.reuse, R84, R4 ;  /* 0x000000542004723c */ /* 0x048ff00000001804 */
[C---:B------:R-:W-:Y:S01]  /*3c20*/  HMMA.16816.F32 R8, R32.reuse, R86, R8 ;  /* 0x000000562008723c */ /* 0x040fe20000001808 */
[----:B------:R-:W-:Y:S07]  /*3c30*/  LDSM.16.M88.4 R84, [R188+0x14000] ;  /* 0x01400000bc54783b */ /* 0x000fee0000000200 */
[C---:B----4-:R-:W-:Y:S08]  /*3c40*/  HMMA.16816.F32 R12, R32.reuse, R88, R12 ;  /* 0x00000058200c723c */ /* 0x050ff0000000180c */
[----:B------:R-:W-:Y:S01]  /*3c50*/  HMMA.16816.F32 R16, R32, R90, R16 ;  /* 0x0000005a2010723c */ /* 0x000fe20000001810 */
[----:B------:R-:W3:Y:S04]  /*3c60*/  LDSM.16.M88.4 R32, [R95+0x2000] ;  /* 0x002000005f20783b */ /* 0x000ee80000000200 */
        /* <DEDUP_REMOVED lines=44> */
[C---:B------:R-:W-:Y:S08]  /*3f30*/  HMMA.16816.F32 R8, R20.reuse, R26, R8 ;  /* 0x0000001a1408723c */ /* 0x040ff00000001808 */
[C---:B--2---:R-:W-:Y:S08]  /*3f40*/  HMMA.16816.F32 R12, R20.reuse, R28, R12 ;  /* 0x0000001c140c723c */ /* 0x044ff0000000180c */
[----:B------:R-:W-:Y:S08]  /*3f50*/  HMMA.16816.F32 R16, R20, R30, R16 ;  /* 0x0000001e1410723c */ /* 0x000ff00000001810 */
[C---:B---3--:R-:W-:Y:S08]  /*3f60*/  HMMA.16816.F32 R4, R32.reuse, R84, R4 ;  /* 0x000000542004723c */ /* 0x048ff00000001804 */
[C---:B------:R-:W-:Y:S08]  /*3f70*/  HMMA.16816.F32 R8, R32.reuse, R86, R8 ;  /* 0x000000562008723c */ /* 0x040ff00000001808 */
[C---:B----4-:R-:W-:Y:S08]  /*3f80*/  HMMA.16816.F32 R12, R32.reuse, R88, R12 ;  /* 0x00000058200c723c */ /* 0x050ff0000000180c */
[----:B------:R-:W-:Y:S01]  /*3f90*/  HMMA.16816.F32 R16, R32, R90, R16 ;  /* 0x0000005a2010723c */ /* 0x000fe20000001810 */
[----:B------:R-:W-:-:S07]  /*3fa0*/  @!P0 BRA `(.L_x_332) ;  /* 0x0000008000008947 */ /* 0x000fce0003800000 */
[----:B------:R-:W-:Y:S01]  /*3fb0*/  IADD3 R21, R236, R223, -R240 ;  /* 0x000000dfec157210 */ /* 0x000fe20007ffe8f0 */
[----:B------:R-:W-:Y:S01]  /*3fc0*/  IMAD.MOV.U32 R97, RZ, RZ, R236 ;  /* 0x000000ffff617224 */ /* 0x000fe200078e00ec */
[----:B------:R-:W-:Y:S02]  /*3fd0*/  IADD3 R20, R94, 0x40, RZ ;  /* 0x000000405e147810 */ /* 0x000fe40007ffe0ff */
[----:B------:R-:W-:Y:S02]  /*3fe0*/  IADD3 R23, R225, 0x40, RZ ;  /* 0x00000040e1177810 */ /* 0x000fe40007ffe0ff */
[----:B------:R-:W-:Y:S02]  /*3ff0*/  ISETP.GE.AND P1, PT, R20, R21, PT ;  /* 0x000000151400720c */ /* 0x000fe40003f26270 */
[----:B------:R-:W-:Y:S11]  /*4000*/  ISETP.LT.AND P0, PT, R23, R240, PT ;  /* 0x000000f01700720c */ /* 0x000ff60003f01270 */
[----:B------:R-:W-:Y:S02]  /*4010*/  @!UPT UIADD3 URZ, URZ, URZ, URZ ;  /* 0x0000003f3f3ff290 */ /* 0x000fe4000fffe03f */
[----:B------:R-:W-:-:S05]  /*4020*/  @!P1 BRA P0, `(.L_x_333) ;  /* 0x0000046000009947 */ /* 0x000fca0000000000 */
.L_x_332:
[----:B------:R-:W-:Y:S01]  /*4030*/  IADD3 R22, R240, 0x1, -R242 ;  /* 0x00000001f0167810 */ /* 0x000fe20007ffe8f2 */
[----:B------:R-:W-:Y:S01]  /*4040*/  IMAD.IADD R87, R204, 0x1, R94 ;  /* 0x00000001cc577824 */ /* 0x000fe200078e025e */
[----:B------:R-:W-:Y:S01]  /*4050*/  IADD3 R20, -R97, R240, -R242 ;  /* 0x000000f061147210 */ /* 0x000fe20007ffe9f2 */
[----:B------:R-:W-:Y:S01]  /*4060*/  IMAD R85, R216, 0x40, R203 ;  /* 0x00000040d8557824 */ /* 0x000fe200078e02cb */
[----:B------:R-:W-:Y:S01]  /*4070*/  IADD3 R22, R22, c[0x0][0x2e8], RZ ;  /* 0x0000ba0016167a10 */ /* 0x000fe20007ffe0ff */
[----:B------:R-:W-:Y:S01]  /*4080*/  IMAD.MOV.U32 R236, RZ, RZ, R97 ;  /* 0x000000ffffec7224 */ /* 0x000fe200078e0061 */
[C---:B------:R-:W-:Y:S01]  /*4090*/  IADD3 R21, R87.reuse, 0x8, RZ ;  /* 0x0000000857157810 */ /* 0x040fe20007ffe0ff */
[----:B------:R-:W-:Y:S01]  /*40a0*/  IMAD.IADD R24, R87, 0x1, R20 ;  /* 0x0000000157187824 */ /* 0x000fe200078e0214 */
[----:B------:R-:W-:Y:S01]  /*40b0*/  IADD3 R35, R85, 0x1, RZ ;  /* 0x0000000155237810 */ /* 0x000fe20007ffe0ff */
[----:B------:R-:W-:Y:S01]  /*40c0*/  IMAD.IADD R87, R87, 0x1, R22 ;  /* 0x0000000157577824 */ /* 0x000fe200078e0216 */
[----:B------:R-:W-:Y:S01]  /*40d0*/  IADD3 R33, R85, 0x8, RZ ;  /* 0x0000000855217810 */ /* 0x000fe20007ffe0ff */
[--C-:B------:R-:W-:Y:S01]  /*40e0*/  IMAD.IADD R20, R20, 0x1, R21.reuse ;  /* 0x0000000114147824 */ /* 0x100fe200078e0215 */
[----:B------:R-:W-:Y:S01]  /*40f0*/  IMNMX R24, RZ, R24, !PT ;  /* 0x00000018ff187217 */ /* 0x000fe20007800200 */
[----:B------:R-:W-:Y:S01]  /*4100*/  IMAD.IADD R21, R22, 0x1, R21 ;  /* 0x0000000116157824 */ /* 0x000fe200078e0215 */
[----:B------:R-:W-:Y:S02]  /*4110*/  IMNMX R22, R87, R240, PT ;  /* 0x000000f057167217 */ /* 0x000fe40003800200 */
[-C--:B------:R-:W-:Y:S02]  /*4120*/  ISETP.GE.AND P1, PT, R85, R24.reuse, PT ;  /* 0x000000185500720c */ /* 0x080fe40003f26270 */
[----:B------:R-:W-:Y:S02]  /*4130*/  ISETP.GE.AND P0, PT, R35, R24, PT ;  /* 0x000000182300720c */ /* 0x000fe40003f06270 */
[C---:B------:R-:W-:Y:S02]  /*4140*/  IADD3 R31, R85.reuse, 0x9, RZ ;  /* 0x00000009551f7810 */ /* 0x040fe40007ffe0ff */
[C---:B------:R-:W-:Y:S02]  /*4150*/  IADD3 R29, R85.reuse, 0x10, RZ ;  /* 0x00000010551d7810 */ /* 0x040fe40007ffe0ff */
[C---:B------:R-:W-:Y:S02]  /*4160*/  IADD3 R27, R85.reuse, 0x11, RZ ;  /* 0x00000011551b7810 */ /* 0x040fe40007ffe0ff */
[C---:B------:R-:W-:Y:S02]  /*4170*/  IADD3 R25, R85.reuse, 0x18, RZ ;  /* 0x0000001855197810 */ /* 0x040fe40007ffe0ff */
[C---:B------:R-:W-:Y:S02]  /*4180*/  IADD3 R23, R85.reuse, 0x19, RZ ;  /* 0x0000001955177810 */ /* 0x040fe40007ffe0ff */
[----:B------:R-:W-:Y:S02]  /*4190*/  IMNMX R20, RZ, R20, !PT ;  /* 0x00000014ff147217 */ /* 0x000fe40007800200 */
[-C--:B------:R-:W-:Y:S02]  /*41a0*/  ISETP.GE.OR P1, PT, R85, R22.reuse, !P1 ;  /* 0x000000165500720c */ /* 0x080fe40004f26670 */
[----:B------:R-:W-:Y:S02]  /*41b0*/  ISETP.GE.OR P0, PT, R35, R22, !P0 ;  /* 0x000000162300720c */ /* 0x000fe40004706670 */
[-C--:B------:R-:W-:Y:S02]  /*41c0*/  ISETP.GE.AND P6, PT, R33, R24.reuse, PT ;  /* 0x000000182100720c */ /* 0x080fe40003fc6270 */
[-C--:B------:R-:W-:Y:S02]  /*41d0*/  ISETP.GE.AND P5, PT, R31, R24.reuse, PT ;  /* 0x000000181f00720c */ /* 0x080fe40003fa6270 */
[-C--:B------:R-:W-:Y:S02]  /*41e0*/  ISETP.GE.AND P4, PT, R29, R24.reuse, PT ;  /* 0x000000181d00720c */ /* 0x080fe40003f86270 */
[-C--:B------:R-:W-:Y:S02]  /*41f0*/  ISETP.GE.AND P3, PT, R27, R24.reuse, PT ;  /* 0x000000181b00720c */ /* 0x080fe40003f66270 */
[-C--:B------:R-:W-:Y:S02]  /*4200*/  ISETP.GE.AND P2, PT, R25, R24.reuse, PT ;  /* 0x000000181900720c */ /* 0x080fe40003f46270 */
[----:B------:R-:W-:Y:S02]  /*4210*/  FSEL R4, R4, -INF , !P1 ;  /* 0xff80000004047808 */ /* 0x000fe40004800000 */
[----:B------:R-:W-:Y:S02]  /*4220*/  ISETP.GE.AND P1, PT, R23, R24, PT ;  /* 0x000000181700720c */ /* 0x000fe40003f26270 */
[----:B------:R-:W-:Y:S02]  /*4230*/  IMNMX R24, R21, R240, PT ;  /* 0x000000f015187217 */ /* 0x000fe40003800200 */
[----:B------:R-:W-:Y:S02]  /*4240*/  FSEL R5, R5, -INF , !P0 ;  /* 0xff80000005057808 */ /* 0x000fe40004000000 */
[----:B------:R-:W-:Y:S02]  /*4250*/  ISETP.GE.AND P0, PT, R85, R20, PT ;  /* 0x000000145500720c */ /* 0x000fe40003f06270 */
[-C--:B------:R-:W-:Y:S02]  /*4260*/  ISETP.GE.OR P6, PT, R33, R22.reuse, !P6 ;  /* 0x000000162100720c */ /* 0x080fe400077c6670 */
[-C--:B------:R-:W-:Y:S02]  /*4270*/  ISETP.GE.OR P5, PT, R31, R22.reuse, !P5 ;  /* 0x000000161f00720c */ /* 0x080fe40006fa6670 */
[-C--:B------:R-:W-:Y:S02]  /*4280*/  ISETP.GE.OR P4, PT, R29, R22.reuse, !P4 ;  /* 0x000000161d00720c */ /* 0x080fe40006786670 */
[-C--:B------:R-:W-:Y:S02]  /*4290*/  ISETP.GE.OR P3, PT, R27, R22.reuse, !P3 ;  /* 0x000000161b00720c */ /* 0x080fe40005f66670 */
[-C--:B------:R-:W-:Y:S02]  /*42a0*/  ISETP.GE.OR P2, PT, R25, R22.reuse, !P2 ;  /* 0x000000161900720c */ /* 0x080fe40005746670 */
[----:B------:R-:W-:Y:S02]  /*42b0*/  ISETP.GE.OR P1, PT, R23, R22, !P1 ;  /* 0x000000161700720c */ /* 0x000fe40004f26670 */
[----:B------:R-:W-:Y:S02]  /*42c0*/  ISETP.GE.OR P0, PT, R85, R24, !P0 ;  /* 0x000000185500720c */ /* 0x000fe40004706670 */
        /* <DEDUP_REMOVED lines=28> */
.L_x_333:
[C---:B------:R-:W-:Y:S01]  /*4490*/  FMUL.FTZ R21, R235.reuse, 1.4426950216293334961 ;  /* 0x3fb8aa3beb157820 */ /* 0x040fe20000410000 */
[----:B------:R-:W-:Y:S01]  /*44a0*/  FSETP.NEU.FTZ.AND P0, PT, R235, -INF , PT ;  /* 0xff800000eb00780b */ /* 0x000fe20003f1d000 */
[----:B------:R-:W-:Y:S01]  /*44b0*/  FMUL.FTZ R20, R237, 1.4426950216293334961 ;  /* 0x3fb8aa3bed147820 */ /* 0x000fe20000410000 */
[----:B------:R-:W-:Y:S02]  /*44c0*/  SHF.L.U32 R166, R200, 0x1, RZ ;  /* 0x00000001c8a67819 */ /* 0x000fe400000006ff */
[----:B------:R-:W-:Y:S02]  /*44d0*/  FSEL R21, R21, RZ, P0 ;  /* 0x000000ff15157208 */ /* 0x000fe40000000000 */
[----:B------:R-:W-:Y:S02]  /*44e0*/  FSETP.NEU.FTZ.AND P0, PT, R237, -INF , PT ;  /* 0xff800000ed00780b */ /* 0x000fe40003f1d000 */
[-C--:B------:R-:W-:Y:S01]  /*44f0*/  IADD3 R167, R193, R166.reuse, RZ ;  /* 0x000000a6c1a77210 */ /* 0x080fe20007ffe0ff */
[--C-:B------:R-:W-:Y:S01]  /*4500*/  FFMA.FTZ R170, R4, c[0x0][0x23c], -R21.reuse ;  /* 0x00008f0004aa7a23 */ /* 0x100fe20000010815 */
[----:B------:R-:W-:Y:S01]  /*4510*/  FSEL R20, R20, RZ, P0 ;  /* 0x000000ff14147208 */ /* 0x000fe20000000000 */
[--C-:B------:R-:W-:Y:S01]  /*4520*/  FFMA.FTZ R171, R5, c[0x0][0x23c], -R21.reuse ;  /* 0x00008f0005ab7a23 */ /* 0x100fe20000010815 */
[----:B------:R-:W-:Y:S01]  /*4530*/  IADD3 R165, R192, R166, RZ ;  /* 0x000000a6c0a57210 */ /* 0x000fe20007ffe0ff */
[--C-:B------:R-:W-:Y:S01]  /*4540*/  FFMA.FTZ R174, R8, c[0x0][0x23c], -R21.reuse ;  /* 0x00008f0008ae7a23 */ /* 0x100fe20000010815 */
[----:B------:R-:W-:Y:S01]  /*4550*/  IADD3 R164, R192, R167, RZ ;  /* 0x000000a7c0a47210 */ /* 0x000fe20007ffe0ff */
[--C-:B------:R-:W-:Y:S01]  /*4560*/  FFMA.FTZ R172, R6, c[0x0][0x23c], -R20.reuse ;  /* 0x00008f0006ac7a23 */ /* 0x100fe20000010814 */
[----:B------:R-:W-:Y:S01]  /*4570*/  MUFU.EX2 R170, R170 ;  /* 0x000000aa00aa7308 */ /* 0x000fe20000000800 */
[--C-:B------:R-:W-:Y:S01]  /*4580*/  FFMA.FTZ R173, R7, c[0x0][0x23c], -R20.reuse ;  /* 0x00008f0007ad7a23 */ /* 0x100fe20000010814 */
[----:B------:R-:W-:Y:S01]  /*4590*/  MOV R245, c[0x0][0x22c] ;  /* 0x00008b0000f57a02 */ /* 0x000fe20000000f00 */
[--C-:B------:R-:W-:Y:S01]  /*45a0*/  FFMA.FTZ R175, R9, c[0x0][0x23c], -R21.reuse ;  /* 0x00008f0009af7a23 */ /* 0x100fe20000010815 */
[----:B------:R-:W-:Y:S01]  /*45b0*/  ISETP.GT.AND P6, PT, R239, R224, PT ;  /* 0x000000e0ef00720c */ /* 0x000fe20003fc4270 */
[--C-:B------:R-:W-:Y:S02]  /*45c0*/  FFMA.FTZ R176, R10, c[0x0][0x23c], -R20.reuse ;  /* 0x00008f000ab07a23 */ /* 0x100fe40000010814 */
[--C-:B------:R-:W-:Y:S02]  /*45d0*/  FFMA.FTZ R177, R11, c[0x0][0x23c], -R20.reuse ;  /* 0x00008f000bb17a23 */ /* 0x100fe40000010814 */
[--C-:B------:R-:W-:Y:S01]  /*45e0*/  FFMA.FTZ R178, R12, c[0x0][0x23c], -R21.reuse ;  /* 0x00008f000cb27a23 */ /* 0x100fe20000010815 */
[----:B------:R-:W-:Y:S01]  /*45f0*/  MUFU.EX2 R171, R171 ;  /* 0x000000ab00ab7308 */ /* 0x000fe20000000800 */
[--C-:B------:R-:W-:Y:S02]  /*4600*/  FFMA.FTZ R179, R13, c[0x0][0x23c], -R21.reuse ;  /* 0x00008f000db37a23 */ /* 0x100fe40000010815 */
[--C-:B------:R-:W-:Y:S02]  /*4610*/  FFMA.FTZ R180, R14, c[0x0][0x23c], -R20.reuse ;  /* 0x00008f000eb47a23 */ /* 0x100fe40000010814 */
[--C-:B------:R-:W-:Y:S02]  /*4620*/  FFMA.FTZ R181, R15, c[0x0][0x23c], -R20.reuse ;  /* 0x00008f000fb57a23 */ /* 0x100fe40000010814 */
[--C-:B------:R-:W-:Y:S02]  /*4630*/  FFMA.FTZ R182, R16, c[0x0][0x23c], -R21.reuse ;  /* 0x00008f0010b67a23 */ /* 0x100fe40000010815 */
[--C-:B------:R-:W-:Y:S01]  /*4640*/  FFMA.FTZ R184, R18, c[0x0][0x23c], -R20.reuse ;  /* 0x00008f0012b87a23 */ /* 0x100fe20000010814 */
[----:B------:R-:W-:Y:S01]  /*4650*/  MUFU.EX2 R172, R172 ;  /* 0x000000ac00ac7308 */ /* 0x000fe20000000800 */
[----:B------:R-:W-:Y:S02]  /*4660*/  FFMA.FTZ R21, R17, c[0x0][0x23c], -R21 ;  /* 0x00008f0011157a23 */ /* 0x000fe40000010815 */
[----:B------:R-:W-:Y:S02]  /*4670*/  FFMA.FTZ R20, R19, c[0x0][0x23c], -R20 ;  /* 0x00008f0013147a23 */ /* 0x000fe40000010814 */
[----:B------:R-:W-:Y:S05]  /*4680*/  IMAD R245, R245, c[0x0][0x1c0], RZ ;  /* 0x00007000f5f57a24 */ /* 0x000fea00078e02ff */
[----:B------:R-:W-:Y:S10]  /*4690*/  MUFU.EX2 R173, R173 ;  /* 0x000000ad00ad7308 */ /* 0x000ff40000000800 */
        /* <DEDUP_REMOVED lines=11> */
[----:B------:R-:W1:Y:S02]  /*4750*/  MUFU.EX2 R185, R20 ;  /* 0x0000001400b97308 */ /* 0x000e640000000800 */
[----:B-1----:R-:W-:Y:S02]  /*4760*/  F2FP.PACK_AB R25, R185, R184 ;  /* 0x000000b8b919723e */ /* 0x002fe400000000ff */
[----:B------:R-:W-:Y:S02]  /*4770*/  F2FP.PACK_AB R153, R171, R170 ;  /* 0x000000aaab99723e */ /* 0x000fe400000000ff */
[----:B------:R-:W-:Y:S02]  /*4780*/  F2FP.PACK_AB R35, R173, R172 ;  /* 0x000000acad23723e */ /* 0x000fe400000000ff */
[----:B------:R-:W-:Y:S01]  /*4790*/  F2FP.PACK_AB R33, R175, R174 ;  /* 0x000000aeaf21723e */ /* 0x000fe200000000ff */
[----:B------:R-:W-:Y:S01]  /*47a0*/  STS [R218+0x20000], R153 ;  /* 0x02000099da007388 */ /* 0x000fe20000000800 */
[----:B------:R-:W-:Y:S02]  /*47b0*/  F2FP.PACK_AB R23, R177, R176 ;  /* 0x000000b0b117723e */ /* 0x000fe400000000ff */
[----:B------:R-:W-:Y:S02]  /*47c0*/  F2FP.PACK_AB R31, R179, R178 ;  /* 0x000000b2b31f723e */ /* 0x000fe400000000ff */
[----:B------:R-:W-:Y:S01]  /*47d0*/  F2FP.PACK_AB R29, R181, R180 ;  /* 0x000000b4b51d723e */ /* 0x000fe200000000ff */
[----:B------:R-:W-:Y:S01]  /*47e0*/  STS [R218+0x20400], R35 ;  /* 0x02040023da007388 */ /* 0x000fe20000000800 */
[----:B------:R-:W-:Y:S05]  /*47f0*/  F2FP.PACK_AB R27, R183, R182 ;  /* 0x000000b6b71b723e */ /* 0x000fea00000000ff */
[----:B------:R-:W-:Y:S06]  /*4800*/  STS [R222+0x20000], R33 ;  /* 0x02000021de007388 */ /* 0x000fec0000000800 */
[----:B------:R-:W-:Y:S06]  /*4810*/  STS [R222+0x20400], R23 ;  /* 0x02040017de007388 */ /* 0x000fec0000000800 */
[----:B------:R-:W-:Y:S06]  /*4820*/  STS [R220+0x20000], R31 ;  /* 0x0200001fdc007388 */ /* 0x000fec0000000800 */
[----:B------:R-:W-:Y:S06]  /*4830*/  STS [R220+0x20400], R29 ;  /* 0x0204001ddc007388 */ /* 0x000fec0000000800 */
[----:B------:R-:W-:Y:S06]  /*4840*/  STS [R226+0x20000], R27 ;  /* 0x0200001be2007388 */ /* 0x000fec0000000800 */
[----:B------:R-:W-:Y:S06]  /*4850*/  STS [R226+0x20400], R25 ;  /* 0x02040019e2007388 */ /* 0x000fec0000000800 */
[----:B------:R-:W-:Y:S06]  /*4860*/  LDSM.16.M88.4 R84, [R166+0xc000] ;  /* 0x00c00000a654783b */ /* 0x000fec0000000200 */
[----:B------:R-:W1:Y:S06]  /*4870*/  LDSM.16.M88.4 R88, [R198+0x18000] ;  /* 0x01800000c658783b */ /* 0x000e6c0000000200 */
[----:B------:R-:W2:Y:S06]  /*4880*/  LDSM.16.M88.4 R92, [R198+0x18800] ;  /* 0x01880000c65c783b */ /* 0x000eac0000000200 */
[----:B------:R-:W-:Y:S06]  /*4890*/  LDSM.16.M88.4 R96, [R167+0xc000] ;  /* 0x00c00000a760783b */ /* 0x000fec0000000200 */
[----:B------:R-:W3:Y:S06]  /*48a0*/  LDSM.16.M88.4 R148, [R188+0x18000] ;  /* 0x01800000bc94783b */ /* 0x000eec0000000200 */
[----:B------:R-:W4:Y:S06]  /*48b0*/  LDSM.16.M88.4 R152, [R188+0x18800] ;  /* 0x01880000bc98783b */ /* 0x000f2c0000000200 */
[----:B------:R-:W-:Y:S06]  /*48c0*/  LDSM.16.M88.4 R156, [R165+0xc000] ;  /* 0x00c00000a59c783b */ /* 0x000fec0000000200 */
[----:B------:R-:W4:Y:S01]  /*48d0*/  LDSM.16.M88.4 R160, [R3+0x18000] ;  /* 0x0180000003a0783b */ /* 0x000f220000000200 */
[C---:B-1----:R-:W-:Y:S08]  /*48e0*/  HMMA.16816.F32 R20, R84.reuse, R88, RZ ;  /* 0x000000585414723c */ /* 0x042ff000000018ff */
[C---:B------:R-:W-:Y:S01]  /*48f0*/  HMMA.16816.F32 R24, R84.reuse, R90, RZ ;  /* 0x0000005a5418723c */ /* 0x040fe200000018ff */
[----:B------:R-:W-:Y:S07]  /*4900*/  LDSM.16.M88.4 R88, [R164+0xc000] ;  /* 0x00c00000a458783b */ /* 0x000fee0000000200 */
[C---:B--2---:R-:W-:Y:S08]  /*4910*/  HMMA.16816.F32 R28, R84.reuse, R92, RZ ;  /* 0x0000005c541c723c */ /* 0x044ff000000018ff */
[----:B------:R-:W-:Y:S01]  /*4920*/  HMMA.16816.F32 R32, R84, R94, RZ ;  /* 0x0000005e5420723c */ /* 0x000fe200000018ff */
[----:B------:R-:W1:Y:S06]  /*4930*/  LDSM.16.M88.4 R84, [R3+0x18800] ;  /* 0x018800000354783b */ /* 0x000e6c0000000200 */
[----:B------:R-:W2:Y:S01]  /*4940*/  LDSM.16.M88.4 R92, [R2+0x18000] ;  /* 0x01800000025c783b */ /* 0x000ea20000000200 */
[C---:B---3--:R-:W-:Y:S08]  /*4950*/  HMMA.16816.F32 R20, R96.reuse, R148, R20 ;  /* 0x000000946014723c */ /* 0x048ff00000001814 */
[C---:B------:R-:W-:Y:S01]  /*4960*/  HMMA.16816.F32 R24, R96.reuse, R150, R24 ;  /* 0x000000966018723c */ /* 0x040fe20000001818 */
[----:B------:R-:W-:Y:S07]  /*4970*/  LDSM.16.M88.4 R148, [R166+0xe000] ;  /* 0x00e00000a694783b */ /* 0x000fee0000000200 */
[C---:B----4-:R-:W-:Y:S08]  /*4980*/  HMMA.16816.F32 R28, R96.reuse, R152, R28 ;  /* 0x00000098601c723c */ /* 0x050ff0000000181c */
[----:B------:R-:W-:Y:S01]  /*4990*/  HMMA.16816.F32 R32, R96, R154, R32 ;  /* 0x0000009a6020723c */ /* 0x000fe20000001820 */
[----:B------:R-:W3:Y:S06]  /*49a0*/  LDSM.16.M88.4 R96, [R2+0x18800] ;  /* 0x018800000260783b */ /* 0x000eec0000000200 */
[----:B------:R-:W4:Y:S01]  /*49b0*/  LDSM.16.M88.4 R152, [R198+0x1a000] ;  /* 0x01a00000c698783b */ /* 0x000f220000000200 */
[C---:B------:R-:W-:Y:S08]  /*49c0*/  HMMA.16816.F32 R20, R156.reuse, R160, R20 ;  /* 0x000000a09c14723c */ /* 0x040ff00000001814 */
[C---:B------:R-:W-:Y:S01]  /*49d0*/  HMMA.16816.F32 R24, R156.reuse, R162, R24 ;  /* 0x000000a29c18723c */ /* 0x040fe20000001818 */
[----:B------:R-:W-:Y:S07]  /*49e0*/  LDSM.16.M88.4 R160, [R188+0x1a000] ;  /* 0x01a00000bca0783b */ /* 0x000fee0000000200 */
[C---:B-1----:R-:W-:Y:S08]  /*49f0*/  HMMA.16816.F32 R28, R156.reuse, R84, R28 ;  /* 0x000000549c1c723c */ /* 0x042ff0000000181c */
[----:B------:R-:W-:Y:S01]  /*4a00*/  HMMA.16816.F32 R32, R156, R86, R32 ;  /* 0x000000569c20723c */ /* 0x000fe20000001820 */
[----:B------:R-:W1:Y:S06]  /*4a10*/  LDSM.16.M88.4 R84, [R198+0x1a800] ;  /* 0x01a80000c654783b */ /* 0x000e6c0000000200 */
[----:B------:R-:W1:Y:S01]  /*4a20*/  LDSM.16.M88.4 R156, [R167+0xe000] ;  /* 0x00e00000a79c783b */ /* 0x000e620000000200 */
[C---:B--2---:R-:W-:Y:S08]  /*4a30*/  HMMA.16816.F32 R20, R88.reuse, R92, R20 ;  /* 0x0000005c5814723c */ /* 0x044ff00000001814 */
[C---:B------:R-:W-:Y:S01]  /*4a40*/  HMMA.16816.F32 R24, R88.reuse, R94, R24 ;  /* 0x0000005e5818723c */ /* 0x040fe20000001818 */
[----:B------:R-:W-:Y:S07]  /*4a50*/  LDSM.16.M88.4 R92, [R165+0xe000] ;  /* 0x00e00000a55c783b */ /* 0x000fee0000000200 */
[C---:B---3--:R-:W-:Y:S08]  /*4a60*/  HMMA.16816.F32 R28, R88.reuse, R96, R28 ;  /* 0x00000060581c723c */ /* 0x048ff0000000181c */
[----:B------:R-:W-:Y:S01]  /*4a70*/  HMMA.16816.F32 R32, R88, R98, R32 ;  /* 0x000000625820723c */ /* 0x000fe20000001820 */
[----:B------:R-:W2:Y:S06]  /*4a80*/  LDSM.16.M88.4 R88, [R188+0x1a800] ;  /* 0x01a80000bc58783b */ /* 0x000eac0000000200 */
[----:B------:R-:W3:Y:S01]  /*4a90*/  LDSM.16.M88.4 R96, [R3+0x1a000] ;  /* 0x01a000000360783b */ /* 0x000ee20000000200 */
[C---:B----4-:R-:W-:Y:S08]  /*4aa0*/  HMMA.16816.F32 R20, R148.reuse, R152, R20 ;  /* 0x000000989414723c */ /* 0x050ff00000001814 */
[C---:B------:R-:W-:Y:S01]  /*4ab0*/  HMMA.16816.F32 R24, R148.reuse, R154, R24 ;  /* 0x0000009a9418723c */ /* 0x040fe20000001818 */
[----:B------:R-:W-:Y:S07]  /*4ac0*/  LDSM.16.M88.4 R152, [R2+0x1a000] ;  /* 0x01a000000298783b */ /* 0x000fee0000000200 */
[C---:B-1----:R-:W-:Y:S08]  /*4ad0*/  HMMA.16816.F32 R28, R148.reuse, R84, R28 ;  /* 0x00000054941c723c */ /* 0x042ff0000000181c */
[----:B------:R-:W-:Y:S01]  /*4ae0*/  HMMA.16816.F32 R32, R148, R86, R32 ;  /* 0x000000569420723c */ /* 0x000fe20000001820 */
[----:B------:R-:W1:Y:S06]  /*4af0*/  LDSM.16.M88.4 R84, [R3+0x1a800] ;  /* 0x01a800000354783b */ /* 0x000e6c0000000200 */
[----:B------:R-:W4:Y:S01]  /*4b00*/  LDSM.16.M88.4 R148, [R164+0xe000] ;  /* 0x00e00000a494783b */ /* 0x000f220000000200 */
[C---:B------:R-:W-:Y:S08]  /*4b10*/  HMMA.16816.F32 R20, R156.reuse, R160, R20 ;  /* 0x000000a09c14723c */ /* 0x040ff00000001814 */
[C---:B------:R-:W-:Y:S01]  /*4b20*/  HMMA.16816.F32 R24, R156.reuse, R162, R24 ;  /* 0x000000a29c18723c */ /* 0x040fe20000001818 */
[----:B------:R-:W-:Y:S07]  /*4b30*/  LDSM.16.M88.4 R160, [R198+0x1c000] ;  /* 0x01c00000c6a0783b */ /* 0x000fee0000000200 */
[C---:B--2---:R-:W-:Y:S08]  /*4b40*/  HMMA.16816.F32 R28, R156.reuse, R88, R28 ;  /* 0x000000589c1c723c */ /* 0x044ff0000000181c */
[----:B------:R-:W-:Y:S01]  /*4b50*/  HMMA.16816.F32 R32, R156, R90, R32 ;  /* 0x0000005a9c20723c */ /* 0x000fe20000001820 */
[----:B------:R-:W2:Y:S06]  /*4b60*/  LDSM.16.M88.4 R88, [R2+0x1a800] ;  /* 0x01a800000258783b */ /* 0x000eac0000000200 */
[----:B------:R-:W2:Y:S01]  /*4b70*/  LDSM.16.M88.4 R156, [R166+0x10000] ;  /* 0x01000000a69c783b */ /* 0x000ea20000000200 */
[C---:B---3--:R-:W-:Y:S08]  /*4b80*/  HMMA.16816.F32 R20, R92.reuse, R96, R20 ;  /* 0x000000605c14723c */ /* 0x048ff00000001814 */
[C---:B------:R-:W-:Y:S01]  /*4b90*/  HMMA.16816.F32 R24, R92.reuse, R98, R24 ;  /* 0x000000625c18723c */ /* 0x040fe20000001818 */
[----:B------:R-:W-:Y:S07]  /*4ba0*/  LDSM.16.M88.4 R96, [R188+0x1c000] ;  /* 0x01c00000bc60783b */ /* 0x000fee0000000200 */
[C---:B-1----:R-:W-:Y:S08]  /*4bb0*/  HMMA.16816.F32 R28, R92.reuse, R84, R28 ;  /* 0x000000545c1c723c */ /* 0x042ff0000000181c */
[----:B------:R-:W-:Y:S01]  /*4bc0*/  HMMA.16816.F32 R32, R92, R86, R32 ;  /* 0x000000565c20723c */ /* 0x000fe20000001820 */
[----:B------:R-:W1:Y:S06]  /*4bd0*/  LDSM.16.M88.4 R84, [R198+0x1c800] ;  /* 0x01c80000c654783b */ /* 0x000e6c0000000200 */
[----:B------:R-:W3:Y:S01]  /*4be0*/  LDSM.16.M88.4 R92, [R167+0x10000] ;  /* 0x01000000a75c783b */ /* 0x000ee20000000200 */
[C---:B----4-:R-:W-:Y:S08]  /*4bf0*/  HMMA.16816.F32 R20, R148.reuse, R152, R20 ;  /* 0x000000989414723c */ /* 0x050ff00000001814 */
[C---:B------:R-:W-:Y:S01]  /*4c00*/  HMMA.16816.F32 R24, R148.reuse, R154, R24 ;  /* 0x0000009a9418723c */ /* 0x040fe20000001818 */
[----:B------:R-:W-:Y:S07]  /*4c10*/  LDSM.16.M88.4 R152, [R3+0x1c000] ;  /* 0x01c000000398783b */ /* 0x000fee0000000200 */
[C---:B--2---:R-:W-:Y:S08]  /*4c20*/  HMMA.16816.F32 R28, R148.reuse, R88, R28 ;  /* 0x00000058941c723c */ /* 0x044ff0000000181c */
[----:B------:R-:W-:Y:S01]  /*4c30*/  HMMA.16816.F32 R32, R148, R90, R32 ;  /* 0x0000005a9420723c */ /* 0x000fe20000001820 */
[----:B------:R-:W2:Y:S06]  /*4c40*/  LDSM.16.M88.4 R88, [R188+0x1c800] ;  /* 0x01c80000bc58783b */ /* 0x000eac0000000200 */
[----:B------:R-:W4:Y:S01]  /*4c50*/  LDSM.16.M88.4 R148, [R165+0x10000] ;  /* 0x01000000a594783b */ /* 0x000f220000000200 */
[C---:B------:R-:W-:Y:S08]  /*4c60*/  HMMA.16816.F32 R20, R156.reuse, R160, R20 ;  /* 0x000000a09c14723c */ /* 0x040ff00000001814 */
[C---:B------:R-:W-:Y:S08]  /*4c70*/  HMMA.16816.F32 R24, R156.reuse, R162, R24 ;  /* 0x000000a29c18723c */ /* 0x040ff00000001818 */
[C---:B-1----:R-:W-:Y:S08]  /*4c80*/  HMMA.16816.F32 R28, R156.reuse, R84, R28 ;  /* 0x000000549c1c723c */ /* 0x042ff0000000181c */
[----:B------:R-:W-:Y:S01]  /*4c90*/  HMMA.16816.F32 R32, R156, R86, R32 ;  /* 0x000000569c20723c */ /* 0x000fe20000001820 */
[----:B------:R-:W1:Y:S06]  /*4ca0*/  LDSM.16.M88.4 R84, [R3+0x1c800] ;  /* 0x01c800000354783b */ /* 0x000e6c0000000200 */
[----:B------:R-:W-:Y:S01]  /*4cb0*/  LDSM.16.M88.4 R156, [R2+0x1c000] ;  /* 0x01c00000029c783b */ /* 0x000fe20000000200 */
[C---:B---3--:R-:W-:Y:S08]  /*4cc0*/  HMMA.16816.F32 R20, R92.reuse, R96, R20 ;  /* 0x000000605c14723c */ /* 0x048ff00000001814 */
[C---:B------:R-:W-:Y:S01]  /*4cd0*/  HMMA.16816.F32 R24, R92.reuse, R98, R24 ;  /* 0x000000625c18723c */ /* 0x040fe20000001818 */
[----:B------:R-:W3:Y:S07]  /*4ce0*/  LDSM.16.M88.4 R96, [R164+0x10000] ;  /* 0x01000000a460783b */ /* 0x000eee0000000200 */
[C---:B--2---:R-:W-:Y:S08]  /*4cf0*/  HMMA.16816.F32 R28, R92.reuse, R88, R28 ;  /* 0x000000585c1c723c */ /* 0x044ff0000000181c */
[----:B------:R-:W-:Y:S01]  /*4d00*/  HMMA.16816.F32 R32, R92, R90, R32 ;  /* 0x0000005a5c20723c */ /* 0x000fe20000001820 */
[----:B------:R-:W2:Y:S07]  /*4d10*/  LDSM.16.M88.4 R88, [R2+0x1c800] ;  /* 0x01c800000258783b */ /* 0x000eae0000000200 */
[C---:B----4-:R-:W-:Y:S07]  /*4d20*/  HMMA.16816.F32 R20, R148.reuse, R152, R20 ;  /* 0x000000989414723c */ /* 0x050fee0000001814 */
[----:B------:R-:W-:Y:S01]  /*4d30*/  LEA R153, -R245, RZ, 0x6 ;  /* 0x000000fff5997211 */ /* 0x000fe200078e31ff */
[C---:B------:R-:W-:Y:S04]  /*4d40*/  HMMA.16816.F32 R24, R148.reuse, R154, R24 ;  /* 0x0000009a9418723c */ /* 0x040fe80000001818 */
[C---:B------:R-:W-:Y:S04]  /*4d50*/  LEA R246, P0, R153.reuse, R246, 0x2 ;  /* 0x000000f699f67211 */ /* 0x040fe800078010ff */
[C---:B-1----:R-:W-:Y:S04]  /*4d60*/  HMMA.16816.F32 R28, R148.reuse, R84, R28 ;  /* 0x00000054941c723c */ /* 0x042fe8000000181c */
[----:B------:R-:W-:Y:S04]  /*4d70*/  LEA.HI.X.SX32 R247, R153, R247, 0x2, P0 ;  /* 0x000000f799f77211 */ /* 0x000fe800000f16ff */
[----:B------:R-:W-:Y:S08]  /*4d80*/  HMMA.16816.F32 R32, R148, R86, R32 ;  /* 0x000000569420723c */ /* 0x000ff00000001820 */
[C---:B---3--:R-:W-:Y:S08]  /*4d90*/  HMMA.16816.F32 R20, R96.reuse, R156, R20 ;  /* 0x0000009c6014723c */ /* 0x048ff00000001814 */
[C---:B------:R-:W-:Y:S08]  /*4da0*/  HMMA.16816.F32 R24, R96.reuse, R158, R24 ;  /* 0x0000009e6018723c */ /* 0x040ff00000001818 */
[C---:B--2---:R-:W-:Y:S08]  /*4db0*/  HMMA.16816.F32 R28, R96.reuse, R88, R28 ;  /* 0x00000058601c723c */ /* 0x044ff0000000181c */
[C---:B-----5:R-:W-:Y:S01]  /*4dc0*/  FADD.FTZ R153, -R169.reuse, R20 ;  /* 0x00000014a9997221 */ /* 0x060fe20000010100 */
[----:B------:R-:W-:Y:S03]  /*4dd0*/  HMMA.16816.F32 R32, R96, R90, R32 ;  /* 0x0000005a6020723c */ /* 0x000fe60000001820 */
[C---:B------:R-:W-:Y:S02]  /*4de0*/  FADD.FTZ R20, -R169.reuse, R21 ;  /* 0x00000015a9147221 */ /* 0x040fe40000010100 */
[C---:B------:R-:W-:Y:S02]  /*4df0*/  FADD.FTZ R21, -R168.reuse, R22 ;  /* 0x00000016a8157221 */ /* 0x040fe40000010100 */
[C---:B------:R-:W-:Y:S02]  /*4e00*/  FADD.FTZ R22, -R168.reuse, R23 ;  /* 0x00000017a8167221 */ /* 0x040fe40000010100 */
[C---:B------:R-:W-:Y:S03]  /*4e10*/  FADD.FTZ R23, -R169.reuse, R24 ;  /* 0x00000018a9177221 */ /* 0x040fe60000010100 */
[C---:B------:R-:W-:Y:S02]  /*4e20*/  FADD.FTZ R24, -R169.reuse, R25 ;  /* 0x00000019a9187221 */ /* 0x040fe40000010100 */
[C---:B------:R-:W-:Y:S02]  /*4e30*/  FADD.FTZ R25, -R168.reuse, R26 ;  /* 0x0000001aa8197221 */ /* 0x040fe40000010100 */
[C---:B------:R-:W-:Y:S02]  /*4e40*/  FADD.FTZ R26, -R168.reuse, R27 ;  /* 0x0000001ba81a7221 */ /* 0x040fe40000010100 */
[C---:B------:R-:W-:Y:S02]  /*4e50*/  FADD.FTZ R27, -R169.reuse, R28 ;  /* 0x0000001ca91b7221 */ /* 0x040fe40000010100 */
[C---:B------:R-:W-:Y:S02]  /*4e60*/  FADD.FTZ R28, -R169.reuse, R29 ;  /* 0x0000001da91c7221 */ /* 0x040fe40000010100 */
[C---:B------:R-:W-:Y:S02]  /*4e70*/  FADD.FTZ R29, -R168.reuse, R30 ;  /* 0x0000001ea81d7221 */ /* 0x040fe40000010100 */
[C---:B------:R-:W-:Y:S02]  /*4e80*/  FADD.FTZ R30, -R168.reuse, R31 ;  /* 0x0000001fa81e7221 */ /* 0x040fe40000010100 */
[C---:B------:R-:W-:Y:S02]  /*4e90*/  FADD.FTZ R31, -R169.reuse, R32 ;  /* 0x00000020a91f7221 */ /* 0x040fe40000010100 */
[----:B------:R-:W-:Y:S02]  /*4ea0*/  FADD.FTZ R32, -R169, R33 ;  /* 0x00000021a9207221 */ /* 0x000fe40000010100 */
        /* <DEDUP_REMOVED lines=22> */
[----:B------:R-:W-:Y:S01]  /*5010*/  IMAD.MOV.U32 R6, RZ, RZ, -0x6000 ;  /* 0xffffa000ff067424 */ /* 0x000fe200078e00ff */
[----:B------:R-:W-:Y:S01]  /*5020*/  ISETP.GE.AND P1, PT, R217, c[0x0][0x220], PT ;  /* 0x00008800d9007a0c */ /* 0x000fe20003f26270 */
[----:B------:R-:W-:Y:S01]  /*5030*/  IMAD.U32 R7, R5, -0x40, RZ ;  /* 0xffffffc005077824 */ /* 0x000fe200078e00ff */
[----:B------:R-:W-:Y:S04]  /*5040*/  LOP3.LUT R4, R239, 0x1, RZ, 0xc0, !PT ;  /* 0x00000001ef047812 */ /* 0x000fe800078ec0ff */
[CC--:B------:R-:W-:Y:S02]  /*5050*/  LEA R10, P0, R7.reuse, R250.reuse, 0x1 ;  /* 0x000000fa070a7211 */ /* 0x0c0fe400078008ff */
[----:B------:R-:W-:Y:S01]  /*5060*/  ISETP.NE.U32.AND P5, PT, R4, 0x1, PT ;  /* 0x000000010400780c */ /* 0x000fe20003fa5070 */
[----:B------:R-:W-:Y:S01]  /*5070*/  IMAD.MOV.U32 R4, RZ, RZ, c[0x0][0x194] ;  /* 0x00006500ff047624 */ /* 0x000fe200078e00ff */
[----:B------:R-:W-:Y:S02]  /*5080*/  LEA.HI.X.SX32 R11, R7, R251, 0x1, P0 ;  /* 0x000000fb070b7211 */ /* 0x000fe400000f0eff */
[----:B------:R-:W-:Y:S02]  /*5090*/  LEA R9, P4, R5, R7, 0x5 ;  /* 0x0000000705097211 */ /* 0x000fe400078828ff */
[----:B------:R-:W-:Y:S02]  /*50a0*/  SHF.R.S32.HI R8, RZ, 0x1f, R7 ;  /* 0x0000001fff087819 */ /* 0x000fe40000011407 */
[----:B------:R-:W-:Y:S02]  /*50b0*/  @!P1 LEA R14, P0, R9, R250, 0x1 ;  /* 0x000000fa090e9211 */ /* 0x000fe400078008ff */
[----:B------:R-:W-:Y:S02]  /*50c0*/  SEL R7, R6, 0x6000, !P5 ;  /* 0x0000600006077807 */ /* 0x000fe40006800000 */
[C---:B------:R-:W-:Y:S02]  /*50d0*/  @!P3 LEA R16, P5, R5.reuse, R10, 0x6 ;  /* 0x0000000a0510b211 */ /* 0x040fe400078a30ff */
[C-C-:B------:R-:W-:Y:S01]  /*50e0*/  LEA.HI.X R8, R5.reuse, R8, R4.reuse, 0x5, P4 ;  /* 0x0000000805087211 */ /* 0x140fe200020f2c04 */
[--C-:B------:R-:W-:Y:S01]  /*50f0*/  IMAD.IADD R238, R238, 0x1, R7.reuse ;  /* 0x00000001eeee7824 */ /* 0x100fe200078e0207 */
[----:B------:R-:W-:Y:S01]  /*5100*/  @!P3 LEA.HI.X R17, R5, R11, R4, 0x6, P5 ;  /* 0x0000000b0511b211 */ /* 0x000fe200028f3404 */
[--C-:B------:R-:W-:Y:S01]  /*5110*/  IMAD.IADD R234, R234, 0x1, R7.reuse ;  /* 0x00000001eaea7824 */ /* 0x100fe200078e0207 */
[----:B------:R-:W-:Y:S01]  /*5120*/  @!P2 LEA R12, P4, R9, R250, 0x1 ;  /* 0x000000fa090ca211 */ /* 0x000fe200078808ff */
[----:B------:R-:W-:Y:S01]  /*5130*/  IMAD.IADD R195, R195, 0x1, R7 ;  /* 0x00000001c3c37824 */ /* 0x000fe200078e0207 */
[----:B------:R1:W-:Y:S01]  /*5140*/  @P3 STS [R238], RZ ;  /* 0x000000ffee003388 */ /* 0x0003e20000000800 */
[CC--:B------:R-:W-:Y:S01]  /*5150*/  @!P1 LEA.HI.X R15, R9.reuse, R251.reuse, R8, 0x1, P0 ;  /* 0x000000fb090f9211 */ /* 0x0c0fe200000f0c08 */
[----:B------:R-:W-:Y:S01]  /*5160*/  IMAD.MOV.U32 R250, RZ, RZ, R10 ;  /* 0x000000fffffa7224 */ /* 0x000fe200078e000a */
[----:B------:R-:W-:Y:S01]  /*5170*/  @!P2 LEA.HI.X R13, R9, R251, R8, 0x1, P4 ;  /* 0x000000fb090da211 */ /* 0x000fe200020f0c08 */
        /* <DEDUP_REMOVED lines=49> */
.L_x_334:
[----:B------:R-:W-:Y:S01]  /*5490*/  F2FP.PACK_AB R153, R20, R153 ;  /* 0x000000991499723e */ /* 0x000fe200000000ff */
[----:B------:R-:W-:Y:S01]  /*54a0*/  IMAD.SHL.U32 R201, R199, 0x2, RZ ;  /* 0x00000002c7c97824 */ /* 0x000fe200078e00ff */
        /* <DEDUP_REMOVED lines=12> */
[----:B------:R-:W-:Y:S05]  /*5570*/  STS [R220+0x1e400], R29 ;  /* 0x01e4001ddc007388 */ /* 0x000fea0000000800 */
[----:B------:R-:W-:Y:S05]  /*5580*/  STS [R226+0x1e000], R85 ;  /* 0x01e00055e2007388 */ /* 0x000fea0000000800 */
[----:B------:R-:W-:Y:S05]  /*5590*/  STS [R226+0x1e400], R87 ;  /* 0x01e40057e2007388 */ /* 0x000fea0000000800 */
[----:B------:R-:W-:Y:S06]  /*55a0*/  BAR.SYNC.DEFER_BLOCKING 0x0 ;  /* 0x0000000000007b1d */ /* 0x000fec0000010000 */
[----:B------:R-:W-:Y:S05]  /*55b0*/  LDSM.16.MT88.4 R4, [R197+0x20000] ;  /* 0x02000000c504783b */ /* 0x000fea0000004200 */
[----:B-1----:R-:W1:Y:S05]  /*55c0*/  LDSM.16.MT88.4 R8, [R201+0xc000] ;  /* 0x00c00000c908783b */ /* 0x002e6a0000004200 */
        /* <DEDUP_REMOVED lines=74> */
[----:B------:R-:W-:Y:S02]  /*5a70*/  LEA R10, P0, R7, R248, 0x1 ;  /* 0x000000f8070a7211 */ /* 0x000fe400078008ff */
[----:B------:R-:W-:Y:S02]  /*5a80*/  LEA R9, P4, R5, R7, 0x5 ;  /* 0x0000000705097211 */ /* 0x000fe400078828ff */
[----:B------:R-:W-:Y:S01]  /*5a90*/  LEA.HI.X.SX32 R11, R7, R249, 0x1, P0 ;  /* 0x000000f9070b7211 */ /* 0x000fe200000f0eff */
[----:B------:R1:W-:Y:S01]  /*5aa0*/  @P3 STS.128 [R215+0xc000], RZ ;  /* 0x00c000ffd7003388 */ /* 0x0003e20000000c00 */
[C---:B------:R-:W-:Y:S02]  /*5ab0*/  @!P3 LEA R14, P5, R5.reuse, R10, 0x6 ;  /* 0x0000000a050eb211 */ /* 0x040fe400078a30ff */
[----:B------:R-:W-:Y:S01]  /*5ac0*/  SHF.R.S32.HI R6, RZ, 0x1f, R7 ;  /* 0x0000001fff067819 */ /* 0x000fe20000011407 */
[----:B------:R-:W-:Y:S01]  /*5ad0*/  @!PT LDS RZ, [RZ] ;  /* 0x00000000fffff984 */ /* 0x000fe20000000800 */
[----:B------:R-:W-:Y:S01]  /*5ae0*/  @!PT LDS RZ, [RZ] ;  /* 0x00000000fffff984 */ /* 0x000fe20000000800 */
[----:B------:R-:W-:Y:S01]  /*5af0*/  @!PT LDS RZ, [RZ] ;  /* 0x00000000fffff984 */ /* 0x000fe20000000800 */
[----:B------:R1:W-:Y:S01]  /*5b00*/  @!P3 LDGSTS.E.BYPASS.LTC128B.128 [R215+0xc000], [R10.64] ;  /* 0x0c0000000ad7bfae */ /* 0x0003e2000b901d46 */
[--C-:B------:R-:W-:Y:S02]  /*5b10*/  @!P3 LEA.HI.X R15, R5, R11, R4.reuse, 0x6, P5 ;  /* 0x0000000b050fb211 */ /* 0x100fe400028f3404 */
[----:B------:R-:W-:Y:S01]  /*5b20*/  @!P1 LEA R8, P0, R9, R248, 0x1 ;  /* 0x000000f809089211 */ /* 0x000fe200078008ff */
[----:B------:R1:W-:Y:S01]  /*5b30*/  @P2 STS.128 [R215+0xe000], RZ ;  /* 0x00e000ffd7002388 */ /* 0x0003e20000000c00 */
[----:B------:R-:W-:Y:S02]  /*5b40*/  LEA.HI.X R6, R5, R6, R4, 0x5, P4 ;  /* 0x0000000605067211 */ /* 0x000fe400020f2c04 */
[C---:B------:R-:W-:Y:S01]  /*5b50*/  @!P2 LEA R12, P4, R9.reuse, R248, 0x1 ;  /* 0x000000f8090ca211 */ /* 0x040fe200078808ff */
[----:B------:R-:W-:Y:S01]  /*5b60*/  @!PT LDS RZ, [RZ] ;  /* 0x00000000fffff984 */ /* 0x000fe20000000800 */
[----:B------:R-:W-:Y:S01]  /*5b70*/  @!PT LDS RZ, [RZ] ;  /* 0x00000000fffff984 */ /* 0x000fe20000000800 */
[----:B------:R-:W-:Y:S01]  /*5b80*/  @!PT LDS RZ, [RZ] ;  /* 0x00000000fffff984 */ /* 0x000fe20000000800 */
[----:B------:R1:W-:Y:S01]  /*5b90*/  @!P2 LDGSTS.E.BYPASS.LTC128B.128 [R215+0xe000], [R10.64+0x80] ;  /* 0x0e0000800ad7afae */ /* 0x0003e2000b901d46 */
[----:B------:R-:W-:Y:S02]  /*5ba0*/  IMAD.MOV.U32 R248, RZ, RZ, R10 ;  /* 0x000000fffff87224 */ /* 0x000fe400078e000a */
[CCC-:B------:R-:W-:Y:S01]  /*5bb0*/  @!P2 LEA.HI.X R13, R9.reuse, R249.reuse, R6.reuse, 0x1, P4 ;  /* 0x000000f9090da211 */ /* 0x1c0fe200020f0c06 */
[----:B------:R1:W-:Y:S01]  /*5bc0*/  @P1 STS.128 [R215+0x10000], RZ ;  /* 0x010000ffd7001388 */ /* 0x0003e20000000c00 */
[----:B------:R-:W-:Y:S01]  /*5bd0*/  @!P1 LEA.HI.X R9, R9, R249, R6, 0x1, P0 ;  /* 0x000000f909099211 */ /* 0x000fe200000f0c06 */
[----:B------:R-:W-:Y:S02]  /*5be0*/  IMAD.MOV.U32 R249, RZ, RZ, R11 ;  /* 0x000000fffff97224 */ /* 0x000fe400078e000b */
        /* <DEDUP_REMOVED lines=20> */
.L_x_335:
[----:B------:R-:W-:Y:S04]  /*5d30*/  LDSM.16.M88.4 R148, [R196] ;  /* 0x00000000c494783b */ /* 0x000fe80000000200 */
[----:B------:R-:W2:Y:S04]  /*5d40*/  LDSM.16.MT88.4 R16, [R201+0x12000] ;  /* 0x01200000c910783b */ /* 0x000ea80000004200 */
[----:B------:R-:W3:Y:S04]  /*5d50*/  LDSM.16.M88.4 R92, [R196+0x1000] ;  /* 0x00100000c45c783b */ /* 0x000ee80000000200 */
[----:B------:R-:W4:Y:S04]  /*5d60*/  LDSM.16.MT88.4 R32, [R201+0x14000] ;  /* 0x01400000c920783b */ /* 0x000f280000004200 */
[----:B------:R-:W1:Y:S04]  /*5d70*/  LDSM.16.MT88.4 R96, [R201+0x16000] ;  /* 0x01600000c960783b */ /* 0x000e680000004200 */
[----:B------:R-:W-:Y:S04]  /*5d80*/  LDSM.16.M88.4 R152, [R191] ;  /* 0x00000000bf98783b */ /* 0x000fe80000000200 */
[----:B------:R-:W1:Y:S04]  /*5d90*/  LDSM.16.MT88.4 R156, [R201+0x12800] ;  /* 0x01280000c99c783b */ /* 0x000e680000004200 */
[----:B------:R-:W1:Y:S04]  /*5da0*/  LDSM.16.M88.4 R160, [R191+0x1000] ;  /* 0x00100000bfa0783b */ /* 0x000e680000000200 */
[----:B------:R-:W1:Y:S04]  /*5db0*/  LDSM.16.MT88.4 R164, [R201+0x14800] ;  /* 0x01480000c9a4783b */ /* 0x000e680000004200 */
[----:B------:R-:W1:Y:S04]  /*5dc0*/  LDSM.16.MT88.4 R168, [R201+0x16800] ;  /* 0x01680000c9a8783b */ /* 0x000e680000004200 */
[----:B------:R-:W-:Y:S01]  /*5dd0*/  LDSM.16.MT88.4 R172, [R201+0x13000] ;  /* 0x01300000c9ac783b */ /* 0x000fe20000004200 */
[-C--:B--2---:R-:W-:Y:S03]  /*5de0*/  HMMA.16816.F32 R4, R148, R16.reuse, RZ ;  /* 0x000000109404723c */ /* 0x084fe600000018ff */
[----:B------:R-:W-:Y:S04]  /*5df0*/  LDSM.16.M88.4 R176, [R189+0x1000] ;  /* 0x00100000bdb0783b */ /* 0x000fe80000000200 */
[----:B------:R-:W-:Y:S01]  /*5e00*/  LDSM.16.MT88.4 R180, [R201+0x15000] ;  /* 0x01500000c9b4783b */ /* 0x000fe20000004200 */
[C---:B-1-3--:R-:W-:Y:S03]  /*5e10*/  HMMA.16816.F32 R8, R92.reuse, R16, RZ ;  /* 0x000000105c08723c */ /* 0x04afe600000018ff */
[----:B------:R-:W-:Y:S05]  /*5e20*/  LDSM.16.M88.4 R184, [R190+0x1000] ;  /* 0x00100000beb8783b */ /* 0x000fea0000000200 */
[-C--:B------:R-:W-:Y:S08]  /*5e30*/  HMMA.16816.F32 R12, R92, R18.reuse, RZ ;  /* 0x000000125c0c723c */ /* 0x080ff000000018ff */
[C---:B------:R-:W-:Y:S08]  /*5e40*/  HMMA.16816.F32 R16, R148.reuse, R18, RZ ;  /* 0x000000129410723c */ /* 0x040ff000000018ff */
[-C--:B----4-:R-:W-:Y:S08]  /*5e50*/  HMMA.16816.F32 R20, R148, R32.reuse, RZ ;  /* 0x000000209414723c */ /* 0x090ff000000018ff */
[C---:B------:R-:W-:Y:S08]  /*5e60*/  HMMA.16816.F32 R24, R92.reuse, R32, RZ ;  /* 0x000000205c18723c */ /* 0x040ff000000018ff */
[-C--:B------:R-:W-:Y:S08]  /*5e70*/  HMMA.16816.F32 R28, R92, R34.reuse, RZ ;  /* 0x000000225c1c723c */ /* 0x080ff000000018ff */
[C---:B------:R-:W-:Y:S08]  /*5e80*/  HMMA.16816.F32 R32, R148.reuse, R34, RZ ;  /* 0x000000229420723c */ /* 0x040ff000000018ff */
[-C--:B------:R-:W-:Y:S08]  /*5e90*/  HMMA.16816.F32 R84, R148, R96.reuse, RZ ;  /* 0x000000609454723c */ /* 0x080ff000000018ff */
[C---:B------:R-:W-:Y:S08]  /*5ea0*/  HMMA.16816.F32 R88, R92.reuse, R96, RZ ;  /* 0x000000605c58723c */ /* 0x040ff000000018ff */
[-C--:B------:R-:W-:Y:S08]  /*5eb0*/  HMMA.16816.F32 R92, R92, R98.reuse, RZ ;  /* 0x000000625c5c723c */ /* 0x080ff000000018ff */
[----:B------:R-:W-:Y:S01]  /*5ec0*/  HMMA.16816.F32 R96, R148, R98, RZ ;  /* 0x000000629460723c */ /* 0x000fe200000018ff */
[----:B------:R-:W1:Y:S07]  /*5ed0*/  LDSM.16.M88.4 R148, [R189] ;  /* 0x00000000bd94783b */ /* 0x000e6e0000000200 */
        /* <DEDUP_REMOVED lines=13> */
[----:B------:R-:W3:Y:S07]  /*5fb0*/  LDSM.16.M88.4 R160, [R190] ;  /* 0x00000000bea0783b */ /* 0x000eee0000000200 */
[----:B------:R-:W-:Y:S01]  /*5fc0*/  HMMA.16816.F32 R96, R152, R170, R96 ;  /* 0x000000aa9860723c */ /* 0x000fe20000001860 */
[----:B------:R-:W4:Y:S04]  /*5fd0*/  LDSM.16.MT88.4 R152, [R201+0x15800] ;  /* 0x01580000c998783b */ /* 0x000f280000004200 */
[----:B------:R-:W2:Y:S03]  /*5fe0*/  LDSM.16.MT88.4 R168, [R201+0x17800] ;  /* 0x01780000c9a8783b */ /* 0x000ea60000004200 */
        /* <DEDUP_REMOVED lines=8> */
[-C--:B--2---:R-:W-:Y:S08]  /*6070*/  HMMA.16816.F32 R84, R148, R156.reuse, R84 ;  /* 0x0000009c9454723c */ /* 0x084ff00000001854 */
[C---:B------:R-:W-:Y:S07]  /*6080*/  HMMA.16816.F32 R88, R176.reuse, R156, R88 ;  /* 0x0000009cb058723c */ /* 0x040fee0000001858 */
[----:B------:R-:W-:Y:S01]  /*6090*/  IMAD.SHL.U32 R157, R245, 0x10, RZ ;  /* 0x00000010f59d7824 */ /* 0x000fe200078e00ff */
[-C--:B------:R-:W-:Y:S08]  /*60a0*/  HMMA.16816.F32 R92, R176, R158.reuse, R92 ;  /* 0x0000009eb05c723c */ /* 0x080ff0000000185c */
[----:B------:R-:W-:Y:S08]  /*60b0*/  HMMA.16816.F32 R96, R148, R158, R96 ;  /* 0x0000009e9460723c */ /* 0x000ff00000001860 */
[-C--:B---3--:R-:W-:Y:S08]  /*60c0*/  HMMA.16816.F32 R4, R160, R164.reuse, R4 ;  /* 0x000000a4a004723c */ /* 0x088ff00000001804 */
[C---:B------:R-:W-:Y:S08]  /*60d0*/  HMMA.16816.F32 R8, R184.reuse, R164, R8 ;  /* 0x000000a4b808723c */ /* 0x040ff00000001808 */
[-C--:B------:R-:W-:Y:S08]  /*60e0*/  HMMA.16816.F32 R12, R184, R166.reuse, R12 ;  /* 0x000000a6b80c723c */ /* 0x080ff0000000180c */
[C---:B------:R-:W-:Y:S07]  /*60f0*/  HMMA.16816.F32 R16, R160.reuse, R166, R16 ;  /* 0x000000a6a010723c */ /* 0x040fee0000001810 */
[C---:B------:R-:W-:Y:S01]  /*6100*/  LEA R166, P1, R157.reuse, R246, 0x2 ;  /* 0x000000f69da67211 */ /* 0x040fe200078210ff */
[-C--:B----4-:R-:W-:Y:S04]  /*6110*/  HMMA.16816.F32 R20, R160, R152.reuse, R20 ;  /* 0x00000098a014723c */ /* 0x090fe80000001814 */
[-C--:B------:R-:W-:Y:S04]  /*6120*/  LEA.HI.X.SX32 R167, R157, R247.reuse, 0x2, P1 ;  /* 0x000000f79da77211 */ /* 0x080fe800008f16ff */
[C---:B------:R-:W-:Y:S07]  /*6130*/  HMMA.16816.F32 R24, R184.reuse, R152, R24 ;  /* 0x00000098b818723c */ /* 0x040fee0000001818 */
[----:B------:R-:W-:Y:S01]  /*6140*/  IMAD.SHL.U32 R153, R245, 0x8, RZ ;  /* 0x00000008f5997824 */ /* 0x000fe200078e00ff */
[-C--:B------:R-:W-:Y:S08]  /*6150*/  HMMA.16816.F32 R28, R184, R154.reuse, R28 ;  /* 0x0000009ab81c723c */ /* 0x080ff0000000181c */
[C---:B------:R-:W-:Y:S07]  /*6160*/  HMMA.16816.F32 R32, R160.reuse, R154, R32 ;  /* 0x0000009aa020723c */ /* 0x040fee0000001820 */
[----:B------:R-:W-:Y:S01]  /*6170*/  @P6 IADD3 R154, P0, R231, R230, RZ ;  /* 0x000000e6e79a6210 */ /* 0x000fe20007f1e0ff */
[-C--:B------:R-:W-:Y:S04]  /*6180*/  HMMA.16816.F32 R84, R160, R168.reuse, R84 ;  /* 0x000000a8a054723c */ /* 0x080fe80000001854 */
[----:B------:R-:W-:Y:S01]  /*6190*/  @P6 IMAD.X R155, R232, 0x1, R229, P0 ;  /* 0x00000001e89b6824 */ /* 0x000fe200000e06e5 */
[CC--:B------:R-:W-:Y:S03]  /*61a0*/  LEA R158, P0, R153.reuse, R246.reuse, 0x2 ;  /* 0x000000f6999e7211 */ /* 0x0c0fe600078010ff */
[C---:B------:R-:W-:Y:S01]  /*61b0*/  HMMA.16816.F32 R88, R184.reuse, R168, R88 ;  /* 0x000000a8b858723c */ /* 0x040fe20000001858 */
[----:B------:R1:W5:Y:S03]  /*61c0*/  @P6 LDG.E R235, [R154.64+-0x100] ;  /* 0xffff00069aeb6981 */ /* 0x000366000c1e1900 */
[-C--:B------:R-:W-:Y:S01]  /*61d0*/  LEA.HI.X.SX32 R159, R153, R247.reuse, 0x2, P0 ;  /* 0x000000f7999f7211 */ /* 0x080fe200000f16ff */
[----:B------:R1:W5:Y:S03]  /*61e0*/  @P6 LDG.E R237, [R154.64+-0xe0] ;  /* 0xffff20069aed6981 */ /* 0x000366000c1e1900 */
[-C--:B------:R-:W-:Y:S01]  /*61f0*/  HMMA.16816.F32 R92, R184, R170.reuse, R92 ;  /* 0x000000aab85c723c */ /* 0x080fe2000000185c */
[----:B------:R-:W-:Y:S04]  /*6200*/  RED.E.ADD.F32.FTZ.RN.STRONG.GPU [R246.64], R4 ;  /* 0x00000004f600798e */ /* 0x000fe8000c10e786 */
[----:B------:R2:W-:Y:S03]  /*6210*/  RED.E.ADD.F32.FTZ.RN.STRONG.GPU [R158.64], R5 ;  /* 0x000000059e00798e */ /* 0x0005e6000c10e786 */
[----:B------:R-:W-:Y:S01]  /*6220*/  HMMA.16816.F32 R96, R160, R170, R96 ;  /* 0x000000aaa060723c */ /* 0x000fe20000001860 */
[----:B------:R-:W-:Y:S06]  /*6230*/  RED.E.ADD.F32.FTZ.RN.STRONG.GPU [R166.64], R6 ;  /* 0x00000006a600798e */ /* 0x000fec000c10e786 */
[C---:B------:R-:W-:Y:S02]  /*6240*/  IMAD R161, R245.reuse, 0x18, RZ ;  /* 0x00000018f5a17824 */ /* 0x040fe400078e02ff */
[----:B------:R-:W-:Y:S03]  /*6250*/  IMAD.SHL.U32 R163, R245, 0x20, RZ ;  /* 0x00000020f5a37824 */ /* 0x000fe600078e00ff */
[-C--:B------:R-:W-:Y:S02]  /*6260*/  LEA R164, P0, R161, R246.reuse, 0x2 ;  /* 0x000000f6a1a47211 */ /* 0x080fe400078010ff */
[-C--:B------:R-:W-:Y:S01]  /*6270*/  LEA R162, P1, R163, R246.reuse, 0x2 ;  /* 0x000000f6a3a27211 */ /* 0x080fe200078210ff */
[----:B-1----:R-:W-:Y:S01]  /*6280*/  IMAD R155, R245, 0x28, RZ ;  /* 0x00000028f59b7824 */ /* 0x002fe200078e02ff */
[-C--:B------:R-:W-:Y:S01]  /*6290*/  LEA.HI.X.SX32 R165, R161, R247.reuse, 0x2, P0 ;  /* 0x000000f7a1a57211 */ /* 0x080fe200000f16ff */
[----:B------:R-:W-:Y:S01]  /*62a0*/  IMAD R161, R245, 0x30, RZ ;  /* 0x00000030f5a17824 */ /* 0x000fe200078e02ff */
[-C--:B------:R-:W-:Y:S01]  /*62b0*/  LEA.HI.X.SX32 R163, R163, R247.reuse, 0x2, P1 ;  /* 0x000000f7a3a37211 */ /* 0x080fe200008f16ff */
[----:B------:R-:W-:Y:S01]  /*62c0*/  IMAD R245, R245, 0x38, RZ ;  /* 0x00000038f5f57824 */ /* 0x000fe200078e02ff */
[-C--:B------:R-:W-:Y:S01]  /*62d0*/  LEA R154, P0, R155, R246.reuse, 0x2 ;  /* 0x000000f69b9a7211 */ /* 0x080fe200078010ff */
[----:B------:R1:W-:Y:S01]  /*62e0*/  RED.E.ADD.F32.FTZ.RN.STRONG.GPU [R164.64], R7 ;  /* 0x00000007a400798e */ /* 0x0003e2000c10e786 */
[-C--:B------:R-:W-:Y:S02]  /*62f0*/  LEA R160, P1, R161, R246.reuse, 0x2 ;  /* 0x000000f6a1a07211 */ /* 0x080fe400078210ff */
[-C--:B------:R-:W-:Y:S01]  /*6300*/  LEA.HI.X.SX32 R155, R155, R247.reuse, 0x2, P0 ;  /* 0x000000f79b9b7211 */ /* 0x080fe200000f16ff */
[----:B------:R3:W-:Y:S01]  /*6310*/  RED.E.ADD.F32.FTZ.RN.STRONG.GPU [R162.64], R8 ;  /* 0x00000008a200798e */ /* 0x0007e2000c10e786 */
[-C--:B------:R-:W-:Y:S02]  /*6320*/  LEA R168, P0, R245, R246.reuse, 0x2 ;  /* 0x000000f6f5a87211 */ /* 0x080fe400078010ff */
[-C--:B------:R-:W-:Y:S01]  /*6330*/  LEA.HI.X.SX32 R161, R161, R247.reuse, 0x2, P1 ;  /* 0x000000f7a1a17211 */ /* 0x080fe200008f16ff */
[----:B------:R4:W-:Y:S01]  /*6340*/  RED.E.ADD.F32.FTZ.RN.STRONG.GPU [R154.64], R9 ;  /* 0x000000099a00798e */ /* 0x0009e2000c10e786 */
[-C--:B------:R-:W-:Y:S02]  /*6350*/  LEA.HI.X.SX32 R169, R245, R247.reuse, 0x2, P0 ;  /* 0x000000f7f5a97211 */ /* 0x080fe400000f16ff */
[----:B--2---:R-:W-:Y:S01]  /*6360*/  IADD3 R5, R157, 0x20, RZ ;  /* 0x000000209d057810 */ /* 0x004fe20007ffe0ff */
[----:B------:R2:W-:Y:S04]  /*6370*/  RED.E.ADD.F32.FTZ.RN.STRONG.GPU [R160.64], R10 ;  /* 0x0000000aa000798e */ /* 0x0005e8000c10e786 */
[----:B------:R2:W-:Y:S04]  /*6380*/  RED.E.ADD.F32.FTZ.RN.STRONG.GPU [R168.64], R11 ;  /* 0x0000000ba800798e */ /* 0x0005e8000c10e786 */
[----:B------:R2:W-:Y:S04]  /*6390*/  RED.E.ADD.F32.FTZ.RN.STRONG.GPU [R246.64+0x80], R16 ;  /* 0x00008010f600798e */ /* 0x0005e8000c10e786 */
[----:B------:R2:W-:Y:S01]  /*63a0*/  RED.E.ADD.F32.FTZ.RN.STRONG.GPU [R158.64+0x80], R17 ;  /* 0x000080119e00798e */ /* 0x0005e2000c10e786 */
[----:B-1----:R-:W-:Y:S01]  /*63b0*/  IMAD.IADD R7, R153, 0x1, R5 ;  /* 0x0000000199077824 */ /* 0x002fe200078e0205 */
[CC--:B------:R-:W-:Y:S04]  /*63c0*/  LEA R164, P0, R5.reuse, R246.reuse, 0x2 ;  /* 0x000000f605a47211 */ /* 0x0c0fe800078010ff */
[-C--:B------:R-:W-:Y:S01]  /*63d0*/  LEA.HI.X.SX32 R165, R5, R247.reuse, 0x2, P0 ;  /* 0x000000f705a57211 */ /* 0x080fe200000f16ff */
[----:B------:R-:W-:Y:S01]  /*63e0*/  IMAD.IADD R5, R153, 0x1, R7 ;  /* 0x0000000199057824 */ /* 0x000fe200078e0207 */
[CC--:B---3--:R-:W-:Y:S03]  /*63f0*/  LEA R162, P0, R7.reuse, R246.reuse, 0x2 ;  /* 0x000000f607a27211 */ /* 0x0c8fe600078010ff */
[----:B------:R1:W-:Y:S01]  /*6400*/  RED.E.ADD.F32.FTZ.RN.STRONG.GPU [R164.64], R18 ;  /* 0x00000012a400798e */ /* 0x0003e2000c10e786 */
[-C--:B------:R-:W-:Y:S01]  /*6410*/  LEA.HI.X.SX32 R163, R7, R247.reuse, 0x2, P0 ;  /* 0x000000f707a37211 */ /* 0x080fe200000f16ff */
[----:B------:R-:W-:Y:S01]  /*6420*/  IMAD.IADD R7, R153, 0x1, R5 ;  /* 0x0000000199077824 */ /* 0x000fe200078e0205 */
[-C--:B----4-:R-:W-:Y:S03]  /*6430*/  LEA R154, P1, R5, R246.reuse, 0x2 ;  /* 0x000000f6059a7211 */ /* 0x090fe600078210ff */
[----:B------:R-:W-:Y:S01]  /*6440*/  IMAD.IADD R9, R153, 0x1, R7 ;  /* 0x0000000199097824 */ /* 0x000fe200078e0207 */
[-C--:B------:R-:W-:Y:S01]  /*6450*/  LEA R6, P0, R7, R246.reuse, 0x2 ;  /* 0x000000f607067211 */ /* 0x080fe200078010ff */
[----:B------:R3:W-:Y:S01]  /*6460*/  RED.E.ADD.F32.FTZ.RN.STRONG.GPU [R162.64], R19 ;  /* 0x00000013a200798e */ /* 0x0007e2000c10e786 */
[-C--:B------:R-:W-:Y:S01]  /*6470*/  LEA.HI.X.SX32 R155, R5, R247.reuse, 0x2, P1 ;  /* 0x000000f7059b7211 */ /* 0x080fe200008f16ff */
[----:B------:R-:W-:Y:S01]  /*6480*/  IMAD.IADD R5, R153, 0x1, R9 ;  /* 0x0000000199057824 */ /* 0x000fe200078e0209 */
[-C--:B------:R-:W-:Y:S02]  /*6490*/  LEA.HI.X.SX32 R7, R7, R247.reuse, 0x2, P0 ;  /* 0x000000f707077211 */ /* 0x080fe400000f16ff */
[CC--:B--2---:R-:W-:Y:S01]  /*64a0*/  LEA R10, P0, R9.reuse, R246.reuse, 0x2 ;  /* 0x000000f6090a7211 */ /* 0x0c4fe200078010ff */
[----:B------:R2:W-:Y:S03]  /*64b0*/  RED.E.ADD.F32.FTZ.RN.STRONG.GPU [R154.64], R12 ;  /* 0x0000000c9a00798e */ /* 0x0005e6000c10e786 */
[-C--:B------:R-:W-:Y:S01]  /*64c0*/  LEA.HI.X.SX32 R11, R9, R247.reuse, 0x2, P0 ;  /* 0x000000f7090b7211 */ /* 0x080fe200000f16ff */
[----:B------:R-:W-:Y:S01]  /*64d0*/  RED.E.ADD.F32.FTZ.RN.STRONG.GPU [R6.64], R13 ;  /* 0x0000000d0600798e */ /* 0x000fe2000c10e786 */
[-C--:B------:R-:W-:Y:S02]  /*64e0*/  LEA R16, P0, R5, R246.reuse, 0x2 ;  /* 0x000000f605107211 */ /* 0x080fe400078010ff */
[----:B------:R-:W-:Y:S01]  /*64f0*/  IADD3 R9, R157, 0x40, RZ ;  /* 0x000000409d097810 */ /* 0x000fe20007ffe0ff */
[----:B------:R4:W-:Y:S01]  /*6500*/  RED.E.ADD.F32.FTZ.RN.STRONG.GPU [R10.64], R14 ;  /* 0x0000000e0a00798e */ /* 0x0009e2000c10e786 */
[-C--:B------:R-:W-:Y:S03]  /*6510*/  LEA.HI.X.SX32 R17, R5, R247.reuse, 0x2, P0 ;  /* 0x000000f705117211 */ /* 0x080fe600000f16ff */
[----:B------:R-:W-:Y:S01]  /*6520*/  IMAD.IADD R5, R153, 0x1, R9 ;  /* 0x0000000199057824 */ /* 0x000fe200078e0209 */
[CC--:B-1----:R-:W-:Y:S01]  /*6530*/  LEA R18, P0, R9.reuse, R246.reuse, 0x2 ;  /* 0x000000f609127211 */ /* 0x0c2fe200078010ff */
[----:B------:R1:W-:Y:S04]  /*6540*/  RED.E.ADD.F32.FTZ.RN.STRONG.GPU [R16.64], R15 ;  /* 0x0000000f1000798e */ /* 0x0003e8000c10e786 */
[----:B------:R-:W-:Y:S01]  /*6550*/  RED.E.ADD.F32.FTZ.RN.STRONG.GPU [R246.64+0x100], R20 ;  /* 0x00010014f600798e */ /* 0x000fe2000c10e786 */
[-C--:B---3--:R-:W-:Y:S01]  /*6560*/  LEA.HI.X.SX32 R19, R9, R247.reuse, 0x2, P0 ;  /* 0x000000f709137211 */ /* 0x088fe200000f16ff */
[----:B------:R-:W-:Y:S02]  /*6570*/  IMAD.IADD R9, R153, 0x1, R5 ;  /* 0x0000000199097824 */ /* 0x000fe400078e0205 */
[----:B------:R-:W-:Y:S01]  /*6580*/  RED.E.ADD.F32.FTZ.RN.STRONG.GPU [R158.64+0x100], R21 ;  /* 0x000100159e00798e */ /* 0x000fe2000c10e786 */
[CC--:B--2---:R-:W-:Y:S03]  /*6590*/  LEA R154, P0, R5.reuse, R246.reuse, 0x2 ;  /* 0x000000f6059a7211 */ /* 0x0c4fe600078010ff */
[----:B------:R-:W-:Y:S01]  /*65a0*/  RED.E.ADD.F32.FTZ.RN.STRONG.GPU [R18.64], R22 ;  /* 0x000000161200798e */ /* 0x000fe2000c10e786 */
[-C--:B------:R-:W-:Y:S01]  /*65b0*/  LEA.HI.X.SX32 R155, R5, R247.reuse, 0x2, P0 ;  /* 0x000000f7059b7211 */ /* 0x080fe200000f16ff */
[----:B------:R-:W-:Y:S01]  /*65c0*/  IMAD.IADD R5, R153, 0x1, R9 ;  /* 0x0000000199057824 */ /* 0x000fe200078e0209 */
[-C--:B----4-:R-:W-:Y:S03]  /*65d0*/  LEA R10, P1, R9, R246.reuse, 0x2 ;  /* 0x000000f6090a7211 */ /* 0x090fe600078210ff */
[----:B------:R-:W-:Y:S01]  /*65e0*/  IMAD.IADD R7, R153, 0x1, R5 ;  /* 0x0000000199077824 */ /* 0x000fe200078e0205 */
[-C--:B------:R-:W-:Y:S01]  /*65f0*/  LEA R8, P0, R5, R246.reuse, 0x2 ;  /* 0x000000f605087211 */ /* 0x080fe200078010ff */
[----:B------:R-:W-:Y:S01]  /*6600*/  RED.E.ADD.F32.FTZ.RN.STRONG.GPU [R154.64], R23 ;  /* 0x000000179a00798e */ /* 0x000fe2000c10e786 */
[-C--:B------:R-:W-:Y:S02]  /*6610*/  LEA.HI.X.SX32 R11, R9, R247.reuse, 0x2, P1 ;  /* 0x000000f7090b7211 */ /* 0x080fe400008f16ff */
[-C--:B------:R-:W-:Y:S01]  /*6620*/  LEA.HI.X.SX32 R9, R5, R247.reuse, 0x2, P0 ;  /* 0x000000f705097211 */ /* 0x080fe200000f16ff */
[----:B------:R-:W-:Y:S01]  /*6630*/  IMAD.IADD R5, R153, 0x1, R7 ;  /* 0x0000000199057824 */ /* 0x000fe200078e0207 */
[CC--:B------:R-:W-:Y:S01]  /*6640*/  LEA R12, P0, R7.reuse, R246.reuse, 0x2 ;  /* 0x000000f6070c7211 */ /* 0x0c0fe200078010ff */
[----:B------:R2:W-:Y:S03]  /*6650*/  RED.E.ADD.F32.FTZ.RN.STRONG.GPU [R10.64], R24 ;  /* 0x000000180a00798e */ /* 0x0005e6000c10e786 */
[-C--:B------:R-:W-:Y:S01]  /*6660*/  LEA.HI.X.SX32 R13, R7, R247.reuse, 0x2, P0 ;  /* 0x000000f7070d7211 */ /* 0x080fe200000f16ff */
[----:B------:R-:W-:Y:S01]  /*6670*/  RED.E.ADD.F32.FTZ.RN.STRONG.GPU [R8.64], R25 ;  /* 0x000000190800798e */ /* 0x000fe2000c10e786 */
[-C--:B------:R-:W-:Y:S02]  /*6680*/  LEA R14, P0, R5, R246.reuse, 0x2 ;  /* 0x000000f6050e7211 */ /* 0x080fe400078010ff */
[----:B------:R-:W-:Y:S01]  /*6690*/  IADD3 R7, R157, 0x60, RZ ;  /* 0x000000609d077810 */ /* 0x000fe20007ffe0ff */
[----:B------:R3:W-:Y:S01]  /*66a0*/  RED.E.ADD.F32.FTZ.RN.STRONG.GPU [R12.64], R26 ;  /* 0x0000001a0c00798e */ /* 0x0007e2000c10e786 */
[-C--:B-1----:R-:W-:Y:S02]  /*66b0*/  LEA.HI.X.SX32 R15, R5, R247.reuse, 0x2, P0 ;  /* 0x000000f7050f7211 */ /* 0x082fe400000f16ff */
[-C--:B------:R-:W-:Y:S01]  /*66c0*/  LEA R16, P0, R7, R246.reuse, 0x2 ;  /* 0x000000f607107211 */ /* 0x080fe200078010ff */
[----:B------:R-:W-:Y:S01]  /*66d0*/  IMAD.IADD R5, R153, 0x1, R7 ;  /* 0x0000000199057824 */ /* 0x000fe200078e0207 */
[----:B------:R-:W-:Y:S02]  /*66e0*/  LDSM.16.MT88.4 R20, [R194+0x4000] ;  /* 0x00400000c214783b */ /* 0x000fe40000004200 */
[-C--:B------:R-:W-:Y:S01]  /*66f0*/  LEA.HI.X.SX32 R17, R7, R247.reuse, 0x2, P0 ;  /* 0x000000f707117211 */ /* 0x080fe200000f16ff */
[----:B------:R-:W-:Y:S01]  /*6700*/  IMAD.IADD R7, R153, 0x1, R5 ;  /* 0x0000000199077824 */ /* 0x000fe200078e0205 */
[----:B------:R1:W-:Y:S04]  /*6710*/  RED.E.ADD.F32.FTZ.RN.STRONG.GPU [R14.64], R27 ;  /* 0x0000001b0e00798e */ /* 0x0003e8000c10e786 */
[----:B------:R-:W-:Y:S04]  /*6720*/  RED.E.ADD.F32.FTZ.RN.STRONG.GPU [R246.64+0x180], R32 ;  /* 0x00018020f600798e */ /* 0x000fe8000c10e786 */
[----:B------:R-:W-:Y:S01]  /*6730*/  RED.E.ADD.F32.FTZ.RN.STRONG.GPU [R158.64+0x180], R33 ;  /* 0x000180219e00798e */ /* 0x000fe2000c10e786 */
[CC--:B--2---:R-:W-:Y:S03]  /*6740*/  LEA R10, P0, R5.reuse, R246.reuse, 0x2 ;  /* 0x000000f6050a7211 */ /* 0x0c4fe600078010ff */
[----:B------:R2:W-:Y:S01]  /*6750*/  RED.E.ADD.F32.FTZ.RN.STRONG.GPU [R16.64], R34 ;  /* 0x000000221000798e */ /* 0x0005e2000c10e786 */
[-C--:B------:R-:W-:Y:S01]  /*6760*/  LEA.HI.X.SX32 R11, R5, R247.reuse, 0x2, P0 ;  /* 0x000000f7050b7211 */ /* 0x080fe200000f16ff */
[----:B------:R-:W-:Y:S02]  /*6770*/  IMAD.IADD R5, R153, 0x1, R7 ;  /* 0x0000000199057824 */ /* 0x000fe400078e0207 */
[----:B------:R-:W-:Y:S01]  /*6780*/  LDSM.16.MT88.4 R24, [R197+0x1e800] ;  /* 0x01e80000c518783b */ /* 0x000fe20000004200 */
[-C--:B---3--:R-:W-:Y:S01]  /*6790*/  LEA R12, P1, R7, R246.reuse, 0x2 ;  /* 0x000000f6070c7211 */ /* 0x088fe200078210ff */
[----:B------:R-:W-:Y:S01]  /*67a0*/  IMAD.IADD R9, R153, 0x1, R5 ;  /* 0x0000000199097824 */ /* 0x000fe200078e0205 */
[-C--:B------:R-:W-:Y:S01]  /*67b0*/  LEA R6, P0, R5, R246.reuse, 0x2 ;  /* 0x000000f605067211 */ /* 0x080fe200078010ff */
[----:B------:R3:W-:Y:S01]  /*67c0*/  RED.E.ADD.F32.FTZ.RN.STRONG.GPU [R10.64], R35 ;  /* 0x000000230a00798e */ /* 0x0007e2000c10e786 */
[-C--:B------:R-:W-:Y:S02]  /*67d0*/  LEA.HI.X.SX32 R13, R7, R247.reuse, 0x2, P1 ;  /* 0x000000f7070d7211 */ /* 0x080fe400008f16ff */
[-C--:B------:R-:W-:Y:S01]  /*67e0*/  LEA.HI.X.SX32 R7, R5, R247.reuse, 0x2, P0 ;  /* 0x000000f705077211 */ /* 0x080fe200000f16ff */
[----:B------:R-:W-:Y:S01]  /*67f0*/  IMAD.IADD R5, R153, 0x1, R9 ;  /* 0x0000000199057824 */ /* 0x000fe200078e0209 */
[CC--:B-1----:R-:W-:Y:S01]  /*6800*/  LEA R14, P0, R9.reuse, R246.reuse, 0x2 ;  /* 0x000000f6090e7211 */ /* 0x0c2fe200078010ff */
[----:B------:R1:W-:Y:S03]  /*6810*/  RED.E.ADD.F32.FTZ.RN.STRONG.GPU [R12.64], R28 ;  /* 0x0000001c0c00798e */ /* 0x0003e6000c10e786 */
[-C--:B------:R-:W-:Y:S01]  /*6820*/  LEA.HI.X.SX32 R15, R9, R247.reuse, 0x2, P0 ;  /* 0x000000f7090f7211 */ /* 0x080fe200000f16ff */
[----:B------:R-:W-:Y:S01]  /*6830*/  RED.E.ADD.F32.FTZ.RN.STRONG.GPU [R6.64], R29 ;  /* 0x0000001d0600798e */ /* 0x000fe2000c10e786 */
[C---:B------:R-:W-:Y:S02]  /*6840*/  IADD3 R9, R157.reuse, 0x80, RZ ;  /* 0x000000809d097810 */ /* 0x040fe40007ffe0ff */
[----:B------:R-:W-:Y:S01]  /*6850*/  IADD3 R157, R157, 0xa0, RZ ;  /* 0x000000a09d9d7810 */ /* 0x000fe20007ffe0ff */
[----:B------:R4:W-:Y:S01]  /*6860*/  RED.E.ADD.F32.FTZ.RN.STRONG.GPU [R14.64], R30 ;  /* 0x0000001e0e00798e */ /* 0x0009e2000c10e786 */
[CC--:B--2---:R-:W-:Y:S04]  /*6870*/  LEA R16, P0, R5.reuse, R246.reuse, 0x2 ;  /* 0x000000f605107211 */ /* 0x0c4fe800078010ff */
[-C--:B------:R-:W-:Y:S01]  /*6880*/  LEA.HI.X.SX32 R17, R5, R247.reuse, 0x2, P0 ;  /* 0x000000f705117211 */ /* 0x080fe200000f16ff */
[----:B------:R-:W-:Y:S04]  /*6890*/  IMAD.IADD R5, R153, 0x1, R9 ;  /* 0x0000000199057824 */ /* 0x000fe800078e0209 */
[----:B------:R-:W-:Y:S01]  /*68a0*/  RED.E.ADD.F32.FTZ.RN.STRONG.GPU [R16.64], R31 ;  /* 0x0000001f1000798e */ /* 0x000fe2000c10e786 */
[CC--:B---3--:R-:W-:Y:S03]  /*68b0*/  LEA R10, P0, R9.reuse, R246.reuse, 0x2 ;  /* 0x000000f6090a7211 */ /* 0x0c8fe600078010ff */
[----:B------:R-:W-:Y:S01]  /*68c0*/  RED.E.ADD.F32.FTZ.RN.STRONG.GPU [R246.64+0x200], R84 ;  /* 0x00020054f600798e */ /* 0x000fe2000c10e786 */
[-C--:B------:R-:W-:Y:S01]  /*68d0*/  LEA.HI.X.SX32 R11, R9, R247.reuse, 0x2, P0 ;  /* 0x000000f7090b7211 */ /* 0x080fe200000f16ff */
[----:B------:R-:W-:Y:S01]  /*68e0*/  IMAD.IADD R9, R153, 0x1, R5 ;  /* 0x0000000199097824 */ /* 0x000fe200078e0205 */
[CC--:B-1----:R-:W-:Y:S01]  /*68f0*/  LEA R12, P0, R5.reuse, R246.reuse, 0x2 ;  /* 0x000000f6050c7211 */ /* 0x0c2fe200078010ff */
[----:B------:R-:W-:Y:S03]  /*6900*/  RED.E.ADD.F32.FTZ.RN.STRONG.GPU [R158.64+0x200], R85 ;  /* 0x000200559e00798e */ /* 0x000fe6000c10e786 */
[-C--:B------:R-:W-:Y:S01]  /*6910*/  LEA.HI.X.SX32 R13, R5, R247.reuse, 0x2, P0 ;  /* 0x000000f7050d7211 */ /* 0x080fe200000f16ff */
[----:B------:R-:W-:Y:S01]  /*6920*/  IMAD.IADD R5, R153, 0x1, R9 ;  /* 0x0000000199057824 */ /* 0x000fe200078e0209 */
[----:B------:R1:W-:Y:S01]  /*6930*/  RED.E.ADD.F32.FTZ.RN.STRONG.GPU [R10.64], R86 ;  /* 0x000000560a00798e */ /* 0x0003e2000c10e786 */
[-C--:B----4-:R-:W-:Y:S02]  /*6940*/  LEA R14, P1, R9, R246.reuse, 0x2 ;  /* 0x000000f6090e7211 */ /* 0x090fe400078210ff */
[----:B------:R-:W-:Y:S01]  /*6950*/  IMAD.IADD R7, R153, 0x1, R5 ;  /* 0x0000000199077824 */ /* 0x000fe200078e0205 */
[-C--:B------:R-:W-:Y:S01]  /*6960*/  LEA R8, P0, R5, R246.reuse, 0x2 ;  /* 0x000000f605087211 */ /* 0x080fe200078010ff */
[----:B------:R2:W-:Y:S01]  /*6970*/  RED.E.ADD.F32.FTZ.RN.STRONG.GPU [R12.64], R87 ;  /* 0x000000570c00798e */ /* 0x0005e2000c10e786 */
[-C--:B------:R-:W-:Y:S02]  /*6980*/  LEA.HI.X.SX32 R15, R9, R247.reuse, 0x2, P1 ;  /* 0x000000f7090f7211 */ /* 0x080fe400008f16ff */
[-C--:B------:R-:W-:Y:S01]  /*6990*/  LEA.HI.X.SX32 R9, R5, R247.reuse, 0x2, P0 ;  /* 0x000000f705097211 */ /* 0x080fe200000f16ff */
[----:B------:R-:W-:Y:S01]  /*69a0*/  IMAD.IADD R5, R153, 0x1, R7 ;  /* 0x0000000199057824 */ /* 0x000fe200078e0207 */
[CC--:B------:R-:W-:Y:S01]  /*69b0*/  LEA R6, P0, R7.reuse, R246.reuse, 0x2 ;  /* 0x000000f607067211 */ /* 0x0c0fe200078010ff */
[----:B------:R-:W-:Y:S03]  /*69c0*/  RED.E.ADD.F32.FTZ.RN.STRONG.GPU [R14.64], R88 ;  /* 0x000000580e00798e */ /* 0x000fe6000c10e786 */
[-C--:B------:R-:W-:Y:S01]  /*69d0*/  LEA.HI.X.SX32 R7, R7, R247.reuse, 0x2, P0 ;  /* 0x000000f707077211 */ /* 0x080fe200000f16ff */
[----:B------:R3:W-:Y:S04]  /*69e0*/  RED.E.ADD.F32.FTZ.RN.STRONG.GPU [R8.64], R89 ;  /* 0x000000590800798e */ /* 0x0007e8000c10e786 */
[----:B------:R-:W-:Y:S04]  /*69f0*/  RED.E.ADD.F32.FTZ.RN.STRONG.GPU [R6.64], R90 ;  /* 0x0000005a0600798e */ /* 0x000fe8000c10e786 */
[----:B------:R-:W-:Y:S01]  /*6a00*/  LDSM.16.MT88.4 R28, [R194+0x800] ;  /* 0x00080000c21c783b */ /* 0x000fe20000004200 */
[CC--:B-1----:R-:W-:Y:S04]  /*6a10*/  LEA R10, P0, R5.reuse, R246.reuse, 0x2 ;  /* 0x000000f6050a7211 */ /* 0x0c2fe800078010ff */
[-C--:B------:R-:W-:Y:S01]  /*6a20*/  LEA.HI.X.SX32 R11, R5, R247.reuse, 0x2, P0 ;  /* 0x000000f7050b7211 */ /* 0x080fe200000f16ff */
[----:B------:R-:W-:Y:S01]  /*6a30*/  IMAD.IADD R5, R153, 0x1, R157 ;  /* 0x0000000199057824 */ /* 0x000fe200078e029d */
[-C--:B------:R-:W-:Y:S03]  /*6a40*/  LEA R16, P0, R157, R246.reuse, 0x2 ;  /* 0x000000f69d107211 */ /* 0x080fe600078010ff */
[----:B--2---:R-:W-:Y:S01]  /*6a50*/  IMAD.IADD R13, R153, 0x1, R5 ;  /* 0x00000001990d7824 */ /* 0x004fe200078e0205 */
[-C--:B------:R-:W-:Y:S01]  /*6a60*/  LEA.HI.X.SX32 R17, R157, R247.reuse, 0x2, P0 ;  /* 0x000000f79d117211 */ /* 0x080fe200000f16ff */
[----:B------:R-:W-:Y:S01]  /*6a70*/  RED.E.ADD.F32.FTZ.RN.STRONG.GPU [R10.64], R91 ;  /* 0x0000005b0a00798e */ /* 0x000fe2000c10e786 */
[-C--:B------:R-:W-:Y:S01]  /*6a80*/  LEA R18, P0, R5, R246.reuse, 0x2 ;  /* 0x000000f605127211 */ /* 0x080fe200078010ff */
[----:B---3--:R-:W-:Y:S03]  /*6a90*/  IMAD.IADD R9, R153, 0x1, R13 ;  /* 0x0000000199097824 */ /* 0x008fe600078e020d */
[-C--:B------:R-:W-:Y:S01]  /*6aa0*/  LEA.HI.X.SX32 R19, R5, R247.reuse, 0x2, P0 ;  /* 0x000000f705137211 */ /* 0x080fe200000f16ff */
[----:B------:R-:W-:Y:S01]  /*6ab0*/  RED.E.ADD.F32.FTZ.RN.STRONG.GPU [R246.64+0x280], R96 ;  /* 0x00028060f600798e */ /* 0x000fe2000c10e786 */
[-C--:B------:R-:W-:Y:S01]  /*6ac0*/  LEA R32, P0, R13, R246.reuse, 0x2 ;  /* 0x000000f60d207211 */ /* 0x080fe200078010ff */
[----:B------:R-:W-:Y:S01]  /*6ad0*/  IMAD.IADD R5, R153, 0x1, R9 ;  /* 0x0000000199057824 */ /* 0x000fe200078e0209 */
[-C--:B------:R-:W-:Y:S01]  /*6ae0*/  LEA R88, P2, R9, R246.reuse, 0x2 ;  /* 0x000000f609587211 */ /* 0x080fe200078410ff */
[----:B------:R-:W-:Y:S01]  /*6af0*/  RED.E.ADD.F32.FTZ.RN.STRONG.GPU [R158.64+0x280], R97 ;  /* 0x000280619e00798e */ /* 0x000fe2000c10e786 */
[-C--:B------:R-:W-:Y:S01]  /*6b00*/  LEA.HI.X.SX32 R33, R13, R247.reuse, 0x2, P0 ;  /* 0x000000f70d217211 */ /* 0x080fe200000f16ff */
[----:B------:R-:W-:Y:S01]  /*6b10*/  IMAD.IADD R153, R153, 0x1, R5 ;  /* 0x0000000199997824 */ /* 0x000fe200078e0205 */
[-C--:B------:R-:W-:Y:S01]  /*6b20*/  LEA R86, P1, R5, R246.reuse, 0x2 ;  /* 0x000000f605567211 */ /* 0x080fe200078210ff */
[----:B------:R-:W-:Y:S01]  /*6b30*/  LDSM.16.MT88.4 R12, [R0+0x1e000] ;  /* 0x01e00000000c783b */ /* 0x000fe20000004200 */
[-C--:B------:R-:W-:Y:S02]  /*6b40*/  LEA.HI.X.SX32 R89, R9, R247.reuse, 0x2, P2 ;  /* 0x000000f709597211 */ /* 0x080fe400010f16ff */
[-C--:B------:R-:W-:Y:S01]  /*6b50*/  LEA.HI.X.SX32 R87, R5, R247.reuse, 0x2, P1 ;  /* 0x000000f705577211 */ /* 0x080fe200008f16ff */
[----:B------:R-:W-:Y:S01]  /*6b60*/  LDSM.16.MT88.4 R8, [R194] ;  /* 0x00000000c208783b */ /* 0x000fe20000004200 */
[C---:B------:R-:W-:Y:S02]  /*6b70*/  LEA R84, P0, R153.reuse, R246, 0x2 ;  /* 0x000000f699547211 */ /* 0x040fe400078010ff */
[----:B------:R-:W-:Y:S01]  /*6b80*/  @P6 IADD3 R228, P1, R228, -0x100, RZ ;  /* 0xffffff00e4e46810 */ /* 0x000fe20007f3e0ff */
[----:B------:R-:W1:Y:S01]  /*6b90*/  LDSM.16.MT88.4 R4, [R197+0x1e000] ;  /* 0x01e00000c504783b */ /* 0x000e620000004200 */
[----:B------:R-:W-:Y:S02]  /*6ba0*/  LEA.HI.X.SX32 R85, R153, R247, 0x2, P0 ;  /* 0x000000f799557211 */ /* 0x000fe400000f16ff */
[----:B------:R-:W-:Y:S01]  /*6bb0*/  @P6 IADD3.X R227, R227, -0x1, RZ, P1, !PT ;  /* 0xffffffffe3e36810 */ /* 0x000fe20000ffe4ff */
[----:B------:R-:W-:Y:S04]  /*6bc0*/  RED.E.ADD.F32.FTZ.RN.STRONG.GPU [R16.64], R98 ;  /* 0x000000621000798e */ /* 0x000fe8000c10e786 */
[----:B------:R-:W-:Y:S04]  /*6bd0*/  RED.E.ADD.F32.FTZ.RN.STRONG.GPU [R18.64], R99 ;  /* 0x000000631200798e */ /* 0x000fe8000c10e786 */
[----:B------:R-:W2:Y:S04]  /*6be0*/  LDSM.16.MT88.4 R16, [R194+0x2000] ;  /* 0x00200000c210783b */ /* 0x000ea80000004200 */
[----:B------:R-:W-:Y:S04]  /*6bf0*/  RED.E.ADD.F32.FTZ.RN.STRONG.GPU [R32.64], R92 ;  /* 0x0000005c2000798e */ /* 0x000fe8000c10e786 */
[----:B------:R-:W3:Y:S04]  /*6c00*/  LDSM.16.MT88.4 R32, [R0+0x1e800] ;  /* 0x01e800000020783b */ /* 0x000ee80000004200 */
[----:B------:R-:W-:Y:S04]  /*6c10*/  RED.E.ADD.F32.FTZ.RN.STRONG.GPU [R88.64], R93 ;  /* 0x0000005d5800798e */ /* 0x000fe8000c10e786 */
[----:B------:R-:W-:Y:S04]  /*6c20*/  LDSM.16.MT88.4 R88, [R0+0x1f800] ;  /* 0x01f800000058783b */ /* 0x000fe80000004200 */
[----:B------:R-:W-:Y:S04]  /*6c30*/  RED.E.ADD.F32.FTZ.RN.STRONG.GPU [R86.64], R94 ;  /* 0x0000005e5600798e */ /* 0x000fe8000c10e786 */
[----:B------:R-:W-:Y:S01]  /*6c40*/  RED.E.ADD.F32.FTZ.RN.STRONG.GPU [R84.64], R95 ;  /* 0x0000005f5400798e */ /* 0x000fe2000c10e786 */
[-C--:B-1----:R-:W-:Y:S03]  /*6c50*/  HMMA.16816.F32 R100, R4, R8.reuse, R100 ;  /* 0x000000080464723c */ /* 0x082fe60000001864 */
[----:B------:R-:W1:Y:S04]  /*6c60*/  LDSM.16.MT88.4 R84, [R194+0x2800] ;  /* 0x00280000c254783b */ /* 0x000e680000004200 */
[----:B------:R-:W-:Y:S01]  /*6c70*/  LDSM.16.MT88.4 R92, [R194+0x3800] ;  /* 0x00380000c25c783b */ /* 0x000fe20000004200 */
[C---:B------:R-:W-:Y:S08]  /*6c80*/  HMMA.16816.F32 R104, R12.reuse, R8, R104 ;  /* 0x000000080c68723c */ /* 0x040ff00000001868 */
[-C--:B------:R-:W-:Y:S08]  /*6c90*/  HMMA.16816.F32 R108, R12, R10.reuse, R108 ;  /* 0x0000000a0c6c723c */ /* 0x080ff0000000186c */
[C---:B------:R-:W-:Y:S01]  /*6ca0*/  HMMA.16816.F32 R112, R4.reuse, R10, R112 ;  /* 0x0000000a0470723c */ /* 0x040fe20000001870 */
[----:B------:R-:W4:Y:S07]  /*6cb0*/  LDSM.16.MT88.4 R8, [R194+0x4800] ;  /* 0x00480000c208783b */ /* 0x000f2e0000004200 */
[-C--:B--2---:R-:W-:Y:S08]  /*6cc0*/  HMMA.16816.F32 R116, R4, R16.reuse, R116 ;  /* 0x000000100474723c */ /* 0x084ff00000001874 */
        /* <DEDUP_REMOVED lines=10> */
[----:B------:R-:W2:Y:S03]  /*6d70*/  LDSM.16.MT88.4 R20, [R194+0x3000] ;  /* 0x00300000c214783b */ /* 0x000ea60000004200 */
[-C--:B------:R-:W-:Y:S08]  /*6d80*/  HMMA.16816.F32 R100, R24, R28.reuse, R100 ;  /* 0x0000001c1864723c */ /* 0x080ff00000001864 */
[C---:B---3--:R-:W-:Y:S08]  /*6d90*/  HMMA.16816.F32 R104, R32.reuse, R28, R104 ;  /* 0x0000001c2068723c */ /* 0x048ff00000001868 */
[-C--:B------:R-:W-:Y:S08]  /*6da0*/  HMMA.16816.F32 R108, R32, R30.reuse, R108 ;  /* 0x0000001e206c723c */ /* 0x080ff0000000186c */
[C---:B------:R-:W-:Y:S01]  /*6db0*/  HMMA.16816.F32 R112, R24.reuse, R30, R112 ;  /* 0x0000001e1870723c */ /* 0x040fe20000001870 */
[----:B------:R-:W3:Y:S07]  /*6dc0*/  LDSM.16.MT88.4 R28, [R194+0x5000] ;  /* 0x00500000c21c783b */ /* 0x000eee0000004200 */
[-C--:B-1----:R-:W-:Y:S08]  /*6dd0*/  HMMA.16816.F32 R116, R24, R84.reuse, R116 ;  /* 0x000000541874723c */ /* 0x082ff00000001874 */
[C---:B------:R-:W-:Y:S08]  /*6de0*/  HMMA.16816.F32 R120, R32.reuse, R84, R120 ;  /* 0x000000542078723c */ /* 0x040ff00000001878 */
[-C--:B------:R-:W-:Y:S08]  /*6df0*/  HMMA.16816.F32 R124, R32, R86.reuse, R124 ;  /* 0x00000056207c723c */ /* 0x080ff0000000187c */
[C---:B------:R-:W-:Y:S01]  /*6e00*/  HMMA.16816.F32 R128, R24.reuse, R86, R128 ;  /* 0x000000561880723c */ /* 0x040fe20000001880 */
[----:B------:R-:W-:Y:S07]  /*6e10*/  LDSM.16.MT88.4 R84, [R194+0x1800] ;  /* 0x00180000c254783b */ /* 0x000fee0000004200 */
[-C--:B----4-:R-:W-:Y:S08]  /*6e20*/  HMMA.16816.F32 R132, R24, R8.reuse, R132 ;  /* 0x000000081884723c */ /* 0x090ff00000001884 */
[C---:B------:R-:W-:Y:S08]  /*6e30*/  HMMA.16816.F32 R136, R32.reuse, R8, R136 ;  /* 0x000000082088723c */ /* 0x040ff00000001888 */
[-C--:B------:R-:W-:Y:S01]  /*6e40*/  HMMA.16816.F32 R140, R32, R10.reuse, R140 ;  /* 0x0000000a208c723c */ /* 0x080fe2000000188c */
[----:B------:R-:W1:Y:S07]  /*6e50*/  LDSM.16.MT88.4 R32, [R197+0x1f800] ;  /* 0x01f80000c520783b */ /* 0x000e6e0000004200 */
[----:B------:R-:W-:Y:S01]  /*6e60*/  HMMA.16816.F32 R144, R24, R10, R144 ;  /* 0x0000000a1890723c */ /* 0x000fe20000001890 */
[----:B------:R4:W1:Y:S07]  /*6e70*/  LDSM.16.MT88.4 R8, [R194+0x5800] ;  /* 0x00580000c208783b */ /* 0x00086e0000004200 */
[-C--:B--2---:R-:W-:Y:S08]  /*6e80*/  HMMA.16816.F32 R100, R4, R12.reuse, R100 ;  /* 0x0000000c0464723c */ /* 0x084ff00000001864 */
[C---:B------:R-:W-:Y:S08]  /*6e90*/  HMMA.16816.F32 R104, R16.reuse, R12, R104 ;  /* 0x0000000c1068723c */ /* 0x040ff00000001868 */
[-C--:B------:R-:W-:Y:S08]  /*6ea0*/  HMMA.16816.F32 R108, R16, R14.reuse, R108 ;  /* 0x0000000e106c723c */ /* 0x080ff0000000186c */
[C---:B------:R-:W-:Y:S08]  /*6eb0*/  HMMA.16816.F32 R112, R4.reuse, R14, R112 ;  /* 0x0000000e0470723c */ /* 0x040ff00000001870 */
[-C--:B------:R-:W-:Y:S08]  /*6ec0*/  HMMA.16816.F32 R116, R4, R20.reuse, R116 ;  /* 0x000000140474723c */ /* 0x080ff00000001874 */
[C---:B------:R-:W-:Y:S08]  /*6ed0*/  HMMA.16816.F32 R120, R16.reuse, R20, R120 ;  /* 0x000000141078723c */ /* 0x040ff00000001878 */
[-C--:B------:R-:W-:Y:S08]  /*6ee0*/  HMMA.16816.F32 R124, R16, R22.reuse, R124 ;  /* 0x00000016107c723c */ /* 0x080ff0000000187c */
[C---:B------:R-:W-:Y:S08]  /*6ef0*/  HMMA.16816.F32 R128, R4.reuse, R22, R128 ;  /* 0x000000160480723c */ /* 0x040ff00000001880 */
[-C--:B---3--:R-:W-:Y:S08]  /*6f00*/  HMMA.16816.F32 R132, R4, R28.reuse, R132 ;  /* 0x0000001c0484723c */ /* 0x088ff00000001884 */
[C---:B------:R-:W-:Y:S08]  /*6f10*/  HMMA.16816.F32 R136, R16.reuse, R28, R136 ;  /* 0x0000001c1088723c */ /* 0x040ff00000001888 */
[-C--:B------:R-:W-:Y:S08]  /*6f20*/  HMMA.16816.F32 R140, R16, R30.reuse, R140 ;  /* 0x0000001e108c723c */ /* 0x080ff0000000188c */
[----:B------:R-:W-:Y:S07]  /*6f30*/  HMMA.16816.F32 R144, R4, R30, R144 ;  /* 0x0000001e0490723c */ /* 0x000fee0000001890 */
[----:B------:R-:W-:Y:S01]  /*6f40*/  LOP3.LUT R4, R239, 0x1, RZ, 0xc0, !PT ;  /* 0x00000001ef047812 */ /* 0x000fe200078ec0ff */
[-C--:B-1----:R-:W-:Y:S05]  /*6f50*/  HMMA.16816.F32 R100, R32, R84.reuse, R100 ;  /* 0x000000542064723c */ /* 0x082fea0000001864 */
[----:B------:R-:W-:Y:S02]  /*6f60*/  ISETP.NE.U32.AND P0, PT, R4, 0x1, PT ;  /* 0x000000010400780c */ /* 0x000fe40003f05070 */
[----:B------:R-:W-:Y:S01]  /*6f70*/  @P6 IADD3 R4, P2, R230, -0x100, RZ ;  /* 0xffffff00e6046810 */ /* 0x000fe20007f5e0ff */
[C---:B------:R-:W-:Y:S04]  /*6f80*/  HMMA.16816.F32 R104, R88.reuse, R84, R104 ;  /* 0x000000545868723c */ /* 0x040fe80000001868 */
[----:B------:R-:W-:Y:S01]  /*6f90*/  @P6 IMAD.MOV.U32 R230, RZ, RZ, R4 ;  /* 0x000000ffffe66224 */ /* 0x000fe200078e0004 */
[----:B------:R-:W-:Y:S02]  /*6fa0*/  @P6 IADD3.X R4, R229, -0x1, RZ, P2, !PT ;  /* 0xffffffffe5046810 */ /* 0x000fe400017fe4ff */
[C---:B------:R-:W-:Y:S01]  /*6fb0*/  ISETP.GT.AND P2, PT, R239.reuse, R224, PT ;  /* 0x000000e0ef00720c */ /* 0x040fe20003f44270 */
[-C--:B------:R-:W-:Y:S04]  /*6fc0*/  HMMA.16816.F32 R108, R88, R86.reuse, R108 ;  /* 0x00000056586c723c */ /* 0x080fe8000000186c */
[C---:B------:R-:W-:Y:S01]  /*6fd0*/  IADD3 R5, R194.reuse, -0x6000, RZ ;  /* 0xffffa000c2057810 */ /* 0x040fe20007ffe0ff */
[----:B------:R-:W-:Y:S01]  /*6fe0*/  @P6 IMAD.MOV.U32 R229, RZ, RZ, R4 ;  /* 0x000000ffffe56224 */ /* 0x000fe200078e0004 */
[----:B------:R-:W-:Y:S02]  /*6ff0*/  @P0 IADD3 R5, R194, 0x6000, RZ ;  /* 0x00006000c2050810 */ /* 0x000fe40007ffe0ff */
[C---:B------:R-:W-:Y:S04]  /*7000*/  HMMA.16816.F32 R112, R32.reuse, R86, R112 ;  /* 0x000000562070723c */ /* 0x040fe80000001870 */
[----:B------:R-:W-:Y:S01]  /*7010*/  IADD3 R239, R239, -0x1, RZ ;  /* 0xffffffffefef7810 */ /* 0x000fe20007ffe0ff */
[----:B----4-:R-:W-:Y:S03]  /*7020*/  IMAD.MOV.U32 R194, RZ, RZ, R5 ;  /* 0x000000ffffc27224 */ /* 0x010fe600078e0005 */
        /* <DEDUP_REMOVED lines=134> */
[----:B------:R-:W-:-:S03]  /*7890*/  ISETP.NE.AND P0, PT, R244, -0x1, PT ;  /* 0xfffffffff400780c */ /* 0x000fc60003f05270 */
[----:B------:R1:W-:Y:S04]  /*78a0*/  STS [R219+0x7000], R40 ;  /* 0x00700028db007388 */ /* 0x0003e80000000800 */
[----:B------:R2:W-:Y:S04]  /*78b0*/  STS [R219+0x7400], R42 ;  /* 0x0074002adb007388 */ /* 0x0005e80000000800 */
[----:B------:R3:W-:Y:S04]  /*78c0*/  STS [R221+0x7000], R44 ;  /* 0x0070002cdd007388 */ /* 0x0007e80000000800 */
[----:B------:R3:W-:Y:S04]  /*78d0*/  STS [R221+0x7400], R46 ;  /* 0x0074002edd007388 */ /* 0x0007e80000000800 */
[----:B------:R3:W-:Y:S04]  /*78e0*/  STS [R219+0x8000], R52 ;  /* 0x00800034db007388 */ /* 0x0007e80000000800 */
[----:B------:R3:W-:Y:S04]  /*78f0*/  STS [R219+0x8400], R54 ;  /* 0x00840036db007388 */ /* 0x0007e80000000800 */
[----:B------:R3:W-:Y:S01]  /*7900*/  STS [R221+0x8000], R64 ;  /* 0x00800040dd007388 */ /* 0x0007e20000000800 */
[----:B-1----:R-:W-:-:S03]  /*7910*/  @P0 IADD3 R40, R241, R244, RZ ;  /* 0x000000f4f1280210 */ /* 0x002fc60007ffe0ff */
[----:B------:R3:W-:Y:S02]  /*7920*/  STS [R221+0x8400], R66 ;  /* 0x00840042dd007388 */ /* 0x0007e40000000800 */
[C---:B--2---:R-:W-:Y:S02]  /*7930*/  @P0 IMAD.WIDE.U32 R42, R40.reuse, c[0x0][0x3a0], RZ ;  /* 0x0000e800282a0a25 */ /* 0x044fe400078e00ff */
[----:B------:R3:W-:Y:S02]  /*7940*/  STS [R219+0x9000], R56 ;  /* 0x00900038db007388 */ /* 0x0007e40000000800 */
[----:B------:R-:W-:Y:S02]  /*7950*/  @P0 IMAD R40, R40, c[0x0][0x3a4], R43 ;  /* 0x0000e90028280a24 */ /* 0x000fe400078e022b */
        /* <DEDUP_REMOVED lines=21> */
.L_x_337:
[----:B---3--:R-:W-:-:S05]  /*7ab0*/  @P0 IADD3 R52, R241, R244, RZ ;  /* 0x000000f4f1340210 */ /* 0x008fca0007ffe0ff */
        /* <DEDUP_REMOVED lines=12> */
.L_x_338:
[----:B------:R-:W-:Y:S01]  /*7b80*/  BAR.SYNC.DEFER_BLOCKING 0x0 ;  /* 0x0000000000007b1d */ /* 0x000fe20000010000 */
[----:B------:R-:W-:Y:S01]  /*7b90*/  SHF.R.S32.HI R55, RZ, 0x1f, R225 ;  /* 0x0000001fff377819 */ /* 0x000fe200000114e1 */
[----:B------:R-:W-:Y:S01]  /*7ba0*/  IMAD R240, R216, -0x40, R240 ;  /* 0xffffffc0d8f07824 */ /* 0x000fe200078e02f0 */
[----:B------:R-:W-:Y:S02]  /*7bb0*/  SHF.R.S32.HI R59, RZ, 0x1f, R210 ;  /* 0x0000001fff3b7819 */ /* 0x000fe400000114d2 */
[----:B------:R-:W-:Y:S01]  /*7bc0*/  MOV R58, R210 ;  /* 0x000000d2003a7202 */ /* 0x000fe20000000f00 */
[----:B------:R-:W-:Y:S01]  /*7bd0*/  IMAD R44, R55, c[0x0][0x3a0], RZ ;  /* 0x0000e800372c7a24 */ /* 0x000fe200078e02ff */
[----:B------:R-:W-:Y:S01]  /*7be0*/  ISETP.GE.AND P4, PT, R209, R240, PT ;  /* 0x000000f0d100720c */ /* 0x000fe20003f86270 */
[----:B------:R-:W-:Y:S01]  /*7bf0*/  BSSY B0, `(.L_x_339) ;  /* 0x0000025000007945 */ /* 0x000fe20003800000 */
[----:B------:R-:W-:Y:S01]  /*7c00*/  SHF.R.S32.HI R53, RZ, 0x1f, R233 ;  /* 0x0000001fff357819 */ /* 0x000fe200000114e9 */
[----:B------:R-:W-:-:S04]  /*7c10*/  IMAD.WIDE.U32 R46, R225, c[0x0][0x3a0], R58 ;  /* 0x0000e800e12e7a25 */ /* 0x000fc800078e003a */
[----:B------:R-:W-:Y:S01]  /*7c20*/  IMAD R41, R225, c[0x0][0x3a4], R44 ;  /* 0x0000e900e1297a24 */ /* 0x000fe200078e022c */
[----:B------:R-:W-:-:S04]  /*7c30*/  IADD3 R60, P0, R42, R46, RZ ;  /* 0x0000002e2a3c7210 */ /* 0x000fc80007f1e0ff */
[----:B------:R-:W-:Y:S01]  /*7c40*/  IADD3.X R61, R40, R47, R41, P0, !PT ;  /* 0x0000002f283d7210 */ /* 0x000fe200007fe429 */
[----:B------:R-:W-:Y:S01]  /*7c50*/  IMAD R40, R53, c[0x0][0x3b8], RZ ;  /* 0x0000ee0035287a24 */ /* 0x000fe200078e02ff */
[----:B------:R1:W2:Y:S03]  /*7c60*/  LDS.128 R36, [R215+0x13000] ;  /* 0x01300000d7247984 */ /* 0x0002a60000000c00 */
[C---:B------:R-:W-:Y:S02]  /*7c70*/  IMAD R57, R233.reuse, c[0x0][0x3bc], R40 ;  /* 0x0000ef00e9397a24 */ /* 0x040fe400078e0228 */
[----:B------:R-:W-:Y:S01]  /*7c80*/  IMAD.WIDE.U32 R60, R233, c[0x0][0x3b8], R60 ;  /* 0x0000ee00e93c7a25 */ /* 0x000fe200078e003c */
[----:B------:R1:W3:Y:S04]  /*7c90*/  LDS.128 R32, [R215+0x15000] ;  /* 0x01500000d7207984 */ /* 0x0002e80000000c00 */
[----:B------:R1:W4:Y:S01]  /*7ca0*/  LDS.128 R28, [R215+0x17000] ;  /* 0x01700000d71c7984 */ /* 0x0003220000000c00 */
[----:B------:R-:W-:-:S03]  /*7cb0*/  IADD3 R57, R57, R61, RZ ;  /* 0x0000003d39397210 */ /* 0x000fc60007ffe0ff */
[----:B------:R1:W1:Y:S04]  /*7cc0*/  LDS.128 R24, [R215+0x18000] ;  /* 0x01800000d7187984 */ /* 0x0002680000000c00 */
[----:B------:R1:W1:Y:S04]  /*7cd0*/  LDS.128 R20, [R215+0x19000] ;  /* 0x01900000d7147984 */ /* 0x0002680000000c00 */
[----:B------:R1:W1:Y:S04]  /*7ce0*/  LDS.128 R16, [R215+0x1a000] ;  /* 0x01a00000d7107984 */ /* 0x0002680000000c00 */
        /* <DEDUP_REMOVED lines=21> */
.L_x_340:
[----:B------:R-:W-:Y:S05]  /*7e40*/  BSYNC B0 ;  /* 0x0000000000007941 */ /* 0x000fea0003800000 */
.L_x_339:
[----:B----4-:R-:W-:Y:S01]  /*7e50*/  IADD3 R41, R209, 0x20, RZ ;  /* 0x00000020d1297810 */ /* 0x010fe20007ffe0ff */
[----:B------:R-:W-:Y:S03]  /*7e60*/  BSSY B0, `(.L_x_341) ;  /* 0x0000012000007945 */ /* 0x000fe60003800000 */
[----:B------:R-:W-:-:S13]  /*7e70*/  ISETP.GE.AND P3, PT, R41, R240, PT ;  /* 0x000000f02900720c */ /* 0x000fda0003f66270 */
        /* <DEDUP_REMOVED lines=13> */
[----:B--2---:R2:W-:Y:S04]  /*7f50*/  @!P2 STG.E.128 [R44.64], R36 ;  /* 0x000000242c00a986 */ /* 0x0045e8000c101d06 */
[----:B---3--:R2:W-:Y:S04]  /*7f60*/  @!P1 STG.E.128 [R44.64+0x80], R32 ;  /* 0x000080202c009986 */ /* 0x0085e8000c101d06 */
[----:B------:R2:W-:Y:S02]  /*7f70*/  @!P0 STG.E.128 [R44.64+0x100], R28 ;  /* 0x0001001c2c008986 */ /* 0x0005e4000c101d06 */
.L_x_342:
[----:B------:R-:W-:Y:S05]  /*7f80*/  BSYNC B0 ;  /* 0x0000000000007941 */ /* 0x000fea0003800000 */
.L_x_341:
[----:B------:R-:W-:Y:S01]  /*7f90*/  IMAD.WIDE.U32 R58, R225, c[0x0][0x3a8], R58 ;  /* 0x0000ea00e13a7a25 */ /* 0x000fe200078e003a */
[----:B------:R-:W-:Y:S03]  /*7fa0*/  BSSY B0, `(.L_x_343) ;  /* 0x0000018000007945 */ /* 0x000fe60003800000 */
[----:B--2---:R-:W-:Y:S01]  /*7fb0*/  IMAD R28, R55, c[0x0][0x3a8], RZ ;  /* 0x0000ea00371c7a24 */ /* 0x004fe200078e02ff */
[----:B------:R-:W-:-:S03]  /*7fc0*/  IADD3 R30, P0, R54, R58, RZ ;  /* 0x0000003a361e7210 */ /* 0x000fc60007f1e0ff */
[----:B------:R-:W-:Y:S02]  /*7fd0*/  IMAD R225, R225, c[0x0][0x3ac], R28 ;  /* 0x0000eb00e1e17a24 */ /* 0x000fe400078e021c */
[----:B------:R-:W-:-:S03]  /*7fe0*/  IMAD R28, R53, c[0x0][0x3c0], RZ ;  /* 0x0000f000351c7a24 */ /* 0x000fc600078e02ff */
[----:B------:R-:W-:Y:S01]  /*7ff0*/  IADD3.X R31, R52, R59, R225, P0, !PT ;  /* 0x0000003b341f7210 */ /* 0x000fe200007fe4e1 */
[----:B------:R-:W-:-:S04]  /*8000*/  IMAD R28, R233, c[0x0][0x3c4], R28 ;  /* 0x0000f100e91c7a24 */ /* 0x000fc800078e021c */
[----:B------:R-:W-:-:S05]  /*8010*/  IMAD.WIDE.U32 R30, R233, c[0x0][0x3c0], R30 ;  /* 0x0000f000e91e7a25 */ /* 0x000fca00078e001e */
[----:B------:R-:W-:Y:S01]  /*8020*/  IADD3 R29, R28, R31, RZ ;  /* 0x0000001f1c1d7210 */ /* 0x000fe20007ffe0ff */
[----:B------:R-:W-:Y:S05]  /*8030*/  @P4 BRA `(.L_x_344) ;  /* 0x000000e000004947 */ /* 0x000fea0003800000 */
[----:B---3--:R-:W-:Y:S01]  /*8040*/  MOV R33, R29 ;  /* 0x0000001d00217202 */ /* 0x008fe20000000f00 */
        /* <DEDUP_REMOVED lines=10> */
[----:B-1----:R1:W-:Y:S04]  /*80f0*/  @!P2 STG.E.128 [R34.64], R24 ;  /* 0x000000182200a986 */ /* 0x0023e8000c101d06 */
[----:B------:R1:W-:Y:S04]  /*8100*/  @!P1 STG.E.128 [R34.64+0x80], R16 ;  /* 0x0000801022009986 */ /* 0x0003e8000c101d06 */
[----:B------:R1:W-:Y:S02]  /*8110*/  @!P0 STG.E.128 [R34.64+0x100], R8 ;  /* 0x0001000822008986 */ /* 0x0003e4000c101d06 */
.L_x_344:
[----:B------:R-:W-:Y:S05]  /*8120*/  BSYNC B0 ;  /* 0x0000000000007941 */ /* 0x000fea0003800000 */
.L_x_343:
        /* <DEDUP_REMOVED lines=13> */
[----:B------:R1:W-:Y:S04]  /*8200*/  @!P2 STG.E.128 [R16.64], R20 ;  /* 0x000000141000a986 */ /* 0x0003e8000c101d06 */
[----:B------:R1:W-:Y:S04]  /*8210*/  @!P1 STG.E.128 [R16.64+0x80], R12 ;  /* 0x0000800c10009986 */ /* 0x0003e8000c101d06 */
[----:B------:R1:W-:Y:S02]  /*8220*/  @!P0 STG.E.128 [R16.64+0x100], R4 ;  /* 0x0001000410008986 */ /* 0x0003e4000c101d06 */
.L_x_313:
[----:B------:R-:W-:Y:S05]  /*8230*/  BSYNC B1 ;  /* 0x0000000000017941 */ /* 0x000fea0003800000 */
.L_x_299:
[----:B------:R-:W-:-:S04]  /*8240*/  IADD3 R216, R216, c[0x0][0xc], RZ ;  /* 0x00000300d8d87a10 */ /* 0x000fc80007ffe0ff */
[----:B------:R-:W-:-:S13]  /*8250*/  ISETP.GE.AND P0, PT, R216, UR4, PT ;  /* 0x00000004d8007c0c */ /* 0x000fda000bf06270 */
[----:B------:R-:W-:Y:S01]  /*8260*/  @P0 CALL.REL.NOINC `(.L_x_345) ;  /* 0x0000001000000944 */ /* 0x000fe20003c00000 */
[----:B------:R-:W-:Y:S05]  /*8270*/  BRA `(.L_x_346) ;  /* 0xffff862000007947 */ /* 0x000fea000383ffff */
.L_x_345:
[----:B------:R-:W-:Y:S05]  /*8280*/  EXIT ;  /* 0x000000000000794d */ /* 0x000fea0003800000 */
.L_x_347:
        /* <DEDUP_REMOVED lines=15> */
.L_x_1585:


//--------------------- .text._ZN5flash44flash_bwd_dq_dk_dv_loop_seqk_parallel_kernelI23Flash_bwd_kernel_traitsILi192ELi64ELi64ELi8ELi4ELi2ELi2ELb0ELb0EN7cutlass6half_tE19Flash_kernel_traitsILi192ELi64ELi64ELi8ES3_EELb0ELb0ELb0ELb0ELb0ELb1ELb0EEEvNS_16Flash_bwd_paramsE --------------------------
	.section	.text._ZN5flash44flash_bwd_dq_dk_dv_loop_seqk_parallel_kernelI23Flash_bwd_kernel_traitsILi192ELi64ELi64ELi8ELi4ELi2ELi2ELb0ELb0EN7cutlass6half_tE19Flash_kernel_traitsILi192ELi64ELi64ELi8ES3_EELb0ELb0ELb0ELb0ELb0ELb1ELb0EEEvNS_16Flash_bwd_paramsE,"ax",@progbits
	.sectioninfo	@"SHI_REGISTERS=255"
	.align	128
        .global         _ZN5flash44flash_bwd_dq_dk_dv_loop_seqk_parallel_kernelI23Flash_bwd_kernel_traitsILi192ELi64ELi64ELi8ELi4ELi2ELi2ELb0ELb0EN7cutlass6half_tE19Flash_kernel_traitsILi192ELi64ELi64ELi8ES3_EELb0ELb0ELb0ELb0ELb0ELb1ELb0EEEvNS_16Flash_bwd_paramsE
        .type           _ZN5flash44flash_bwd_dq_dk_dv_loop_seqk_parallel_kernelI23Flash_bwd_kernel_traitsILi192ELi64ELi64ELi8ELi4ELi2ELi2ELb0ELb0EN7cutlass6half_tE19Flash_kernel_traitsILi192ELi64ELi64ELi8ES3_EELb0ELb0ELb0ELb0ELb0ELb1ELb0EEEvNS_16Flash_bwd_paramsE,@function
        .size           _ZN5flash44flash_bwd_dq_dk_dv_loop_seqk_parallel_kernelI23Flash_bwd_kernel_traitsILi192ELi64ELi64ELi8ELi4ELi2ELi2ELb0ELb0EN7cutlass6half_tE19Flash_kernel_traitsILi192ELi64ELi64ELi8ES3_EELb0ELb0ELb0ELb0ELb0ELb1ELb0EEEvNS_16Flash_bwd_paramsE,(.L_x_1586 - _ZN5flash44flash_bwd_dq_dk_dv_loop_seqk_parallel_kernelI23Flash_bwd_kernel_traitsILi192ELi64ELi64ELi8ELi4ELi2ELi2ELb0ELb0EN7cutlass6half_tE19Flash_kernel_traitsILi192ELi64ELi64ELi8ES3_EELb0ELb0ELb0ELb0ELb0ELb1ELb0EEEvNS_16Flash_bwd_paramsE)
        .other          _ZN5flash44flash_bwd_dq_dk_dv_loop_seqk_parallel_kernelI23Flash_bwd_kernel_traitsILi192ELi64ELi64ELi8ELi4ELi2ELi2ELb0ELb0EN7cutlass6half_tE19Flash_kernel_traitsILi192ELi64ELi64ELi8ES3_EELb0ELb0ELb0ELb0ELb0ELb1ELb0EEEvNS_16Flash_bwd_paramsE,@"STO_CUDA_ENTRY STV_DEFAULT"
_ZN5flash44flash_bwd_dq_dk_dv_loop_seqk_parallel_kernelI23Flash_bwd_kernel_traitsILi192ELi64ELi64ELi8ELi4ELi2ELi2ELb0ELb0EN7cutlass6half_tE19Flash_kernel_traitsILi192ELi64ELi64ELi8ES3_EELb0ELb0ELb0ELb0ELb0ELb1ELb0EEEvNS_16Flash_bwd_paramsE:
.text._ZN5flash44flash_bwd_dq_dk_dv_loop_seqk_parallel_kernelI23Flash_bwd_kernel_traitsILi192ELi64ELi64ELi8ELi4ELi2ELi2ELb0ELb0EN7cutlass6half_tE19Flash_kernel_traitsILi192ELi64ELi64ELi8ES3_EELb0ELb0ELb0ELb0ELb0ELb1ELb0EEEvNS_16Flash_bwd_paramsE:
        /* <DEDUP_REMOVED lines=54> */
[C---:B------:R-:W-:Y:S02]  /*0360*/  LOP3.LUT R169, R0.reuse, 0x8, R16, 0xf8, !PT ;  /* 0x0000000800a97812 */ /* 0x040fe400078ef810 */
[----:B------:R-:W-:Y:S02]  /*0370*/  LOP3.LUT R4, R0, 0x10, R2, 0xf8, !PT ;  /* 0x0000001000047812 */ /* 0x000fe400078ef802 */
[----:B------:R-:W-:Y:S02]  /*0380*/  SHF.R.S32.HI R8, RZ, 0x7, R5 ;  /* 0x00000007ff087819 */ /* 0x000fe40000011405 */
[----:B------:R-:W-:Y:S02]  /*0390*/  SHF.R.U32.HI R0, RZ, 0x3, R0 ;  /* 0x00000003ff007819 */ /* 0x000fe40000011600 */
[----:B------:R-:W-:Y:S01]  /*03a0*/  LOP3.LUT R4, R4, 0x8, R16, 0xf8, !PT ;  /* 0x0000000804047812 */ /* 0x000fe200078ef810 */
[----:B------:R-:W-:Y:S01]  /*03b0*/  IMAD R2, R8, 0x800, R173 ;  /* 0x0000080008027824 */ /* 0x000fe200078e02ad */
[----:B------:R-:W-:-:S02]  /*03c0*/  LOP3.LUT R169, R169, R0, RZ, 0x3c, !PT ;  /* 0x00000000a9a97212 */ /* 0x000fc400078e3cff */
[----:B------:R-:W-:Y:S02]  /*03d0*/  LOP3.LUT R173, R173, R4, R0, 0xf6, !PT ;  /* 0x00000004adad7212 */ /* 0x000fe400078ef600 */
[----:B------:R-:W-:Y:S01]  /*03e0*/  LEA.HI R0, R13, R12, RZ, 0x6 ;  /* 0x0000000c0d007211 */ /* 0x000fe200078f30ff */
[----:B------:R-:W-:Y:S01]  /*03f0*/  IMAD.IADD R169, R2, 0x1, R169 ;  /* 0x0000000102a97824 */ /* 0x000fe200078e02a9 */
[----:B------:R-:W-:Y:S01]  /*0400*/  LOP3.LUT R6, R11, 0xfffffff8, RZ, 0xc0, !PT ;  /* 0xfffffff80b067812 */ /* 0x000fe200078ec0ff */
[----:B------:R-:W-:Y:S01]  /*0410*/  IMAD.SHL.U32 R174, R173, 0x2, RZ ;  /* 0x00000002adae7824 */ /* 0x000fe200078e00ff */
[----:B------:R-:W-:Y:S01]  /*0420*/  LOP3.LUT R5, R7, 0x1, RZ, 0xc0, !PT ;  /* 0x0000000107057812 */ /* 0x000fe200078ec0ff */
[----:B------:R-:W-:Y:S01]  /*0430*/  IMAD.SHL.U32 R169, R169, 0x2, RZ ;  /* 0x00000002a9a97824 */ /* 0x000fe200078e00ff */
[----:B------:R-:W-:Y:S01]  /*0440*/  LOP3.LUT R2, R15, 0x7ffffffc, RZ, 0xc0, !PT ;  /* 0x7ffffffc0f027812 */ /* 0x000fe200078ec0ff */
[----:B------:R-:W-:Y:S01]  /*0450*/  IMAD.IADD R19, R3, 0x1, -R6 ;  /* 0x0000000103137824 */ /* 0x000fe200078e0a06 */
[----:B------:R-:W-:-:S02]  /*0460*/  SHF.R.S32.HI R0, RZ, 0x6, R0 ;  /* 0x00000006ff007819 */ /* 0x000fc40000011400 */
[----:B------:R-:W-:Y:S01]  /*0470*/  ISETP.NE.U32.AND P0, PT, R5, 0x1, PT ;  /* 0x000000010500780c */ /* 0x000fe20003f05070 */
[----:B------:R-:W-:Y:S01]  /*0480*/  IMAD.IADD R5, R12, 0x1, -R2 ;  /* 0x000000010c057824 */ /* 0x000fe200078e0a02 */
        /* <DEDUP_REMOVED lines=15> */
[----:B------:R-:W-:Y:S01]  /*0580*/  STL [R1+0xc], R19 ;  /* 0x00000c1301007387 */ /* 0x000fe20000100800 */
[----:B------:R-:W-:Y:S01]  /*0590*/  LOP3.LUT R238, R4, 0x6, R238, 0xf8, !PT ;  /* 0x0000000604ee7812 */ /* 0x000fe200078ef8ee */
[----:B------:R-:W-:Y:S01]  /*05a0*/  IMAD.IADD R187, R20, 0x1, -R6 ;  /* 0x0000000114bb7824 */ /* 0x000fe200078e0a06 */
[----:B------:R-:W-:Y:S01]  /*05b0*/  LOP3.LUT R4, R0, 0x20, R4, 0xf8, !PT ;  /* 0x0000002000047812 */ /* 0x000fe200078ef804 */
[----:B------:R-:W-:Y:S01]  /*05c0*/  IMAD.SHL.U32 R6, R11, 0x40, RZ ;  /* 0x000000400b067824 */ /* 0x000fe200078e00ff */
[----:B------:R-:W-:Y:S01]  /*05d0*/  LOP3.LUT R5, R2, 0x20, R5, 0xf8, !PT ;  /* 0x0000002002057812 */ /* 0x000fe200078ef805 */
[----:B------:R-:W-:Y:S01]  /*05e0*/  STL [R1+0x4], R18 ;  /* 0x0000041201007387 */ /* 0x000fe20000100800 */
[----:B------:R-:W-:Y:S01]  /*05f0*/  LOP3.LUT R9, R3, R0, R2, 0x1e, !PT ;  /* 0x0000000003097212 */ /* 0x000fe200078e1e02 */
[----:B------:R-:W-:Y:S01]  /*0600*/  IMAD.SHL.U32 R2, R19, 0x40, RZ ;  /* 0x0000004013027824 */ /* 0x000fe200078e00ff */
[----:B------:R-:W-:Y:S01]  /*0610*/  LOP3.LUT R3, R4, R3, RZ, 0x3c, !PT ;  /* 0x0000000304037212 */ /* 0x000fe200078e3cff */
[----:B------:R-:W-:Y:S01]  /*0620*/  IMAD R0, R187, 0x400, R8 ;  /* 0x00000400bb007824 */ /* 0x000fe200078e0208 */
[----:B------:R-:W-:Y:S01]  /*0630*/  SHF.R.S32.HI R4, RZ, 0x1f, R18 ;  /* 0x0000001fff047819 */ /* 0x000fe20000011412 */
[----:B------:R-:W-:Y:S01]  /*0640*/  STL [R1+0x8], R17 ;  /* 0x0000081101007387 */ /* 0x000fe20000100800 */
[----:B------:R-:W-:Y:S01]  /*0650*/  LOP3.LUT R2, R2, 0x1c0, RZ, 0xc0, !PT ;  /* 0x000001c002027812 */ /* 0x000fe200078ec0ff */
[----:B------:R-:W-:Y:S01]  /*0660*/  IMAD.IADD R201, R0, 0x1, R3 ;  /* 0x0000000100c97824 */ /* 0x000fe200078e0203 */
[----:B------:R-:W-:Y:S01]  /*0670*/  LEA.HI R4, R4, R18, RZ, 0x2 ;  /* 0x0000001204047211 */ /* 0x000fe200078f10ff */
[----:B------:R-:W-:Y:S01]  /*0680*/  IMAD.SHL.U32 R0, R10, 0x8, RZ ;  /* 0x000000080a007824 */ /* 0x000fe200078e00ff */
[----:B------:R-:W-:Y:S01]  /*0690*/  SHF.R.U32.HI R3, RZ, 0x3, R2 ;  /* 0x00000003ff037819 */ /* 0x000fe20000011602 */
[----:B------:R-:W-:Y:S01]  /*06a0*/  IMAD.SHL.U32 R201, R201, 0x2, RZ ;  /* 0x00000002c9c97824 */ /* 0x000fe200078e00ff */
[----:B------:R-:W-:Y:S01]  /*06b0*/  SEL R170, R170, 0xffffffe0, !P4 ;  /* 0xffffffe0aaaa7807 */ /* 0x000fe20006000000 */
[----:B------:R-:W-:Y:S01]  /*06c0*/  IMAD.SHL.U32 R196, R17, 0x2, RZ ;  /* 0x0000000211c47824 */ /* 0x000fe200078e00ff */
[----:B------:R-:W-:-:S02]  /*06d0*/  LOP3.LUT R7, R2, 0x8, R0, 0xf8, !PT ;  /* 0x0000000802077812 */ /* 0x000fc400078ef800 */
        /* <DEDUP_REMOVED lines=12> */
[----:B------:R-:W-:Y:S01]  /*07a0*/  IMAD.IADD R4, R4, 0x1, R9 ;  /* 0x0000000104047824 */ /* 0x000fe200078e0209 */
[----:B------:R-:W-:Y:S01]  /*07b0*/  IADD3 R0, R17, 0x3000, RZ ;  /* 0x0000300011007810 */ /* 0x000fe20007ffe0ff */
[----:B------:R-:W-:Y:S01]  /*07c0*/  STL [R1], R10 ;  /* 0x0000000a01007387 */ /* 0x000fe20000100800 */
[----:B------:R-:W-:Y:S01]  /*07d0*/  SEL R203, R203, 0x10, !P0 ;  /* 0x00000010cbcb7807 */ /* 0x000fe20004000000 */
[----:B------:R-:W-:Y:S01]  /*07e0*/  IMAD.IADD R181, R3, 0x1, R181 ;  /* 0x0000000103b57824 */ /* 0x000fe200078e02b5 */
[----:B------:R-:W-:Y:S01]  /*07f0*/  IADD3 R202, R201, 0x20, RZ ;  /* 0x00000020c9ca7810 */ /* 0x000fe20007ffe0ff */
[----:B------:R1:W-:Y:S01]  /*0800*/  STL [R1+0x14], R0 ;  /* 0x0000140001007387 */ /* 0x0003e20000100800 */
[----:B------:R-:W-:Y:S01]  /*0810*/  LEA R230, R4, 0x12000, 0x1 ;  /* 0x0001200004e67811 */ /* 0x000fe200078e08ff */
[--C-:B------:R-:W-:Y:S01]  /*0820*/  IMAD R173, R173, 0x2, R171.reuse ;  /* 0x00000002adad7824 */ /* 0x100fe200078e02ab */
[----:B------:R-:W-:Y:S01]  /*0830*/  @P1 IADD3 R202, R201, -0x20, RZ ;  /* 0xffffffe0c9ca1810 */ /* 0x000fe20007ffe0ff */
[----:B------:R-:W-:Y:S01]  /*0840*/  IMAD.IADD R172, R169, 0x1, R171 ;  /* 0x00000001a9ac7824 */ /* 0x000fe200078e02ab */
[----:B------:R-:W-:Y:S01]  /*0850*/  SHF.R.S32.HI R226, RZ, 0x1f, R10 ;  /* 0x0000001fffe27819 */ /* 0x000fe2000001140a */
[----:B------:R-:W-:Y:S01]  /*0860*/  IMAD.IADD R204, R201, 0x1, R203 ;  /* 0x00000001c9cc7824 */ /* 0x000fe200078e02cb */
[C---:B------:R-:W-:Y:S01]  /*0870*/  IADD3 R231, R230.reuse, 0x40, RZ ;  /* 0x00000040e6e77810 */ /* 0x040fe20007ffe0ff */
[----:B------:R-:W-:Y:S01]  /*0880*/  IMAD.IADD R187, R187, 0x1, R3 ;  /* 0x00000001bbbb7824 */ /* 0x000fe200078e0203 */
[----:B------:R-:W-:Y:S01]  /*0890*/  SHF.R.S32.HI R247, RZ, 0x1f, R246 ;  /* 0x0000001ffff77819 */ /* 0x000fe200000114f6 */
[----:B------:R-:W-:Y:S01]  /*08a0*/  IMAD.IADD R171, R171, 0x1, R170 ;  /* 0x00000001abab7824 */ /* 0x000fe200078e02aa */
[----:B------:R-:W-:Y:S01]  /*08b0*/  LEA R181, R181, 0x1e000, 0x1 ;  /* 0x0001e000b5b57811 */ /* 0x000fe200078e08ff */
[----:B------:R-:W-:Y:S01]  /*08c0*/  IMAD.IADD R203, R203, 0x1, R202 ;  /* 0x00000001cbcb7824 */ /* 0x000fe200078e02ca */
[----:B------:R-:W-:-:S02]  /*08d0*/  @P2 IADD3 R231, R230, -0x40, RZ ;  /* 0xffffffc0e6e72810 */ /* 0x000fc40007ffe0ff */
[C---:B------:R-:W-:Y:S02]  /*08e0*/  SHF.L.U64.HI R226, R10.reuse, 0x2, R226 ;  /* 0x000000020ae27819 */ /* 0x040fe400000102e2 */
[----:B-1----:R-:W-:-:S05]  /*08f0*/  IADD3 R0, R10, 0x8, RZ ;  /* 0x000000080a007810 */ /* 0x002fca0007ffe0ff */
[----:B------:R1:W-:Y:S02]  /*0900*/  STL [R1+0x10], R0 ;  /* 0x0000100001007387 */ /* 0x0003e40000100800 */
[----:B-1----:R-:W-:-:S05]  /*0910*/  IADD3 R0, R186, 0x3000, RZ ;  /* 0x00003000ba007810 */ /* 0x002fca0007ffe0ff */
.L_x_376:
[----:B-1----:R-:W1:Y:S01]  /*0920*/  S2R R33, SR_CTAID.Y ;  /* 0x0000000000217919 */ /* 0x002e620000002600 */
[----:B--2---:R-:W2:Y:S01]  /*0930*/  LDC.U8 R0, c[0x0][0x312] ;  /* 0x0000c480ff007b82 */ /* 0x004ea20000000000 */
[----:B------:R-:W-:Y:S02]  /*0940*/  ISETP.NE.U32.AND P3, PT, RZ, c[0x0][0x240], PT ;  /* 0x00009000ff007a0c */ /* 0x000fe40003f65070 */
[----:B---3--:R-:W3:Y:S01]  /*0950*/  S2R R2, SR_CTAID.Y ;  /* 0x0000000000027919 */ /* 0x008ee20000002600 */
[----:B------:R-:W-:Y:S02]  /*0960*/  ISETP.EQ.U32.AND P5, PT, RZ, c[0x0][0x248], PT ;  /* 0x00009200ff007a0c */ /* 0x000fe40003fa2070 */
[----:B------:R-:W-:Y:S02]  /*0970*/  ISETP.NE.AND.EX P3, PT, RZ, c[0x0][0x244], PT, P3 ;  /* 0x00009100ff007a0c */ /* 0x000fe40003f65330 */
[----:B------:R-:W-:Y:S01]  /*0980*/  ISETP.NE.U32.AND P2, PT, RZ, c[0x0][0x250], PT ;  /* 0x00009400ff007a0c */ /* 0x000fe20003f45070 */
[----:B------:R-:W-:-:S03]  /*0990*/  IMAD.MOV.U32 R244, RZ, RZ, -0x1 ;  /* 0xfffffffffff47424 */ /* 0x000fc600078e00ff */
[----:B------:R-:W-:Y:S01]  /*09a0*/  ISETP.NE.AND.EX P2, PT, RZ, c[0x0][0x254], PT, P2 ;  /* 0x00009500ff007a0c */ /* 0x000fe20003f45320 */
[C---:B-1----:R-:W-:Y:S01]  /*09b0*/  IMAD.SHL.U32 R8, R33.reuse, 0x4, RZ ;  /* 0x0000000421087824 */ /* 0x042fe200078e00ff */
[----:B--2---:R-:W-:Y:S01]  /*09c0*/  ISETP.NE.AND P4, PT, R0, RZ, PT ;  /* 0x000000ff0000720c */ /* 0x004fe20003f85270 */
        /* <DEDUP_REMOVED lines=24> */
.L_x_348:
        /* <DEDUP_REMOVED lines=24> */
[----:B------:R-:W-:-:S04]  /*0cd0*/  IMAD.WIDE.U32 R4, R0, c[0x0][0x190], RZ ;  /* 0x0000640000047a25 */ /* 0x000fc800078e00ff */
[----:B------:R-:W-:Y:S01]  /*0ce0*/  IMAD.IADD R21, R11, 0x1, R2 ;  /* 0x000000010b157824 */ /* 0x000fe200078e0202 */
[----:B------:R-:W-:Y:S01]  /*0cf0*/  IADD3 R11, R8, -0x40, RZ ;  /* 0xffffffc0080b7810 */ /* 0x000fe20007ffe0ff */
[----:B------:R-:W-:Y:S01]  /*0d00*/  @P1 IMAD.WIDE.U32 R2, R6, c[0x0][0x198], RZ ;  /* 0x0000660006021a25 */ /* 0x000fe200078e00ff */
[----:B------:R-:W-:Y:S02]  /*0d10*/  SEL R29, R10, R4, !P0 ;  /* 0x000000040a1d7207 */ /* 0x000fe40004000000 */
[----:B------:R-:W-:Y:S01]  /*0d20*/  @P0 IADD3 R21, R5, R7, RZ ;  /* 0x0000000705150210 */ /* 0x000fe20007ffe0ff */
[----:B------:R-:W-:Y:S01]  /*0d30*/  @P1 IMAD R28, R6, c[0x0][0x19c], R3 ;  /* 0x00006700061c1a24 */ /* 0x000fe200078e0203 */
[----:B------:R-:W-:Y:S01]  /*0d40*/  SHF.R.S32.HI R16, RZ, 0x1f, R11 ;  /* 0x0000001fff107819 */ /* 0x000fe2000001140b */
        /* <DEDUP_REMOVED lines=12> */
.L_x_350:
        /* <DEDUP_REMOVED lines=15> */
.L_x_351:
[----:B------:R-:W-:Y:S01]  /*0f00*/  IABS R10, c[0x0][0x1c8] ;  /* 0x00007200000a7a13 */ /* 0x000fe20000000000 */
[----:B------:R-:W1:Y:S01]  /*0f10*/  S2R R32, SR_CTAID.Z ;  /* 0x0000000000207919 */ /* 0x000e620000002700 */
[----:B------:R-:W2:Y:S01]  /*0f20*/  LDC.U8 R18, c[0x0][0x328] ;  /* 0x0000ca00ff127b82 */ /* 0x000ea20000000000 */
[C---:B------:R-:W-:Y:S01]  /*0f30*/  @P0 IMAD.WIDE.U32 R4, R0.reuse, c[0x0][0x370], RZ ;  /* 0x0000dc0000040a25 */ /* 0x040fe200078e00ff */
[----:B------:R-:W3:Y:S01]  /*0f40*/  I2F.RP R2, R10 ;  /* 0x0000000a00027306 */ /* 0x000ee20000209400 */
[----:B------:R-:W4:Y:S01]  /*0f50*/  S2R R17, SR_CTAID.X ;  /* 0x0000000000117919 */ /* 0x000f220000002500 */
[----:B------:R-:W-:Y:S01]  /*0f60*/  SHF.R.S32.HI R245, RZ, 0x1f, R237 ;  /* 0x0000001ffff57819 */ /* 0x000fe200000114ed */
[----:B------:R-:W-:Y:S01]  /*0f70*/  IMAD.MOV.U32 R13, RZ, RZ, c[0x0][0x224] ;  /* 0x00008900ff0d7624 */ /* 0x000fe200078e00ff */
[----:B------:R-:W-:Y:S01]  /*0f80*/  @P0 MOV R9, R4 ;  /* 0x0000000400090202 */ /* 0x000fe20000000f00 */
[----:B------:R-:W-:-:S02]  /*0f90*/  @P0 IMAD R12, R0, c[0x0][0x374], R5 ;  /* 0x0000dd00000c0a24 */ /* 0x000fc400078e0205 */
[----:B------:R-:W-:Y:S01]  /*0fa0*/  @!P0 IMAD.WIDE.U32 R4, R33, c[0x0][0x368], RZ ;  /* 0x0000da0021048a25 */ /* 0x000fe200078e00ff */
[----:B------:R-:W-:-:S03]  /*0fb0*/  SHF.R.S32.HI R13, RZ, 0x1f, R13 ;  /* 0x0000001fff0d7819 */ /* 0x000fc6000001140d */
[----:B------:R-:W-:Y:S02]  /*0fc0*/  IMAD.MOV.U32 R30, RZ, RZ, c[0x0][0x22c] ;  /* 0x00008b00ff1e7624 */ /* 0x000fe400078e00ff */
[----:B------:R-:W-:Y:S01]  /*0fd0*/  IMAD.WIDE.U32 R14, R33, c[0x0][0x224], RZ ;  /* 0x00008900210e7a25 */ /* 0x000fe200078e00ff */
[----:B---3--:R-:W3:Y:S03]  /*0fe0*/  MUFU.RCP R2, R2 ;  /* 0x0000000200027308 */ /* 0x008ee60000001000 */
[----:B------:R-:W-:Y:S01]  /*0ff0*/  IMAD.WIDE R22, R30, c[0x0][0x1c0], RZ ;  /* 0x000070001e167a25 */ /* 0x000fe200078e02ff */
[----:B-1----:R-:W-:-:S03]  /*1000*/  IABS R7, R32 ;  /* 0x0000002000077213 */ /* 0x002fc60000000000 */
[----:B------:R-:W-:Y:S01]  /*1010*/  @!P0 IMAD.MOV.U32 R9, RZ, RZ, R4 ;  /* 0x000000ffff098224 */ /* 0x000fe200078e0004 */
[----:B------:R-:W-:Y:S02]  /*1020*/  LOP3.LUT R8, R32, c[0x0][0x1c8], RZ, 0x3c, !PT ;  /* 0x0000720020087a12 */ /* 0x000fe400078e3cff */
[----:B--2---:R-:W-:Y:S02]  /*1030*/  ISETP.NE.AND P1, PT, R18, RZ, PT ;  /* 0x000000ff1200720c */ /* 0x004fe40003f25270 */
[----:B------:R-:W-:Y:S02]  /*1040*/  ISETP.GE.AND P2, PT, R8, RZ, PT ;  /* 0x000000ff0800720c */ /* 0x000fe40003f46270 */
[----:B------:R-:W-:Y:S02]  /*1050*/  SHF.L.U64.HI R8, R33, 0x7, R19 ;  /* 0x0000000721087819 */ /* 0x000fe40000010213 */
[----:B------:R-:W-:Y:S02]  /*1060*/  SHF.R.S32.HI R34, RZ, 0x1f, R32 ;  /* 0x0000001fff227819 */ /* 0x000fe40000011420 */
[----:B---3--:R-:W-:-:S02]  /*1070*/  IADD3 R2, R2, 0xffffffe, RZ ;  /* 0x0ffffffe02027810 */ /* 0x008fc40007ffe0ff */
        /* <DEDUP_REMOVED lines=11> */
[C---:B------:R-:W-:Y:S02]  /*1130*/  IMAD R3, R10.reuse, R3, R7 ;  /* 0x000000030a037224 */ /* 0x040fe400078e0207 */
[----:B------:R-:W-:Y:S02]  /*1140*/  IMAD R7, R13, R33, RZ ;  /* 0x000000210d077224 */ /* 0x000fe400078e02ff */
[----:B------:R-:W-:Y:S01]  /*1150*/  IMAD.SHL.U32 R6, R33, 0x80, RZ ;  /* 0x0000008021067824 */ /* 0x000fe200078e00ff */
[----:B------:R-:W-:Y:S01]  /*1160*/  ISETP.GT.U32.AND P4, PT, R10, R3, PT ;  /* 0x000000030a00720c */ /* 0x000fe20003f84070 */
[----:B------:R-:W-:Y:S02]  /*1170*/  IMAD R5, R19, c[0x0][0x224], R7 ;  /* 0x0000890013057a24 */ /* 0x000fe400078e0207 */
[----:B------:R-:W1:Y:S01]  /*1180*/  LDC.U8 R19, c[0x0][0x3d0] ;  /* 0x0000f400ff137b82 */ /* 0x000e620000000000 */
[----:B------:R-:W-:Y:S01]  /*1190*/  SEL R6, R6, RZ, P3 ;  /* 0x000000ff06067207 */ /* 0x000fe20001800000 */
[-C--:B------:R-:W-:Y:S01]  /*11a0*/  IMAD R7, R23, R14.reuse, RZ ;  /* 0x0000000e17077224 */ /* 0x080fe200078e02ff */
[----:B------:R-:W-:Y:S01]  /*11b0*/  IADD3 R4, R15, R5, RZ ;  /* 0x000000050f047210 */ /* 0x000fe20007ffe0ff */
[----:B------:R-:W-:Y:S01]  /*11c0*/  IMAD.WIDE.U32 R14, R22, R14, RZ ;  /* 0x0000000e160e7225 */ /* 0x000fe200078e00ff */
[----:B------:R-:W-:-:S03]  /*11d0*/  IADD3 R6, P3, R11, R6, RZ ;  /* 0x000000060b067210 */ /* 0x000fc60007f7e0ff */
[----:B------:R-:W-:Y:S02]  /*11e0*/  IMAD R7, R22, R4, R7 ;  /* 0x0000000416077224 */ /* 0x000fe400078e0207 */
[----:B------:R-:W-:Y:S01]  /*11f0*/  @!P4 IADD3 R3, R3, -R10, RZ ;  /* 0x8000000a0303c210 */ /* 0x000fe20007ffe0ff */
[----:B------:R-:W-:Y:S01]  /*1200*/  IMAD.X R8, R16, 0x1, R8, P3 ;  /* 0x0000000110087824 */ /* 0x000fe200018e0608 */
[----:B------:R-:W-:Y:S01]  /*1210*/  @!P4 IADD3 R2, R2, 0x1, RZ ;  /* 0x000000010202c810 */ /* 0x000fe20007ffe0ff */
[----:B------:R-:W-:Y:S01]  /*1220*/  IMAD.WIDE.U32 R4, R22, R0, RZ ;  /* 0x0000000016047225 */ /* 0x000fe200078e00ff */
[----:B------:R-:W-:Y:S02]  /*1230*/  ISETP.GE.U32.AND P5, PT, R3, R10, PT ;  /* 0x0000000a0300720c */ /* 0x000fe40003fa6070 */
[----:B------:R-:W-:Y:S01]  /*1240*/  ISETP.NE.AND P3, PT, RZ, c[0x0][0x1c8], PT ;  /* 0x00007200ff007a0c */ /* 0x000fe20003f65270 */
[C---:B------:R-:W-:Y:S01]  /*1250*/  IMAD R10, R23.reuse, R6, RZ ;  /* 0x00000006170a7224 */ /* 0x040fe200078e02ff */
[----:B------:R-:W-:Y:S01]  /*1260*/  SEL R18, R14, R4, !P0 ;  /* 0x000000040e127207 */ /* 0x000fe20004000000 */
[----:B------:R-:W-:Y:S01]  /*1270*/  IMAD R3, R23, R0, RZ ;  /* 0x0000000017037224 */ /* 0x000fe200078e02ff */
[----:B------:R-:W-:Y:S01]  /*1280*/  IADD3 R13, R15, R7, RZ ;  /* 0x000000070f0d7210 */ /* 0x000fe20007ffe0ff */
[----:B------:R-:W-:-:S03]  /*1290*/  IMAD.WIDE.U32 R6, R22, R6, RZ ;  /* 0x0000000616067225 */ /* 0x000fc600078e00ff */
[----:B------:R-:W-:Y:S01]  /*12a0*/  @P0 IADD3 R13, R5, R3, RZ ;  /* 0x00000003050d0210 */ /* 0x000fe20007ffe0ff */
[----:B------:R-:W-:Y:S01]  /*12b0*/  IMAD R8, R22, R8, R10 ;  /* 0x0000000816087224 */ /* 0x000fe200078e020a */
[----:B-1----:R-:W-:Y:S01]  /*12c0*/  ISETP.NE.AND P6, PT, R19, RZ, PT ;  /* 0x000000ff1300720c */ /* 0x002fe20003fc5270 */
[----:B------:R-:W-:Y:S01]  /*12d0*/  @P1 IMAD R4, R33, c[0x0][0x214], RZ ;  /* 0x0000850021041a24 */ /* 0x000fe200078e02ff */
[----:B------:R-:W-:Y:S01]  /*12e0*/  @P5 IADD3 R2, R2, 0x1, RZ ;  /* 0x0000000102025810 */ /* 0x000fe20007ffe0ff */
[----:B----4-:R-:W-:Y:S01]  /*12f0*/  IMAD.WIDE.U32 R22, R17, c[0x0][0x3d8], RZ ;  /* 0x0000f60011167a25 */ /* 0x010fe200078e00ff */
[----:B------:R-:W-:Y:S02]  /*1300*/  IADD3 R8, R7, R8, RZ ;  /* 0x0000000807087210 */ /* 0x000fe40007ffe0ff */
[----:B------:R-:W-:Y:S01]  /*1310*/  @P1 SEL R4, R4, R0, !P0 ;  /* 0x0000000004041207 */ /* 0x000fe20004000000 */
[----:B------:R-:W-:Y:S01]  /*1320*/  IMAD.MOV.U32 R10, RZ, RZ, R2 ;  /* 0x000000ffff0a7224 */ /* 0x000fe200078e0002 */
[----:B------:R-:W-:Y:S01]  /*1330*/  SEL R22, R22, RZ, P6 ;  /* 0x000000ff16167207 */ /* 0x000fe20003000000 */
[----:B------:R-:W-:-:S02]  /*1340*/  IMAD R3, R17, c[0x0][0x3dc], R23 ;  /* 0x0000f70011037a24 */ /* 0x000fc400078e0217 */
[----:B------:R-:W-:Y:S01]  /*1350*/  IMAD R23, R32, c[0x0][0x22c], RZ ;  /* 0x00008b0020177a24 */ /* 0x000fe200078e02ff */
[----:B------:R-:W-:Y:S01]  /*1360*/  @!P2 IADD3 R10, -R10, RZ, RZ ;  /* 0x000000ff0a0aa210 */ /* 0x000fe20007ffe1ff */
[----:B------:R-:W-:Y:S01]  /*1370*/  @!P1 IMAD R5, R33, c[0x0][0x1c0], R32 ;  /* 0x0000700021059a24 */ /* 0x000fe200078e0220 */
[----:B------:R-:W-:Y:S01]  /*1380*/  @!P3 LOP3.LUT R10, RZ, c[0x0][0x1c8], RZ, 0x33, !PT ;  /* 0x00007200ff0aba12 */ /* 0x000fe200078e33ff */
[----:B------:R-:W-:Y:S01]  /*1390*/  @P1 IMAD R14, R32, c[0x0][0x234], R4 ;  /* 0x00008d00200e1a24 */ /* 0x000fe200078e0204 */
[----:B------:R-:W-:Y:S01]  /*13a0*/  SHF.R.S32.HI R31, RZ, 0x1f, R23 ;  /* 0x0000001fff1f7819 */ /* 0x000fe20000011417 */
[----:B------:R-:W-:Y:S01]  /*13b0*/  @!P1 IMAD R14, R5, c[0x0][0x214], RZ ;  /* 0x00008500050e9a24 */ /* 0x000fe200078e02ff */
[----:B------:R-:W-:Y:S02]  /*13c0*/  SEL R17, R3, RZ, P6 ;  /* 0x000000ff03117207 */ /* 0x000fe40003000000 */
[----:B------:R-:W-:Y:S01]  /*13d0*/  SHF.R.S32.HI R19, RZ, 0x1f, R10 ;  /* 0x0000001fff137819 */ /* 0x000fe2000001140a */
[----:B------:R-:W-:Y:S05]  /*13e0*/  @!P1 BRA `(.L_x_352) ;  /* 0x0000007000009947 */ /* 0x000fea0003800000 */
[----:B------:R-:W-:Y:S01]  /*13f0*/  @!P0 IMAD R0, R33, c[0x0][0x224], RZ ;  /* 0x0000890021008a24 */ /* 0x000fe200078e02ff */
[----:B------:R-:W-:-:S02]  /*1400*/  MOV R2, 0x80 ;  /* 0x0000008000027802 */ /* 0x000fc40000000f00 */
[----:B------:R-:W-:Y:S02]  /*1410*/  MOV R15, c[0x0][0x210] ;  /* 0x00008400000f7a02 */ /* 0x000fe40000000f00 */
[----:B------:R-:W-:-:S03]  /*1420*/  LEA R0, R33, R0, 0x7 ;  /* 0x0000000021007211 */ /* 0x000fc600078e38ff */
[----:B------:R-:W-:-:S04]  /*1430*/  IMAD R15, R2, R15, c[0x0][0x234] ;  /* 0x00008d00020f7624 */ /* 0x000fc800078e020f */
[----:B------:R-:W-:Y:S01]  /*1440*/  IMAD R15, R15, R32, R0 ;  /* 0x000000200f0f7224 */ /* 0x000fe200078e0200 */
[----:B------:R-:W-:Y:S05]  /*1450*/  BRA `(.L_x_353) ;  /* 0x0000002000007947 */ /* 0x000fea0003800000 */
.L_x_352:
[----:B------:R-:W-:-:S04]  /*1460*/  IMAD R15, R33, c[0x0][0x1c0], R32 ;  /* 0x00007000210f7a24 */ /* 0x000fc800078e0220 */
[----:B------:R-:W-:Y:S02]  /*1470*/  IMAD R15, R15, c[0x0][0x224], RZ ;  /* 0x000089000f0f7a24 */ /* 0x000fe400078e02ff */
.L_x_353:
[----:B------:R-:W2:Y:S01]  /*1480*/  LDL R37, [R1+0x4] ;  /* 0x0000040001257983 */ /* 0x000ea20000100800 */
[----:B------:R-:W-:Y:S01]  /*1490*/  IMAD R30, R30, c[0x0][0x1c0], RZ ;  /* 0x000070001e1e7a24 */ /* 0x000fe200078e02ff */
[----:B------:R-:W-:Y:S01]  /*14a0*/  IADD3 R2, P0, R246, R9, RZ ;  /* 0x00000009f6027210 */ /* 0x000fe20007f1e0ff */
[----:B------:R-:W-:Y:S01]  /*14b0*/  IMAD R0, R16, c[0x0][0x370], RZ ;  /* 0x0000dc0010007a24 */ /* 0x000fe200078e02ff */
[----:B------:R-:W1:Y:S01]  /*14c0*/  S2R R35, SR_TID.X ;  /* 0x0000000000237919 */ /* 0x000e620000002100 */
[----:B------:R-:W-:Y:S01]  /*14d0*/  IMAD.SHL.U32 R4, R30, 0x40, RZ ;  /* 0x000000401e047824 */ /* 0x000fe200078e00ff */
[----:B------:R-:W-:Y:S01]  /*14e0*/  SHF.R.S32.HI R33, RZ, 0x1f, R228 ;  /* 0x0000001fff217819 */ /* 0x000fe200000114e4 */
[----:B------:R-:W-:Y:S01]  /*14f0*/  IMAD.X R3, R247, 0x1, R12, P0 ;  /* 0x00000001f7037824 */ /* 0x000fe200000e060c */
[----:B------:R-:W3:Y:S01]  /*1500*/  S2R R36, SR_TID.X ;  /* 0x0000000000247919 */ /* 0x000ee20000002100 */
[C---:B------:R-:W-:Y:S01]  /*1510*/  IMAD R5, R11.reuse, c[0x0][0x374], R0 ;  /* 0x0000dd000b057a24 */ /* 0x040fe200078e0200 */
[----:B------:R-:W-:Y:S01]  /*1520*/  IADD3 R6, P1, P0, R6, R4, R23 ;  /* 0x0000000406067210 */ /* 0x000fe2000783e017 */
[----:B------:R-:W-:Y:S01]  /*1530*/  IMAD.WIDE.U32 R2, R11, c[0x0][0x370], R2 ;  /* 0x0000dc000b027a25 */ /* 0x000fe200078e0002 */
[----:B------:R-:W-:Y:S01]  /*1540*/  SHF.R.S32.HI R4, RZ, 0x1f, R4 ;  /* 0x0000001fff047819 */ /* 0x000fe20000011404 */
[----:B------:R-:W-:Y:S01]  /*1550*/  BSSY B1, `(.L_x_349) ;  /* 0x00005a8000017945 */ /* 0x000fe20003800000 */
[----:B------:R-:W-:-:S02]  /*1560*/  IADD3 R0, P2, R228, R11, RZ ;  /* 0x0000000be4007210 */ /* 0x000fc40007f5e0ff */
[----:B------:R-:W-:Y:S01]  /*1570*/  IADD3.X R7, R8, R4, R31, P1, P0 ;  /* 0x0000000408077210 */ /* 0x000fe20000fe041f */
[----:B------:R-:W-:Y:S01]  /*1580*/  IMAD R8, R34, c[0x0][0x378], RZ ;  /* 0x0000de0022087a24 */ /* 0x000fe200078e02ff */
[----:B------:R-:W-:Y:S01]  /*1590*/  IADD3 R3, R3, R5, RZ ;  /* 0x0000000503037210 */ /* 0x000fe20007ffe0ff */
[----:B------:R-:W-:Y:S01]  /*15a0*/  IMAD.X R4, R33, 0x1, R16, P2 ;  /* 0x0000000121047824 */ /* 0x000fe200010e0610 */
[----:B------:R-:W-:Y:S01]  /*15b0*/  IADD3 R9, P1, P0, R22, R6, R18 ;  /* 0x0000000616097210 */ /* 0x000fe2000783e012 */
[----:B------:R-:W-:Y:S01]  /*15c0*/  IMAD R8, R32, c[0x0][0x37c], R8 ;  /* 0x0000df0020087a24 */ /* 0x000fe200078e0208 */
[----:B------:R-:W-:Y:S01]  /*15d0*/  ISETP.GE.AND P2, PT, R20, 0x1, PT ;  /* 0x000000011400780c */ /* 0x000fe20003f46270 */
[----:B------:R-:W-:Y:S01]  /*15e0*/  IMAD R12, R4, c[0x0][0x190], RZ ;  /* 0x00006400040c7a24 */ /* 0x000fe200078e02ff */
[----:B------:R-:W-:Y:S01]  /*15f0*/  IADD3.X R7, R17, R7, R13, P1, P0 ;  /* 0x0000000711077210 */ /* 0x000fe20000fe040d */
[----:B------:R-:W-:Y:S01]  /*1600*/  IMAD.WIDE.U32 R4, R0, c[0x0][0x190], R246 ;  /* 0x0000640000047a25 */ /* 0x000fe200078e00f6 */
[----:B------:R-:W-:-:S02]  /*1610*/  IADD3 R14, R11, R14, RZ ;  /* 0x0000000e0b0e7210 */ /* 0x000fc40007ffe0ff */
[----:B-1----:R-:W-:Y:S01]  /*1620*/  SHF.R.S32.HI R35, RZ, 0x1f, R35 ;  /* 0x0000001fff237819 */ /* 0x002fe20000011423 */
[----:B------:R-:W-:Y:S01]  /*1630*/  IMAD.WIDE.U32 R2, R32, c[0x0][0x378], R2 ;  /* 0x0000de0020027a25 */ /* 0x000fe200078e0002 */
[----:B------:R-:W-:Y:S02]  /*1640*/  IADD3 R4, P1, R29, R4, RZ ;  /* 0x000000041d047210 */ /* 0x000fe40007f3e0ff */
[----:B---3--:R-:W-:Y:S01]  /*1650*/  LEA.HI R35, R35, R36, RZ, 0x5 ;  /* 0x0000002423237211 */ /* 0x008fe200078f28ff */
[----:B------:R-:W-:Y:S02]  /*1660*/  IMAD R12, R0, c[0x0][0x194], R12 ;  /* 0x00006500000c7a24 */ /* 0x000fe400078e020c */
[----:B------:R-:W-:Y:S01]  /*1670*/  IMAD.IADD R3, R3, 0x1, R8 ;  /* 0x0000000103037824 */ /* 0x000fe200078e0208 */
[----:B------:R-:W-:Y:S01]  /*1680*/  SHF.R.S32.HI R35, RZ, 0x5, R35 ;  /* 0x00000005ff237819 */ /* 0x000fe20000011423 */
[----:B------:R-:W-:Y:S01]  /*1690*/  IMAD.IADD R11, R11, 0x1, R15 ;  /* 0x000000010b0b7824 */ /* 0x000fe200078e020f */
[----:B------:R-:W-:Y:S01]  /*16a0*/  IADD3.X R5, R21, R5, R12, P1, !PT ;  /* 0x0000000515057210 */ /* 0x000fe20000ffe40c */
[----:B------:R-:W-:-:S04]  /*16b0*/  IMAD.WIDE.U32 R2, R228, c[0x0][0x370], R2 ;  /* 0x0000dc00e4027a25 */ /* 0x000fc800078e0002 */
[----:B------:R-:W-:-:S04]  /*16c0*/  IMAD.WIDE.U32 R4, R32, c[0x0][0x1a8], R4 ;  /* 0x00006a0020047a25 */ /* 0x000fc800078e0004 */
[----:B--2---:R-:W-:Y:S01]  /*16d0*/  IMAD R6, R35, R30, R37 ;  /* 0x0000001e23067224 */ /* 0x004fe200078e0225 */
[----:B------:R-:W-:-:S04]  /*16e0*/  MOV R30, 0x4 ;  /* 0x00000004001e7802 */ /* 0x000fc80000000f00 */
[----:B------:R-:W-:Y:S01]  /*16f0*/  IADD3 R0, P0, R6, R9, RZ ;  /* 0x0000000906007210 */ /* 0x000fe20007f1e0ff */
[----:B------:R-:W-:-:S03]  /*1700*/  IMAD.WIDE R22, R14, R30, c[0x0][0x200] ;  /* 0x000080000e167625 */ /* 0x000fc600078e021e */
[----:B------:R-:W-:Y:S01]  /*1710*/  LEA.HI.X.SX32 R8, R6, R7, 0x1, P0 ;  /* 0x0000000706087211 */ /* 0x000fe200000f0eff */
[----:B------:R-:W-:Y:S01]  /*1720*/  IMAD R7, R34, c[0x0][0x1a8], RZ ;  /* 0x00006a0022077a24 */ /* 0x000fe200078e02ff */
[----:B------:R-:W-:Y:S01]  /*1730*/  LEA R188, P0, R0, c[0x0][0x350], 0x2 ;  /* 0x0000d40000bc7a11 */ /* 0x000fe200078010ff */
[----:B------:R-:W-:Y:S02]  /*1740*/  IMAD R6, R33, c[0x0][0x370], RZ ;  /* 0x0000dc0021067a24 */ /* 0x000fe400078e02ff */
[----:B------:R-:W-:Y:S01]  /*1750*/  IMAD R7, R32, c[0x0][0x1ac], R7 ;  /* 0x00006b0020077a24 */ /* 0x000fe200078e0207 */
[----:B------:R-:W-:Y:S01]  /*1760*/  LEA.HI.X R189, R0, c[0x0][0x354], R8, 0x2, P0 ;  /* 0x0000d50000bd7a11 */ /* 0x000fe200000f1408 */
[----:B------:R-:W-:Y:S01]  /*1770*/  IMAD R6, R228, c[0x0][0x374], R6 ;  /* 0x0000dd00e4067a24 */ /* 0x000fe200078e0206 */
[----:B------:R-:W-:Y:S01]  /*1780*/  LEA R8, P1, R4, c[0x0][0x160], 0x1 ;  /* 0x0000580004087a11 */ /* 0x000fe200078208ff */
[----:B------:R-:W-:Y:S01]  /*1790*/  IMAD.WIDE R30, R11, R30, c[0x0][0x3c8] ;  /* 0x0000f2000b1e7625 */ /* 0x000fe200078e021e */
[----:B------:R-:W-:-:S03]  /*17a0*/  IADD3 R7, R5, R7, RZ ;  /* 0x0000000705077210 */ /* 0x000fc60007ffe0ff */
[----:B------:R-:W-:Y:S01]  /*17b0*/  IMAD.IADD R0, R3, 0x1, R6 ;  /* 0x0000000103007824 */ /* 0x000fe200078e0206 */
[----:B------:R-:W-:Y:S02]  /*17c0*/  LEA R6, P0, R2, c[0x0][0x330], 0x1 ;  /* 0x0000cc0002067a11 */ /* 0x000fe400078008ff */
[----:B------:R-:W-:Y:S02]  /*17d0*/  LEA.HI.X R9, R4, c[0x0][0x164], R7, 0x1, P1 ;  /* 0x0000590004097a11 */ /* 0x000fe400008f0c07 */
[----:B------:R-:W-:Y:S02]  /*17e0*/  LEA.HI.X R7, R2, c[0x0][0x334], R0, 0x1, P0 ;  /* 0x0000cd0002077a11 */ /* 0x000fe400000f0c00 */
[----:B------:R-:W-:Y:S01]  /*17f0*/  LEA.HI.SX32 R0, R26, 0xffffffff, 0x1a ;  /* 0xffffffff1a007811 */ /* 0x000fe200078fd2ff */
[----:B------:R-:W-:Y:S05]  /*1800*/  @!P2 BRA `(.L_x_354) ;  /* 0x000050800000a947 */ /* 0x000fea0003800000 */
[----:B------:R-:W2:Y:S04]  /*1810*/  LDL R32, [R1+0x8] ;  /* 0x0000080001207983 */ /* 0x000ea80000100800 */
[----:B------:R-:W2:Y:S01]  /*1820*/  LDL R29, [R1+0x14] ;  /* 0x00001400011d7983 */ /* 0x000ea20000100800 */
[----:B------:R-:W-:Y:S01]  /*1830*/  IMAD.MOV.U32 R198, RZ, RZ, R0 ;  /* 0x000000ffffc67224 */ /* 0x000fe200078e0000 */
[----:B------:R-:W-:Y:S01]  /*1840*/  IADD3 R2, R228, 0x20, RZ ;  /* 0x00000020e4027810 */ /* 0x000fe20007ffe0ff */
[----:B------:R-:W-:Y:S01]  /*1850*/  IMAD R0, R229, -0x40, R191 ;  /* 0xffffffc0e5007824 */ /* 0x000fe200078e02bf */
[----:B------:R-:W-:Y:S01]  /*1860*/  MOV R195, R7 ;  /* 0x0000000700c37202 */ /* 0x000fe20000000f00 */
[----:B------:R-:W-:Y:S01]  /*1870*/  IMAD R20, R198, -0x40, R20 ;  /* 0xffffffc0c6147824 */ /* 0x000fe200078e0214 */
[----:B------:R-:W-:Y:S01]  /*1880*/  MOV R193, R9 ;  /* 0x0000000900c17202 */ /* 0x000fe20000000f00 */
[----:B------:R-:W-:Y:S01]  /*1890*/  IMAD.MOV.U32 R180, RZ, RZ, 0x40 ;  /* 0x00000040ffb47424 */ /* 0x000fe200078e00ff */
[C---:B------:R-:W-:Y:S01]  /*18a0*/  ISETP.GE.AND P1, PT, R2.reuse, R0, PT ;  /* 0x000000000200720c */ /* 0x040fe20003f26270 */
[----:B------:R-:W-:Y:S01]  /*18b0*/  IMAD.MOV.U32 R194, RZ, RZ, R6 ;  /* 0x000000ffffc27224 */ /* 0x000fe200078e0006 */
[----:B------:R-:W-:Y:S01]  /*18c0*/  ISETP.GE.AND P3, PT, R2, R20, PT ;  /* 0x000000140200720c */ /* 0x000fe20003f66270 */
[----:B------:R-:W-:Y:S01]  /*18d0*/  IMAD R6, R245, c[0x0][0x198], RZ ;  /* 0x00006600f5067a24 */ /* 0x000fe200078e02ff */
[----:B------:R-:W-:Y:S01]  /*18e0*/  ISETP.GE.AND P2, PT, R228, R0, PT ;  /* 0x00000000e400720c */ /* 0x000fe20003f46270 */
[----:B------:R-:W-:Y:S01]  /*18f0*/  IMAD.WIDE.U32 R2, R237, c[0x0][0x198], R246 ;  /* 0x00006600ed027a25 */ /* 0x000fe200078e00f6 */
[----:B------:R-:W3:Y:S01]  /*1900*/  LDL R21, [R1] ;  /* 0x0000000001157983 */ /* 0x000ee20000100800 */
[----:B------:R-:W-:-:S02]  /*1910*/  LEA.HI R16, R198, R198, RZ, 0x1 ;  /* 0x000000c6c6107211 */ /* 0x000fc400078f08ff */
[----:B------:R-:W-:Y:S01]  /*1920*/  IMAD.WIDE.U32 R12, R180, c[0x0][0x370], RZ ;  /* 0x0000dc00b40c7a25 */ /* 0x000fe200078e00ff */
[----:B------:R-:W-:Y:S01]  /*1930*/  IADD3 R2, P4, R27, R2, RZ ;  /* 0x000000021b027210 */ /* 0x000fe20007f9e0ff */
[----:B------:R-:W-:Y:S02]  /*1940*/  @P6 BAR.SYNC.DEFER_BLOCKING 0x0 ;  /* 0x0000000000006b1d */ /* 0x000fe40000010000 */
[----:B------:R-:W-:Y:S02]  /*1950*/  IMAD.WIDE.U32 R4, R237, c[0x0][0x1a0], R246 ;  /* 0x00006800ed047a25 */ /* 0x000fe400078e00f6 */
[----:B------:R-:W-:Y:S02]  /*1960*/  @!P3 IADD3 R14, P5, R194, R12, RZ ;  /* 0x0000000cc20eb210 */ /* 0x000fe40007fbe0ff */
[----:B------:R-:W-:Y:S01]  /*1970*/  IMAD R7, R245, c[0x0][0x1a0], RZ ;  /* 0x00006800f5077a24 */ /* 0x000fe200078e02ff */
[----:B------:R-:W-:Y:S01]  /*1980*/  IADD3 R4, P0, R24, R4, RZ ;  /* 0x0000000418047210 */ /* 0x000fe20007f1e0ff */
[----:B------:R-:W-:Y:S01]  /*1990*/  IMAD R6, R237, c[0x0][0x19c], R6 ;  /* 0x00006700ed067a24 */ /* 0x000fe200078e0206 */
[----:B------:R-:W4:Y:S01]  /*19a0*/  LDL R24, [R1+0x10] ;  /* 0x0000100001187983 */ /* 0x000f220000100800 */
[----:B------:R-:W-:-:S02]  /*19b0*/  IMAD R11, R180, c[0x0][0x374], RZ ;  /* 0x0000dd00b40b7a24 */ /* 0x000fc400078e02ff */
[----:B------:R-:W-:Y:S01]  /*19c0*/  IMAD R7, R237, c[0x0][0x1a4], R7 ;  /* 0x00006900ed077a24 */ /* 0x000fe200078e0207 */
[----:B------:R-:W-:Y:S01]  /*19d0*/  IADD3.X R3, R28, R3, R6, P4, !PT ;  /* 0x000000031c037210 */ /* 0x000fe200027fe406 */
[----:B------:R-:W-:Y:S01]  /*19e0*/  IMAD R0, R19, c[0x0][0x1b0], RZ ;  /* 0x00006c0013007a24 */ /* 0x000fe200078e02ff */
[----:B------:R-:W-:Y:S01]  /*19f0*/  @!P3 IADD3.X R15, R195, R13, R11, P5, !PT ;  /* 0x0000000dc30fb210 */ /* 0x000fe20002ffe40b */
[----:B------:R-:W-:Y:S01]  /*1a00*/  IMAD.MOV.U32 R192, RZ, RZ, R8 ;  /* 0x000000ffffc07224 */ /* 0x000fe200078e0008 */
[----:B------:R-:W-:Y:S01]  /*1a10*/  IADD3.X R5, R25, R5, R7, P0, !PT ;  /* 0x0000000519057210 */ /* 0x000fe200007fe407 */
[----:B------:R-:W-:-:S04]  /*1a20*/  IMAD.WIDE.U32 R12, R180, c[0x0][0x190], RZ ;  /* 0x00006400b40c7a25 */ /* 0x000fc800078e00ff */
[----:B------:R-:W-:Y:S01]  /*1a30*/  IMAD R7, R10, c[0x0][0x1b4], R0 ;  /* 0x00006d000a077a24 */ /* 0x000fe200078e0200 */
[----:B------:R-:W-:Y:S01]  /*1a40*/  @!P3 IADD3 R12, P4, R192, R12, RZ ;  /* 0x0000000cc00cb210 */ /* 0x000fe20007f9e0ff */
[----:B------:R-:W-:Y:S01]  /*1a50*/  IMAD.WIDE.U32 R2, R10, c[0x0][0x1b0], R2 ;  /* 0x00006c000a027a25 */ /* 0x000fe200078e0002 */
[----:B------:R-:W-:-:S03]  /*1a60*/  @!P1 IADD3 R0, P0, R228, 0x20, RZ ;  /* 0x00000020e4009810 */ /* 0x000fc60007f1e0ff */
[----:B------:R-:W-:Y:S02]  /*1a70*/  IMAD R9, R180, c[0x0][0x194], RZ ;  /* 0x00006500b4097a24 */ /* 0x000fe400078e02ff */
[----:B------:R-:W-:Y:S02]  /*1a80*/  IMAD R8, R19, c[0x0][0x1b8], RZ ;  /* 0x00006e0013087a24 */ /* 0x000fe400078e02ff */
[----:B------:R-:W-:Y:S01]  /*1a90*/  @!P2 IMAD R6, R33, c[0x0][0x198], RZ ;  /* 0x000066002106aa24 */ /* 0x000fe200078e02ff */
[----:B------:R-:W-:Y:S01]  /*1aa0*/  @!P3 IADD3.X R13, R193, R13, R9, P4, !PT ;  /* 0x0000000dc10db210 */ /* 0x000fe200027fe409 */
[----:B------:R-:W-:Y:S01]  /*1ab0*/  IMAD.IADD R3, R3, 0x1, R7 ;  /* 0x0000000103037824 */ /* 0x000fe200078e0207 */
[----:B------:R-:W-:Y:S01]  /*1ac0*/  ISETP.GE.AND P4, PT, R228, R20, PT ;  /* 0x00000014e400720c */ /* 0x000fe20003f86270 */
[----:B------:R-:W-:Y:S02]  /*1ad0*/  IMAD R18, R10, c[0x0][0x1bc], R8 ;  /* 0x00006f000a127a24 */ /* 0x000fe400078e0208 */
[----:B------:R-:W-:-:S02]  /*1ae0*/  @!P2 IMAD R9, R228, c[0x0][0x19c], R6 ;  /* 0x00006700e409aa24 */ /* 0x000fc400078e0206 */
[----:B------:R-:W-:Y:S02]  /*1af0*/  @!P1 IMAD.X R8, RZ, RZ, R33, P0 ;  /* 0x000000ffff089224 */ /* 0x000fe400000e0621 */
[----:B------:R-:W-:-:S04]  /*1b00*/  @!P2 IMAD.WIDE.U32 R6, R228, c[0x0][0x198], R2 ;  /* 0x00006600e406aa25 */ /* 0x000fc800078e0002 */
[----:B------:R-:W-:Y:S01]  /*1b10*/  IMAD.WIDE.U32 R10, R10, c[0x0][0x1b8], R4 ;  /* 0x00006e000a0a7a25 */ /* 0x000fe200078e0004 */
[----:B------:R-:W-:-:S03]  /*1b20*/  @!P2 IADD3 R7, R7, R9, RZ ;  /* 0x000000090707a210 */ /* 0x000fc60007ffe0ff */
[----:B------:R-:W-:Y:S01]  /*1b30*/  @!P1 IMAD R4, R8, c[0x0][0x198], RZ ;  /* 0x0000660008049a24 */ /* 0x000fe200078e02ff */
[----:B------:R-:W-:Y:S01]  /*1b40*/  @!P2 LEA R8, P0, R6, c[0x0][0x168], 0x1 ;  /* 0x00005a000608aa11 */ /* 0x000fe200078008ff */
[----:B------:R-:W-:Y:S02]  /*1b50*/  IMAD.MOV.U32 R208, RZ, RZ, R22 ;  /* 0x000000ffffd07224 */ /* 0x000fe400078e0016 */
[----:B------:R-:W-:Y:S01]  /*1b60*/  @!P1 IMAD R17, R0, c[0x0][0x19c], R4 ;  /* 0x0000670000119a24 */ /* 0x000fe200078e0204 */
[----:B------:R-:W-:Y:S01]  /*1b70*/  @!P2 LEA.HI.X R9, R6, c[0x0][0x16c], R7, 0x1, P0 ;  /* 0x00005b000609aa11 */ /* 0x000fe200000f0c07 */
[----:B------:R-:W-:Y:S01]  /*1b80*/  @!P1 IMAD.WIDE.U32 R4, R0, c[0x0][0x198], R2 ;  /* 0x0000660000049a25 */ /* 0x000fe200078e0002 */
[----:B------:R-:W-:Y:S02]  /*1b90*/  @!P1 IADD3 R0, P0, R228, 0x20, RZ ;  /* 0x00000020e4009810 */ /* 0x000fe40007f1e0ff */
[----:B------:R-:W-:Y:S01]  /*1ba0*/  LOP3.LUT R2, R16, 0xfffffffe, RZ, 0xc0, !PT ;  /* 0xfffffffe10027812 */ /* 0x000fe200078ec0ff */
[----:B------:R-:W-:Y:S01]  /*1bb0*/  @!P2 IMAD R6, R33, c[0x0][0x1a0], RZ ;  /* 0x000068002106aa24 */ /* 0x000fe200078e02ff */
[----:B------:R-:W-:Y:S01]  /*1bc0*/  IADD3 R3, R11, R18, RZ ;  /* 0x000000120b037210 */ /* 0x000fe20007ffe0ff */
[----:B------:R-:W-:-:S02]  /*1bd0*/  @!P1 IMAD.X R11, RZ, RZ, R33, P0 ;  /* 0x000000ffff0b9224 */ /* 0x000fc400000e0621 */
[----:B------:R-:W-:Y:S01]  /*1be0*/  @!P2 IMAD R18, R228, c[0x0][0x1a4], R6 ;  /* 0x00006900e412aa24 */ /* 0x000fe200078e0206 */
[----:B------:R-:W-:Y:S01]  /*1bf0*/  @!P1 LEA R6, P0, R4, c[0x0][0x168], 0x1 ;  /* 0x00005a0004069a11 */ /* 0x000fe200078008ff */
[----:B------:R-:W-:Y:S02]  /*1c00*/  @!P1 IMAD.IADD R5, R5, 0x1, R17 ;  /* 0x0000000105059824 */ /* 0x000fe400078e0211 */
[----:B------:R-:W-:-:S03]  /*1c10*/  IMAD.IADD R19, R198, 0x1, -R2 ;  /* 0x00000001c6137824 */ /* 0x000fc600078e0a02 */
[----:B------:R-:W-:Y:S02]  /*1c20*/  @!P1 LEA.HI.X R7, R4, c[0x0][0x16c], R5, 0x1, P0 ;  /* 0x00005b0004079a11 */ /* 0x000fe400000f0c05 */
[----:B------:R-:W-:Y:S01]  /*1c30*/  ISETP.NE.AND P0, PT, R19, 0x1, PT ;  /* 0x000000011300780c */ /* 0x000fe20003f05270 */
[----:B------:R1:W-:Y:S04]  /*1c40*/  @P4 STS.128 [R196+0xc000], RZ ;  /* 0x00c000ffc4004388 */ /* 0x0003e80000000c00 */
[----:B------:R1:W-:Y:S04]  /*1c50*/  @P4 STS.128 [R196+0xe000], RZ ;  /* 0x00e000ffc4004388 */ /* 0x0003e80000000c00 */
[----:B------:R1:W-:Y:S04]  /*1c60*/  @P4 STS.128 [R196+0x10000], RZ ;  /* 0x010000ffc4004388 */ /* 0x0003e80000000c00 */
[----:B------:R-:W-:Y:S01]  /*1c70*/  @!PT LDS RZ, [RZ] ;  /* 0x00000000fffff984 */ /* 0x000fe20000000800 */
[----:B------:R-:W-:Y:S01]  /*1c80*/  @!PT LDS RZ, [RZ] ;  /* 0x00000000fffff984 */ /* 0x000fe20000000800 */
[----:B------:R-:W-:Y:S01]  /*1c90*/  @!PT LDS RZ, [RZ] ;  /* 0x00000000fffff984 */ /* 0x000fe20000000800 */
[----:B------:R1:W-:Y:S04]  /*1ca0*/  @!P4 LDGSTS.E.BYPASS.LTC128B.128 [R196+0xc000], [R194.64] ;  /* 0x0c000000c2c4cfae */ /* 0x0003e8000b901d46 */
[----:B------:R1:W-:Y:S04]  /*1cb0*/  @!P4 LDGSTS.E.BYPASS.LTC128B.128 [R196+0xe000], [R194.64+0x80] ;  /* 0x0e000080c2c4cfae */ /* 0x0003e8000b901d46 */
[----:B------:R1:W-:Y:S04]  /*1cc0*/  @!P4 LDGSTS.E.BYPASS.LTC128B.128 [R196+0x10000], [R194.64+0x100] ;  /* 0x10000100c2c4cfae */ /* 0x0003e8000b901d46 */
        /* <DEDUP_REMOVED lines=8> */
[----:B------:R1:W-:Y:S01]  /*1d50*/  @!P3 LDGSTS.E.BYPASS.LTC128B.128 [R196+0x11000], [R14.64+0x100] ;  /* 0x110001000ec4bfae */ /* 0x0003e2000b901d46 */
[----:B--2---:R-:W-:-:S05]  /*1d60*/  SEL R190, R29, R32, !P0 ;  /* 0x000000201dbe7207 */ /* 0x004fca0004000000 */
[----:B------:R-:W-:-:S05]  /*1d70*/  IMAD.SHL.U32 R190, R190, 0x2, RZ ;  /* 0x00000002bebe7824 */ /* 0x000fca00078e00ff */
[----:B------:R1:W-:Y:S04]  /*1d80*/  @P4 STS [R190], RZ ;  /* 0x000000ffbe004388 */ /* 0x0003e80000000800 */
[----:B------:R1:W-:Y:S04]  /*1d90*/  @P4 STS [R190+0x4], RZ ;  /* 0x000004ffbe004388 */ /* 0x0003e80000000800 */
        /* <DEDUP_REMOVED lines=10> */
[----:B------:R-:W-:Y:S01]  /*1e40*/  @!PT LDS RZ, [RZ] ;  /* 0x00000000fffff984 */ /* 0x000fe20000000800 */
[----:B------:R-:W-:Y:S01]  /*1e50*/  @!PT LDS RZ, [RZ] ;  /* 0x00000000fffff984 */ /* 0x000fe20000000800 */
[----:B------:R-:W-:Y:S01]  /*1e60*/  @!PT LDS RZ, [RZ] ;  /* 0x00000000fffff984 */ /* 0x000fe20000000800 */
[----:B------:R1:W-:Y:S04]  /*1e70*/  @!P4 LDGSTS.E.BYPASS.LTC128B.128 [R190], [R192.64] ;  /* 0x00000000c0becfae */ /* 0x0003e8000b901d46 */
[----:B------:R1:W-:Y:S04]  /*1e80*/  @!P4 LDGSTS.E.BYPASS.LTC128B.128 [R190+0x2000], [R192.64+0x80] ;  /* 0x02000080c0becfae */ /* 0x0003e8000b901d46 */
[----:B------:R1:W-:Y:S04]  /*1e90*/  @!P4 LDGSTS.E.BYPASS.LTC128B.128 [R190+0x4000], [R192.64+0x100] ;  /* 0x04000100c0becfae */ /* 0x0003e8000b901d46 */
        /* <DEDUP_REMOVED lines=27> */
[----:B--2---:R-:W2:Y:S01]  /*2050*/  LDL R8, [R1+0xc] ;  /* 0x00000c0001087983 */ /* 0x004ea20000100800 */
[----:B------:R-:W-:-:S05]  /*2060*/  @!P2 MOV R2, R10 ;  /* 0x0000000a0002a202 */ /* 0x000fca0000000f00 */
[----:B------:R-:W-:-:S04]  /*2070*/  @!P2 IMAD.WIDE.U32 R16, R228, c[0x0][0x1a0], R2 ;  /* 0x00006800e410aa25 */ /* 0x000fc800078e0002 */
[----:B------:R-:W-:Y:S01]  /*2080*/  @!P1 IMAD R2, R11, c[0x0][0x1a0], RZ ;  /* 0x000068000b029a24 */ /* 0x000fe200078e02ff */
[----:B------:R-:W-:Y:S01]  /*2090*/  @!P1 MOV R11, R3 ;  /* 0x00000003000b9202 */ /* 0x000fe20000000f00 */
[----:B------:R-:W-:Y:S01]  /*20a0*/  @!P2 IMAD.IADD R18, R17, 0x1, R18 ;  /* 0x000000011112a824 */ /* 0x000fe200078e0212 */
[----:B------:R-:W-:Y:S01]  /*20b0*/  @!P2 LEA R4, P5, R16, c[0x0][0x170], 0x1 ;  /* 0x00005c001004aa11 */ /* 0x000fe200078a08ff */
[C---:B------:R-:W-:Y:S02]  /*20c0*/  @!P1 IMAD R2, R0.reuse, c[0x0][0x1a4], R2 ;  /* 0x0000690000029a24 */ /* 0x040fe400078e0202 */
[----:B------:R-:W-:Y:S01]  /*20d0*/  @!P1 IMAD.WIDE.U32 R10, R0, c[0x0][0x1a0], R10 ;  /* 0x00006800000a9a25 */ /* 0x000fe200078e000a */
[----:B------:R-:W-:Y:S01]  /*20e0*/  @!P2 LEA.HI.X R5, R16, c[0x0][0x174], R18, 0x1, P5 ;  /* 0x00005d001005aa11 */ /* 0x000fe200028f0c12 */
[----:B------:R1:W-:Y:S01]  /*20f0*/  @P1 STS.128 [R196+0x13000], RZ ;  /* 0x013000ffc4001388 */ /* 0x0003e20000000c00 */
[----:B---3--:R-:W-:Y:S01]  /*2100*/  SHF.L.U32 R219, R21, 0x2, RZ ;  /* 0x0000000215db7819 */ /* 0x008fe200000006ff */
[----:B------:R-:W-:Y:S01]  /*2110*/  @!P1 IMAD.IADD R0, R11, 0x1, R2 ;  /* 0x000000010b009824 */ /* 0x000fe200078e0202 */
[----:B------:R-:W-:Y:S01]  /*2120*/  @!P1 LEA R2, P5, R10, c[0x0][0x170], 0x1 ;  /* 0x00005c000a029a11 */ /* 0x000fe200078a08ff */
[----:B------:R1:W-:Y:S01]  /*2130*/  @P1 STS.128 [R196+0x15000], RZ ;  /* 0x015000ffc4001388 */ /* 0x0003e20000000c00 */
[----:B------:R-:W-:-:S03]  /*2140*/  IMAD.MOV.U32 R207, RZ, RZ, R23 ;  /* 0x000000ffffcf7224 */ /* 0x000fc600078e0017 */
[----:B------:R1:W-:Y:S01]  /*2150*/  @P1 STS.128 [R196+0x17000], RZ ;  /* 0x017000ffc4001388 */ /* 0x0003e20000000c00 */
[----:B------:R-:W-:-:S03]  /*2160*/  @!P1 LEA.HI.X R3, R10, c[0x0][0x174], R0, 0x1, P5 ;  /* 0x00005d000a039a11 */ /* 0x000fc600028f0c00 */
[----:B------:R-:W-:Y:S01]  /*2170*/  @!PT LDS RZ, [RZ] ;  /* 0x00000000fffff984 */ /* 0x000fe20000000800 */
[----:B------:R-:W-:Y:S01]  /*2180*/  @!PT LDS RZ, [RZ] ;  /* 0x00000000fffff984 */ /* 0x000fe20000000800 */
[----:B------:R-:W-:Y:S01]  /*2190*/  @!PT LDS RZ, [RZ] ;  /* 0x00000000fffff984 */ /* 0x000fe20000000800 */
[----:B------:R3:W-:Y:S01]  /*21a0*/  @!P1 LDGSTS.E.BYPASS.LTC128B.128 [R196+0x13000], [R6.64] ;  /* 0x1300000006c49fae */ /* 0x0007e2000b901d46 */
[----:B------:R-:W-:-:S03]  /*21b0*/  IADD3 R0, R237, 0x40, RZ ;  /* 0x00000040ed007810 */ /* 0x000fc60007ffe0ff */
[----:B------:R3:W-:Y:S04]  /*21c0*/  @!P1 LDGSTS.E.BYPASS.LTC128B.128 [R196+0x15000], [R6.64+0x80] ;  /* 0x1500008006c49fae */ /* 0x0007e8000b901d46 */
[----:B------:R3:W-:Y:S01]  /*21d0*/  @!P1 LDGSTS.E.BYPASS.LTC128B.128 [R196+0x17000], [R6.64+0x100] ;  /* 0x1700010006c49fae */ /* 0x0007e2000b901d46 */
[----:B------:R-:W-:Y:S02]  /*21e0*/  ISETP.GE.AND P6, PT, R21, R20, PT ;  /* 0x000000141500720c */ /* 0x000fe40003fc6270 */
[----:B---3--:R-:W-:-:S04]  /*21f0*/  IADD3 R6, P3, R219, R208, RZ ;  /* 0x000000d0db067210 */ /* 0x008fc80007f7e0ff */
[----:B------:R-:W-:Y:S02]  /*2200*/  IADD3.X R7, R226, R207, RZ, P3, !PT ;  /* 0x000000cfe2077210 */ /* 0x000fe40001ffe4ff */
[----:B------:R-:W-:Y:S02]  /*2210*/  ISETP.GE.AND P3, PT, R0, R191, PT ;  /* 0x000000bf0000720c */ /* 0x000fe40003f66270 */
[----:B------:R-:W-:-:S04]  /*2220*/  IADD3 R0, R187, 0x3000, RZ ;  /* 0x00003000bb007810 */ /* 0x000fc80007ffe0ff */
[----:B------:R-:W-:-:S04]  /*2230*/  SEL R0, R0, R187, !P0 ;  /* 0x000000bb00007207 */ /* 0x000fc80004000000 */
[----:B------:R-:W-:Y:S02]  /*2240*/  SHF.L.U32 R175, R0, 0x1, RZ ;  /* 0x0000000100af7819 */ /* 0x000fe400000006ff */
[----:B------:R-:W-:-:S05]  /*2250*/  MOV R0, c[0x0][0x22c] ;  /* 0x00008b0000007a02 */ /* 0x000fca0000000f00 */
[----:B------:R-:W-:Y:S01]  /*2260*/  IMAD R0, R0, c[0x0][0x1c0], RZ ;  /* 0x0000700000007a24 */ /* 0x000fe200078e02ff */
[----:B----4-:R-:W-:Y:S01]  /*2270*/  ISETP.GE.AND P4, PT, R24, R20, PT ;  /* 0x000000141800720c */ /* 0x010fe20003f86270 */
[----:B------:R1:W-:Y:S02]  /*2280*/  @P2 STS.128 [R196+0x18000], RZ ;  /* 0x018000ffc4002388 */ /* 0x0003e40000000c00 */
[C---:B------:R-:W-:Y:S02]  /*2290*/  IMAD.SHL.U32 R225, R0.reuse, 0x10, RZ ;  /* 0x0000001000e17824 */ /* 0x040fe400078e00ff */
[----:B------:R1:W-:Y:S01]  /*22a0*/  @P2 STS.128 [R196+0x1a000], RZ ;  /* 0x01a000ffc4002388 */ /* 0x0003e20000000c00 */
[----:B------:R-:W-:-:S03]  /*22b0*/  SHF.L.U32 R197, R0, 0x3, RZ ;  /* 0x0000000300c57819 */ /* 0x000fc600000006ff */
[----:B------:R1:W-:Y:S01]  /*22c0*/  @P2 STS.128 [R196+0x1c000], RZ ;  /* 0x01c000ffc4002388 */ /* 0x0003e20000000c00 */
[----:B------:R-:W-:-:S03]  /*22d0*/  IADD3 R242, R225, 0x40, RZ ;  /* 0x00000040e1f27810 */ /* 0x000fc60007ffe0ff */
[----:B------:R-:W-:Y:S01]  /*22e0*/  @!PT LDS RZ, [RZ] ;  /* 0x00000000fffff984 */ /* 0x000fe20000000800 */
[----:B------:R-:W-:Y:S01]  /*22f0*/  @!PT LDS RZ, [RZ] ;  /* 0x00000000fffff984 */ /* 0x000fe20000000800 */
[----:B------:R-:W-:Y:S01]  /*2300*/  @!PT LDS RZ, [RZ] ;  /* 0x00000000fffff984 */ /* 0x000fe20000000800 */
[----:B------:R3:W-:Y:S01]  /*2310*/  @!P2 LDGSTS.E.BYPASS.LTC128B.128 [R196+0x18000], [R4.64] ;  /* 0x1800000004c4afae */ /* 0x0007e2000b901d46 */
[----:B------:R-:W-:-:S03]  /*2320*/  IADD3 R240, R225, 0x80, RZ ;  /* 0x00000080e1f07810 */ /* 0x000fc60007ffe0ff */
[----:B------:R3:W-:Y:S01]  /*2330*/  @!P2 LDGSTS.E.BYPASS.LTC128B.128 [R196+0x1a000], [R4.64+0x80] ;  /* 0x1a00008004c4afae */ /* 0x0007e2000b901d46 */
[C---:B------:R-:W-:Y:S02]  /*2340*/  IADD3 R243, R225.reuse, 0x20, RZ ;  /* 0x00000020e1f37810 */ /* 0x040fe40007ffe0ff */
[C---:B------:R-:W-:Y:S01]  /*2350*/  IADD3 R241, R225.reuse, 0x60, RZ ;  /* 0x00000060e1f17810 */ /* 0x040fe20007ffe0ff */
[----:B------:R3:W-:Y:S01]  /*2360*/  @!P2 LDGSTS.E.BYPASS.LTC128B.128 [R196+0x1c000], [R4.64+0x100] ;  /* 0x1c00010004c4afae */ /* 0x0007e2000b901d46 */
[----:B------:R-:W-:Y:S01]  /*2370*/  IADD3 R239, R225, 0xa0, RZ ;  /* 0x000000a0e1ef7810 */ /* 0x000fe20007ffe0ff */
[----:B------:R-:W-:Y:S02]  /*2380*/  IMAD.MOV.U32 R199, RZ, RZ, 0x7f800000 ;  /* 0x7f800000ffc77424 */ /* 0x000fe400078e00ff */
[----:B------:R1:W-:Y:S01]  /*2390*/  @P1 STS.128 [R196+0x19000], RZ ;  /* 0x019000ffc4001388 */ /* 0x0003e20000000c00 */
[----:B------:R-:W-:-:S03]  /*23a0*/  IMAD.MOV.U32 R200, RZ, RZ, 0x7f800000 ;  /* 0x7f800000ffc87424 */ /* 0x000fc600078e00ff */
        /* <DEDUP_REMOVED lines=8> */
[----:B------:R-:W0:Y:S01]  /*2430*/  LDGDEPBAR ;  /* 0x00000000000079af */ /* 0x000e220000000000 */
[C---:B------:R-:W-:Y:S01]  /*2440*/  IADD3 R236, R197.reuse, R243, RZ ;  /* 0x000000f3c5ec7210 */ /* 0x040fe20007ffe0ff */
[C---:B------:R-:W-:Y:S01]  /*2450*/  IMAD.IADD R235, R197.reuse, 0x1, R242 ;  /* 0x00000001c5eb7824 */ /* 0x040fe200078e02f2 */
[C---:B------:R-:W-:Y:S01]  /*2460*/  IADD3 R234, R197.reuse, R241, RZ ;  /* 0x000000f1c5ea7210 */ /* 0x040fe20007ffe0ff */
[C---:B------:R-:W-:Y:S01]  /*2470*/  IMAD.IADD R233, R197.reuse, 0x1, R240 ;  /* 0x00000001c5e97824 */ /* 0x040fe200078e02f0 */
[C---:B------:R-:W-:Y:S01]  /*2480*/  IADD3 R232, R197.reuse, R239, RZ ;  /* 0x000000efc5e87210 */ /* 0x040fe20007ffe0ff */
[----:B------:R1:W5:Y:S01]  /*2490*/  @!P6 LDG.E R199, [R6.64] ;  /* 0x0000000606c7e981 */ /* 0x000362000c1e1900 */
[C---:B---3--:R-:W-:Y:S01]  /*24a0*/  IADD3 R5, R197.reuse, R235, RZ ;  /* 0x000000ebc5057210 */ /* 0x048fe20007ffe0ff */
[----:B------:R-:W-:-:S02]  /*24b0*/  IMAD.IADD R4, R197, 0x1, R234 ;  /* 0x00000001c5047824 */ /* 0x000fc400078e02ea */
[----:B------:R1:W5:Y:S01]  /*24c0*/  @!P4 LDG.E R200, [R6.64+0x20] ;  /* 0x0000200606c8c981 */ /* 0x000362000c1e1900 */
[----:B------:R-:W-:Y:S02]  /*24d0*/  IMAD.MOV.U32 R185, RZ, RZ, 0x20 ;  /* 0x00000020ffb97424 */ /* 0x000fe400078e00ff */
[----:B------:R-:W-:Y:S01]  /*24e0*/  IMAD.SHL.U32 R176, R187, 0x2, RZ ;  /* 0x00000002bbb07824 */ /* 0x000fe200078e00ff */
[----:B----4-:R-:W-:Y:S02]  /*24f0*/  IADD3 R2, R186, 0x3000, RZ ;  /* 0x00003000ba027810 */ /* 0x010fe40007ffe0ff */
[C---:B------:R-:W-:Y:S02]  /*2500*/  IADD3 R3, R197.reuse, R233, RZ ;  /* 0x000000e9c5037210 */ /* 0x040fe40007ffe0ff */
[----:B------:R-:W-:Y:S01]  /*2510*/  SEL R168, R2, R186, !P0 ;  /* 0x000000ba02a87207 */ /* 0x000fe20004000000 */
[C---:B------:R-:W-:Y:S01]  /*2520*/  IMAD.IADD R2, R197.reuse, 0x1, R232 ;  /* 0x00000001c5027824 */ /* 0x040fe200078e02e8 */
[C---:B------:R-:W-:Y:S01]  /*2530*/  IADD3 R214, R197.reuse, R4, RZ ;  /* 0x00000004c5d67210 */ /* 0x040fe20007ffe0ff */
[----:B------:R-:W-:-:S02]  /*2540*/  IMAD.IADD R216, R197, 0x1, R5 ;  /* 0x00000001c5d87824 */ /* 0x000fc400078e0205 */
[C---:B-1----:R-:W-:Y:S01]  /*2550*/  IMAD.IADD R6, R197.reuse, 0x1, R236 ;  /* 0x00000001c5067824 */ /* 0x042fe200078e02ec */
[C---:B------:R-:W-:Y:S01]  /*2560*/  IADD3 R210, R197.reuse, R2, RZ ;  /* 0x00000002c5d27210 */ /* 0x040fe20007ffe0ff */
[----:B------:R-:W-:-:S03]  /*2570*/  IMAD.IADD R212, R197, 0x1, R3 ;  /* 0x00000001c5d47824 */ /* 0x000fc600078e0203 */
[C---:B------:R-:W-:Y:S01]  /*2580*/  IADD3 R218, R197.reuse, R6, RZ ;  /* 0x00000006c5da7210 */ /* 0x040fe20007ffe0ff */
[C---:B------:R-:W-:Y:S01]  /*2590*/  IMAD.IADD R213, R197.reuse, 0x1, R214 ;  /* 0x00000001c5d57824 */ /* 0x040fe200078e02d6 */
[C---:B------:R-:W-:Y:S01]  /*25a0*/  IADD3 R215, R197.reuse, R216, RZ ;  /* 0x000000d8c5d77210 */ /* 0x040fe20007ffe0ff */
[C---:B------:R-:W-:Y:S01]  /*25b0*/  IMAD.IADD R209, R197.reuse, 0x1, R210 ;  /* 0x00000001c5d17824 */ /* 0x040fe200078e02d2 */
[C---:B------:R-:W-:Y:S01]  /*25c0*/  IADD3 R211, R197.reuse, R212, RZ ;  /* 0x000000d4c5d37210 */ /* 0x040fe20007ffe0ff */
[C---:B------:R-:W-:Y:S01]  /*25d0*/  IMAD.IADD R217, R197.reuse, 0x1, R218 ;  /* 0x00000001c5d97824 */ /* 0x040fe200078e02da */
[----:B------:R-:W-:Y:S01]  /*25e0*/  MOV R205, R31 ;  /* 0x0000001f00cd7202 */ /* 0x000fe20000000f00 */
        /* <DEDUP_REMOVED lines=50> */
[C---:B------:R-:W-:Y:S01]  /*2910*/  SHF.L.U32 R252, R0.reuse, 0x5, RZ ;  /* 0x0000000500fc7819 */ /* 0x040fe200000006ff */
[C---:B------:R-:W-:Y:S01]  /*2920*/  IMAD.U32 R249, R0.reuse, -0x40, RZ ;  /* 0xffffffc000f97824 */ /* 0x040fe200078e00ff */
[C---:B------:R-:W-:Y:S01]  /*2930*/  IADD3 R224, R197.reuse, R217, RZ ;  /* 0x000000d9c5e07210 */ /* 0x040fe20007ffe0ff */
[C---:B------:R-:W-:Y:S01]  /*2940*/  IMAD R251, R0.reuse, 0x28, RZ ;  /* 0x0000002800fb7824 */ /* 0x040fe200078e02ff */
[C---:B------:R-:W-:Y:S01]  /*2950*/  IADD3 R222, R197.reuse, R213, RZ ;  /* 0x000000d5c5de7210 */ /* 0x040fe20007ffe0ff */
[C---:B------:R-:W-:Y:S01]  /*2960*/  IMAD R250, R0.reuse, 0x30, RZ ;  /* 0x0000003000fa7824 */ /* 0x040fe200078e02ff */
[----:B------:R-:W-:Y:S01]  /*2970*/  IADD3 R220, R197, R209, RZ ;  /* 0x000000d1c5dc7210 */ /* 0x000fe20007ffe0ff */
[----:B------:R-:W-:-:S02]  /*2980*/  IMAD R248, R0, 0x38, RZ ;  /* 0x0000003800f87824 */ /* 0x000fc400078e02ff */
[C---:B------:R-:W-:Y:S02]  /*2990*/  IMAD.IADD R223, R197.reuse, 0x1, R215 ;  /* 0x00000001c5df7824 */ /* 0x040fe400078e02d7 */
[----:B------:R-:W-:Y:S01]  /*29a0*/  IMAD.IADD R221, R197, 0x1, R211 ;  /* 0x00000001c5dd7824 */ /* 0x000fe200078e02d3 */
[----:B--2---:R-:W-:-:S05]  /*29b0*/  R2P PR, R8, 0x6 ;  /* 0x0000000608007804 */ /* 0x004fca0000000000 */
[----:B------:R-:W-:Y:S02]  /*29c0*/  SEL R185, R185, 0xffffffe0, !P1 ;  /* 0xffffffe0b9b97807 */ /* 0x000fe40004800000 */
[----:B------:R-:W-:Y:S02]  /*29d0*/  SEL R180, R180, 0xffffffc0, !P2 ;  /* 0xffffffc0b4b47807 */ /* 0x000fe40005000000 */
[----:B------:R-:W-:Y:S02]  /*29e0*/  IADD3 R177, R185, R176, RZ ;  /* 0x000000b0b9b17210 */ /* 0x000fe40007ffe0ff */
[C---:B------:R-:W-:Y:S01]  /*29f0*/  IADD3 R182, R181.reuse, R185, RZ ;  /* 0x000000b9b5b67210 */ /* 0x040fe20007ffe0ff */
[----:B------:R-:W-:Y:S02]  /*2a00*/  IMAD.IADD R183, R181, 0x1, R180 ;  /* 0x00000001b5b77824 */ /* 0x000fe400078e02b4 */
[C---:B------:R-:W-:Y:S01]  /*2a10*/  IMAD.IADD R179, R180.reuse, 0x1, R176 ;  /* 0x00000001b4b37824 */ /* 0x040fe200078e02b0 */
[C---:B------:R-:W-:Y:S01]  /*2a20*/  IADD3 R184, R180.reuse, R182, RZ ;  /* 0x000000b6b4b87210 */ /* 0x040fe20007ffe0ff */
[----:B------:R-:W-:-:S02]  /*2a30*/  IMAD.IADD R178, R180, 0x1, R177 ;  /* 0x00000001b4b27824 */ /* 0x000fc400078e02b1 */
.L_x_357:
        /* <DEDUP_REMOVED lines=9> */
[----:B------:R-:W1:Y:S05]  /*2ad0*/  LDSM.16.M88.4 R8, [R169+0x12000] ;  /* 0x01200000a908783b */ /* 0x000e6a0000000200 */
[----:B------:R-:W2:Y:S05]  /*2ae0*/  LDSM.16.M88.4 R68, [R169+0x12800] ;  /* 0x01280000a944783b */ /* 0x000eaa0000000200 */
[----:B------:R-:W-:Y:S05]  /*2af0*/  LDSM.16.M88.4 R72, [R0] ;  /* 0x000000000048783b */ /* 0x000fea0000000200 */
[----:B------:R-:W3:Y:S05]  /*2b00*/  LDSM.16.M88.4 R76, [R170+0x12000] ;  /* 0x01200000aa4c783b */ /* 0x000eea0000000200 */
[----:B------:R-:W4:Y:S05]  /*2b10*/  LDSM.16.M88.4 R80, [R170+0x12800] ;  /* 0x01280000aa50783b */ /* 0x000f2a0000000200 */
[----:B------:R-:W-:Y:S05]  /*2b20*/  LDSM.16.M88.4 R84, [R2] ;  /* 0x000000000254783b */ /* 0x000fea0000000200 */
[----:B------:R-:W3:Y:S05]  /*2b30*/  LDSM.16.M88.4 R88, [R172+0x12000] ;  /* 0x01200000ac58783b */ /* 0x000eea0000000200 */
[----:B------:R-:W-:Y:S01]  /*2b40*/  LDSM.16.M88.4 R92, [R3] ;  /* 0x00000000035c783b */ /* 0x000fe20000000200 */
[C---:B-1----:R-:W-:Y:S04]  /*2b50*/  HMMA.16816.F32 R4, R16.reuse, R8, RZ ;  /* 0x000000081004723c */ /* 0x042fe800000018ff */
[----:B------:R-:W-:Y:S04]  /*2b60*/  LDSM.16.M88.4 R96, [R171+0x12000] ;  /* 0x01200000ab60783b */ /* 0x000fe80000000200 */
[C---:B------:R-:W-:Y:S08]  /*2b70*/  HMMA.16816.F32 R8, R16.reuse, R10, RZ ;  /* 0x0000000a1008723c */ /* 0x040ff000000018ff */
[C---:B--2---:R-:W-:Y:S08]  /*2b80*/  HMMA.16816.F32 R12, R16.reuse, R68, RZ ;  /* 0x00000044100c723c */ /* 0x044ff000000018ff */
[----:B------:R-:W-:Y:S01]  /*2b90*/  HMMA.16816.F32 R16, R16, R70, RZ ;  /* 0x000000461010723c */ /* 0x000fe200000018ff */
[----:B------:R-:W1:Y:S07]  /*2ba0*/  LDSM.16.M88.4 R68, [R172+0x12800] ;  /* 0x01280000ac44783b */ /* 0x000e6e0000000200 */
[C---:B---3--:R-:W-:Y:S08]  /*2bb0*/  HMMA.16816.F32 R4, R72.reuse, R76, R4 ;  /* 0x0000004c4804723c */ /* 0x048ff00000001804 */
[C---:B------:R-:W-:Y:S01]  /*2bc0*/  HMMA.16816.F32 R8, R72.reuse, R78, R8 ;  /* 0x0000004e4808723c */ /* 0x040fe20000001808 */
[----:B------:R-:W-:Y:S07]  /*2bd0*/  LDSM.16.M88.4 R76, [R175+0x2000] ;  /* 0x00200000af4c783b */ /* 0x000fee0000000200 */
[C---:B----4-:R-:W-:Y:S08]  /*2be0*/  HMMA.16816.F32 R12, R72.reuse, R80, R12 ;  /* 0x00000050480c723c */ /* 0x050ff0000000180c */
[----:B------:R-:W-:Y:S01]  /*2bf0*/  HMMA.16816.F32 R16, R72, R82, R16 ;  /* 0x000000524810723c */ /* 0x000fe20000001810 */
[----:B------:R-:W2:Y:S05]  /*2c00*/  LDSM.16.M88.4 R72, [R171+0x12800] ;  /* 0x01280000ab48783b */ /* 0x000eaa0000000200 */
[----:B------:R-:W3:Y:S02]  /*2c10*/  LDSM.16.M88.4 R80, [R169+0x14000] ;  /* 0x01400000a950783b */ /* 0x000ee40000000200 */
[C---:B------:R-:W-:Y:S08]  /*2c20*/  HMMA.16816.F32 R4, R84.reuse, R88, R4 ;  /* 0x000000585404723c */ /* 0x040ff00000001804 */
[C---:B------:R-:W-:Y:S01]  /*2c30*/  HMMA.16816.F32 R8, R84.reuse, R90, R8 ;  /* 0x0000005a5408723c */ /* 0x040fe20000001808 */
[----:B------:R-:W-:Y:S07]  /*2c40*/  LDSM.16.M88.4 R88, [R170+0x14000] ;  /* 0x01400000aa58783b */ /* 0x000fee0000000200 */
[C---:B-1----:R-:W-:Y:S08]  /*2c50*/  HMMA.16816.F32 R12, R84.reuse, R68, R12 ;  /* 0x00000044540c723c */ /* 0x042ff0000000180c */
[----:B------:R-:W-:Y:S01]  /*2c60*/  HMMA.16816.F32 R16, R84, R70, R16 ;  /* 0x000000465410723c */ /* 0x000fe20000001810 */
[----:B------:R-:W1:Y:S05]  /*2c70*/  LDSM.16.M88.4 R68, [R169+0x14800] ;  /* 0x01480000a944783b */ /* 0x000e6a0000000200 */
[----:B------:R-:W4:Y:S02]  /*2c80*/  LDSM.16.M88.4 R84, [R0+0x2000] ;  /* 0x002000000054783b */ /* 0x000f240000000200 */
[C---:B------:R-:W-:Y:S08]  /*2c90*/  HMMA.16816.F32 R4, R92.reuse, R96, R4 ;  /* 0x000000605c04723c */ /* 0x040ff00000001804 */
[C---:B------:R-:W-:Y:S01]  /*2ca0*/  HMMA.16816.F32 R8, R92.reuse, R98, R8 ;  /* 0x000000625c08723c */ /* 0x040fe20000001808 */
[----:B------:R-:W-:Y:S07]  /*2cb0*/  LDSM.16.M88.4 R96, [R172+0x14000] ;  /* 0x01400000ac60783b */ /* 0x000fee0000000200 */
[C---:B--2---:R-:W-:Y:S08]  /*2cc0*/  HMMA.16816.F32 R12, R92.reuse, R72, R12 ;  /* 0x000000485c0c723c */ /* 0x044ff0000000180c */
[----:B------:R-:W-:Y:S01]  /*2cd0*/  HMMA.16816.F32 R16, R92, R74, R16 ;  /* 0x0000004a5c10723c */ /* 0x000fe20000001810 */
[----:B------:R-:W2:Y:S05]  /*2ce0*/  LDSM.16.M88.4 R72, [R170+0x14800] ;  /* 0x01480000aa48783b */ /* 0x000eaa0000000200 */
[----:B------:R-:W2:Y:S02]  /*2cf0*/  LDSM.16.M88.4 R92, [R2+0x2000] ;  /* 0x00200000025c783b */ /* 0x000ea40000000200 */
[C---:B---3--:R-:W-:Y:S08]  /*2d00*/  HMMA.16816.F32 R4, R76.reuse, R80, R4 ;  /* 0x000000504c04723c */ /* 0x048ff00000001804 */
[C---:B------:R-:W-:Y:S01]  /*2d10*/  HMMA.16816.F32 R8, R76.reuse, R82, R8 ;  /* 0x000000524c08723c */ /* 0x040fe20000001808 */
[----:B------:R-:W-:Y:S07]  /*2d20*/  LDSM.16.M88.4 R80, [R171+0x14000] ;  /* 0x01400000ab50783b */ /* 0x000fee0000000200 */
[C---:B-1----:R-:W-:Y:S08]  /*2d30*/  HMMA.16816.F32 R12, R76.reuse, R68, R12 ;  /* 0x000000444c0c723c */ /* 0x042ff0000000180c */
[----:B------:R-:W-:Y:S01]  /*2d40*/  HMMA.16816.F32 R16, R76, R70, R16 ;  /* 0x000000464c10723c */ /* 0x000fe20000001810 */
[----:B------:R-:W1:Y:S05]  /*2d50*/  LDSM.16.M88.4 R68, [R172+0x14800] ;  /* 0x01480000ac44783b */ /* 0x000e6a0000000200 */
[----:B------:R-:W3:Y:S02]  /*2d60*/  LDSM.16.M88.4 R76, [R3+0x2000] ;  /* 0x00200000034c783b */ /* 0x000ee40000000200 */
[C---:B----4-:R-:W-:Y:S08]  /*2d70*/  HMMA.16816.F32 R4, R84.reuse, R88, R4 ;  /* 0x000000585404723c */ /* 0x050ff00000001804 */
[C---:B------:R-:W-:Y:S01]  /*2d80*/  HMMA.16816.F32 R8, R84.reuse, R90, R8 ;  /* 0x0000005a5408723c */ /* 0x040fe20000001808 */
[----:B------:R-:W-:Y:S07]  /*2d90*/  LDSM.16.M88.4 R88, [R169+0x16000] ;  /* 0x01600000a958783b */ /* 0x000fee0000000200 */
[C---:B--2---:R-:W-:Y:S08]  /*2da0*/  HMMA.16816.F32 R12, R84.reuse, R72, R12 ;  /* 0x00000048540c723c */ /* 0x044ff0000000180c */
[----:B------:R-:W-:Y:S01]  /*2db0*/  HMMA.16816.F32 R16, R84, R74, R16 ;  /* 0x0000004a5410723c */ /* 0x000fe20000001810 */
[----:B------:R-:W2:Y:S05]  /*2dc0*/  LDSM.16.M88.4 R72, [R171+0x14800] ;  /* 0x01480000ab48783b */ /* 0x000eaa0000000200 */
[----:B------:R-:W4:Y:S02]  /*2dd0*/  LDSM.16.M88.4 R84, [R175+0x4000] ;  /* 0x00400000af54783b */ /* 0x000f240000000200 */
[C---:B------:R-:W-:Y:S08]  /*2de0*/  HMMA.16816.F32 R4, R92.reuse, R96, R4 ;  /* 0x000000605c04723c */ /* 0x040ff00000001804 */
[C---:B------:R-:W-:Y:S01]  /*2df0*/  HMMA.16816.F32 R8, R92.reuse, R98, R8 ;  /* 0x000000625c08723c */ /* 0x040fe20000001808 */
[----:B------:R-:W-:Y:S07]  /*2e00*/  LDSM.16.M88.4 R96, [R170+0x16000] ;  /* 0x01600000aa60783b */ /* 0x000fee0000000200 */
[C---:B-1----:R-:W-:Y:S08]  /*2e10*/  HMMA.16816.F32 R12, R92.reuse, R68, R12 ;  /* 0x000000445c0c723c */ /* 0x042ff0000000180c */
[----:B------:R-:W-:Y:S01]  /*2e20*/  HMMA.16816.F32 R16, R92, R70, R16 ;  /* 0x000000465c10723c */ /* 0x000fe20000001810 */
[----:B------:R-:W1:Y:S05]  /*2e30*/  LDSM.16.M88.4 R68, [R169+0x16800] ;  /* 0x01680000a944783b */ /* 0x000e6a0000000200 */
[----:B------:R-:W1:Y:S02]  /*2e40*/  LDSM.16.M88.4 R92, [R0+0x4000] ;  /* 0x00400000005c783b */ /* 0x000e640000000200 */
[C---:B---3--:R-:W-:Y:S08]  /*2e50*/  HMMA.16816.F32 R4, R76.reuse, R80, R4 ;  /* 0x000000504c04723c */ /* 0x048ff00000001804 */
[C---:B------:R-:W-:Y:S01]  /*2e60*/  HMMA.16816.F32 R8, R76.reuse, R82, R8 ;  /* 0x000000524c08723c */ /* 0x040fe20000001808 */
[----:B------:R-:W-:Y:S07]  /*2e70*/  LDSM.16.M88.4 R80, [R172+0x16000] ;  /* 0x01600000ac50783b */ /* 0x000fee0000000200 */
[C---:B--2---:R-:W-:Y:S08]  /*2e80*/  HMMA.16816.F32 R12, R76.reuse, R72, R12 ;  /* 0x000000484c0c723c */ /* 0x044ff0000000180c */
        /* <DEDUP_REMOVED lines=83> */
[----:B------:R-:W1:Y:S02]  /*33c0*/  MUFU.EX2 R94, R11 ;  /* 0x0000000b005e7308 */ /* 0x000e640000000800 */
[--C-:B------:R-:W-:Y:S02]  /*33d0*/  FFMA.FTZ R18, R18, c[0x0][0x23c], -R0.reuse ;  /* 0x00008f0012127a23 */ /* 0x100fe40000010800 */
[----:B------:R-:W-:Y:S01]  /*33e0*/  FFMA.FTZ R0, R19, c[0x0][0x23c], -R0 ;  /* 0x00008f0013007a23 */ /* 0x000fe20000010800 */
[----:B------:R2:W-:Y:S05]  /*33f0*/  STS [R201+0x20000], R3 ;  /* 0x02000003c9007388 */ /* 0x0005ea0000000800 */
[----:B------:R3:W-:Y:S10]  /*3400*/  MUFU.EX2 R84, R2 ;  /* 0x0000000200547308 */ /* 0x0007f40000000800 */
        /* <DEDUP_REMOVED lines=18> */
[----:B------:R-:W-:Y:S01]  /*3530*/  STS [R203+0x20000], R2 ;  /* 0x02000002cb007388 */ /* 0x000fe20000000800 */
[----:B----4-:R-:W-:Y:S05]  /*3540*/  F2FP.PACK_AB R0, R87, R88 ;  /* 0x000000585700723e */ /* 0x010fea00000000ff */
[----:B------:R-:W-:Y:S05]  /*3550*/  STS [R203+0x20400], R0 ;  /* 0x02040000cb007388 */ /* 0x000fea0000000800 */
[----:B------:R-:W-:Y:S05]  /*3560*/  LDSM.16.M88.4 R16, [R176+0xc000] ;  /* 0x00c00000b010783b */ /* 0x000fea0000000200 */
[----:B------:R-:W1:Y:S05]  /*3570*/  LDSM.16.M88.4 R8, [R169+0x18000] ;  /* 0x01800000a908783b */ /* 0x000e6a0000000200 */
[----:B------:R-:W2:Y:S05]  /*3580*/  LDSM.16.M88.4 R68, [R169+0x18800] ;  /* 0x01880000a944783b */ /* 0x000eaa0000000200 */
[----:B------:R-:W-:Y:S05]  /*3590*/  LDSM.16.M88.4 R72, [R177+0xc000] ;  /* 0x00c00000b148783b */ /* 0x000fea0000000200 */
[----:B------:R-:W3:Y:S05]  /*35a0*/  LDSM.16.M88.4 R76, [R170+0x18000] ;  /* 0x01800000aa4c783b */ /* 0x000eea0000000200 */
[----:B------:R-:W4:Y:S01]  /*35b0*/  LDSM.16.M88.4 R80, [R170+0x18800] ;  /* 0x01880000aa50783b */ /* 0x000f220000000200 */
[C---:B-1----:R-:W-:Y:S08]  /*35c0*/  HMMA.16816.F32 R4, R16.reuse, R8, RZ ;  /* 0x000000081004723c */ /* 0x042ff000000018ff */
[C---:B------:R-:W-:Y:S08]  /*35d0*/  HMMA.16816.F32 R8, R16.reuse, R10, RZ ;  /* 0x0000000a1008723c */ /* 0x040ff000000018ff */
[C---:B--2---:R-:W-:Y:S08]  /*35e0*/  HMMA.16816.F32 R12, R16.reuse, R68, RZ ;  /* 0x00000044100c723c */ /* 0x044ff000000018ff */
[----:B------:R-:W-:Y:S01]  /*35f0*/  HMMA.16816.F32 R16, R16, R70, RZ ;  /* 0x000000461010723c */ /* 0x000fe200000018ff */
[----:B------:R-:W-:Y:S07]  /*3600*/  LDSM.16.M88.4 R68, [R179+0xc000] ;  /* 0x00c00000b344783b */ /* 0x000fee0000000200 */
[C---:B---3--:R-:W-:Y:S08]  /*3610*/  HMMA.16816.F32 R4, R72.reuse, R76, R4 ;  /* 0x0000004c4804723c */ /* 0x048ff00000001804 */
[C---:B------:R-:W-:Y:S01]  /*3620*/  HMMA.16816.F32 R8, R72.reuse, R78, R8 ;  /* 0x0000004e4808723c */ /* 0x040fe20000001808 */
[----:B------:R-:W1:Y:S07]  /*3630*/  LDSM.16.M88.4 R76, [R172+0x18000] ;  /* 0x01800000ac4c783b */ /* 0x000e6e0000000200 */
[C---:B----4-:R-:W-:Y:S08]  /*3640*/  HMMA.16816.F32 R12, R72.reuse, R80, R12 ;  /* 0x00000050480c723c */ /* 0x050ff0000000180c */
[----:B------:R-:W-:Y:S01]  /*3650*/  HMMA.16816.F32 R16, R72, R82, R16 ;  /* 0x000000524810723c */ /* 0x000fe20000001810 */
[----:B------:R-:W2:Y:S05]  /*3660*/  LDSM.16.M88.4 R72, [R172+0x18800] ;  /* 0x01880000ac48783b */ /* 0x000eaa0000000200 */
[----:B------:R-:W-:Y:S02]  /*3670*/  LDSM.16.M88.4 R80, [R171+0x18000] ;  /* 0x01800000ab50783b */ /* 0x000fe40000000200 */
[C---:B-1----:R-:W-:Y:S08]  /*3680*/  HMMA.16816.F32 R4, R68.reuse, R76, R4 ;  /* 0x0000004c4404723c */ /* 0x042ff00000001804 */
[C---:B------:R-:W-:Y:S01]  /*3690*/  HMMA.16816.F32 R8, R68.reuse, R78, R8 ;  /* 0x0000004e4408723c */ /* 0x040fe20000001808 */
[----:B------:R-:W1:Y:S07]  /*36a0*/  LDSM.16.M88.4 R76, [R178+0xc000] ;  /* 0x00c00000b24c783b */ /* 0x000e6e0000000200 */
[C---:B--2---:R-:W-:Y:S08]  /*36b0*/  HMMA.16816.F32 R12, R68.reuse, R72, R12 ;  /* 0x00000048440c723c */ /* 0x044ff0000000180c */
        /* <DEDUP_REMOVED lines=15> */
[----:B------:R-:W2:Y:S06]  /*37b0*/  LDSM.16.M88.4 R68, [R170+0x1a800] ;  /* 0x01a80000aa44783b */ /* 0x000eac0000000200 */
[----:B------:R-:W-:Y:S05]  /*37c0*/  IADD3 R72, P0, R219, R206, RZ ;  /* 0x000000cedb487210 */ /* 0x000fea0007f1e0ff */
[----:B------:R-:W-:Y:S02]  /*37d0*/  IADD3.X R73, R226, R205, RZ, P0, !PT ;  /* 0x000000cde2497210 */ /* 0x000fe400007fe4ff */
[C---:B------:R-:W-:Y:S03]  /*37e0*/  LEA R188, P0, R249.reuse, R188, 0x2 ;  /* 0x000000bcf9bc7211 */ /* 0x040fe600078010ff */
[----:B------:R3:W4:Y:S01]  /*37f0*/  LDG.E R2, [R72.64] ;  /* 0x0000000648027981 */ /* 0x000722000c1e1900 */
[----:B------:R-:W-:Y:S04]  /*3800*/  LEA.HI.X.SX32 R189, R249, R189, 0x2, P0 ;  /* 0x000000bdf9bd7211 */ /* 0x000fe800000f16ff */
[----:B------:R3:W4:Y:S01]  /*3810*/  LDG.E R0, [R72.64+0x20] ;  /* 0x0000200648007981 */ /* 0x000722000c1e1900 */
[C---:B-1----:R-:W-:Y:S08]  /*3820*/  HMMA.16816.F32 R4, R76.reuse, R80, R4 ;  /* 0x000000504c04723c */ /* 0x042ff00000001804 */
[C---:B------:R-:W-:Y:S01]  /*3830*/  HMMA.16816.F32 R8, R76.reuse, R82, R8 ;  /* 0x000000524c08723c */ /* 0x040fe20000001808 */
[----:B------:R-:W-:Y:S07]  /*3840*/  LDSM.16.M88.4 R80, [R172+0x1a000] ;  /* 0x01a00000ac50783b */ /* 0x000fee0000000200 */
[C---:B--2---:R-:W-:Y:S01]  /*3850*/  HMMA.16816.F32 R12, R76.reuse, R68, R12 ;  /* 0x000000444c0c723c */ /* 0x044fe2000000180c */
[----:B---3--:R-:W1:Y:S07]  /*3860*/  LDSM.16.M88.4 R72, [R179+0xe000] ;  /* 0x00e00000b348783b */ /* 0x008e6e0000000200 */
        /* <DEDUP_REMOVED lines=36> */
[----:B------:R-:W2:Y:S07]  /*3ab0*/  LDSM.16.M88.4 R68, [R171+0x1c800] ;  /* 0x01c80000ab44783b */ /* 0x000eae0000000200 */
[C---:B-1----:R-:W-:Y:S08]  /*3ac0*/  HMMA.16816.F32 R4, R76.reuse, R80, R4 ;  /* 0x000000504c04723c */ /* 0x042ff00000001804 */
[C---:B------:R-:W-:Y:S08]  /*3ad0*/  HMMA.16816.F32 R8, R76.reuse, R82, R8 ;  /* 0x000000524c08723c */ /* 0x040ff00000001808 */
[C---:B--2---:R-:W-:Y:S08]  /*3ae0*/  HMMA.16816.F32 R12, R76.reuse, R68, R12 ;  /* 0x000000444c0c723c */ /* 0x044ff0000000180c */
[C---:B----4-:R-:W-:Y:S01]  /*3af0*/  FADD.FTZ R4, -R2.reuse, R4 ;  /* 0x0000000402047221 */ /* 0x050fe20000010100 */
[----:B------:R-:W-:Y:S03]  /*3b00*/  HMMA.16816.F32 R16, R76, R70, R16 ;  /* 0x000000464c10723c */ /* 0x000fe60000001810 */
[C---:B------:R-:W-:Y:S02]  /*3b10*/  FADD.FTZ R5, -R2.reuse, R5 ;  /* 0x0000000502057221 */ /* 0x040fe40000010100 */
[----:B------:R-:W-:Y:S02]  /*3b20*/  FMUL.FTZ R69, R97, R4 ;  /* 0x0000000461457220 */ /* 0x000fe40000410000 */
[C---:B------:R-:W-:Y:S02]  /*3b30*/  FADD.FTZ R8, -R2.reuse, R8 ;  /* 0x0000000802087221 */ /* 0x040fe40000010100 */
[----:B------:R-:W-:Y:S03]  /*3b40*/  FADD.FTZ R9, -R2, R9 ;  /* 0x0000000902097221 */ /* 0x000fe60000010100 */
[----:B------:R-:W-:Y:S02]  /*3b50*/  FADD.FTZ R10, -R0, R10 ;  /* 0x0000000a000a7221 */ /* 0x000fe40000010100 */
[----:B------:R-:W-:Y:S02]  /*3b60*/  FMUL.FTZ R68, R96, R5 ;  /* 0x0000000560447220 */ /* 0x000fe40000410000 */
[----:B------:R-:W-:Y:S02]  /*3b70*/  FADD.FTZ R12, -R2, R12 ;  /* 0x0000000c020c7221 */ /* 0x000fe40000010100 */
[----:B------:R-:W-:Y:S02]  /*3b80*/  FMUL.FTZ R72, R93, R8 ;  /* 0x000000085d487220 */ /* 0x000fe40000410000 */
[----:B------:R-:W-:Y:S02]  /*3b90*/  FMUL.FTZ R71, R92, R9 ;  /* 0x000000095c477220 */ /* 0x000fe40000410000 */
[C---:B------:R-:W-:Y:S02]  /*3ba0*/  FADD.FTZ R13, -R2.reuse, R13 ;  /* 0x0000000d020d7221 */ /* 0x040fe40000010100 */
[C---:B------:R-:W-:Y:S02]  /*3bb0*/  FADD.FTZ R70, -R2.reuse, R16 ;  /* 0x0000001002467221 */ /* 0x040fe40000010100 */
[----:B------:R-:W-:Y:S02]  /*3bc0*/  FADD.FTZ R17, -R2, R17 ;  /* 0x0000001102117221 */ /* 0x000fe40000010100 */
[----:B------:R-:W-:Y:S02]  /*3bd0*/  FMUL.FTZ R16, R90, R12 ;  /* 0x0000000c5a107220 */ /* 0x000fe40000410000 */
[C---:B------:R-:W-:Y:S02]  /*3be0*/  FADD.FTZ R4, -R0.reuse, R6 ;  /* 0x0000000600047221 */ /* 0x040fe40000010100 */
[C---:B------:R-:W-:Y:S02]  /*3bf0*/  FADD.FTZ R5, -R0.reuse, R7 ;  /* 0x0000000700057221 */ /* 0x040fe40000010100 */
[C---:B------:R-:W-:Y:S02]  /*3c00*/  FADD.FTZ R11, -R0.reuse, R11 ;  /* 0x0000000b000b7221 */ /* 0x040fe40000010100 */
[----:B------:R-:W-:Y:S02]  /*3c10*/  FMUL.FTZ R12, R95, R10 ;  /* 0x0000000a5f0c7220 */ /* 0x000fe40000410000 */
        /* <DEDUP_REMOVED lines=15> */
[----:B------:R-:W-:Y:S01]  /*3d10*/  IMAD.MOV.U32 R6, RZ, RZ, c[0x0][0x190] ;  /* 0x00006400ff067624 */ /* 0x000fe200078e00ff */
[----:B------:R-:W-:Y:S01]  /*3d20*/  LOP3.LUT R0, R198, 0x1, RZ, 0xc0, !PT ;  /* 0x00000001c6007812 */ /* 0x000fe200078ec0ff */
[----:B------:R-:W-:Y:S02]  /*3d30*/  IMAD.MOV.U32 R14, RZ, RZ, -0x6000 ;  /* 0xffffa000ff0e7424 */ /* 0x000fe400078e00ff */
[----:B------:R-:W-:Y:S01]  /*3d40*/  IMAD.U32 R2, R6, -0x40, RZ ;  /* 0xffffffc006027824 */ /* 0x000fe200078e00ff */
[----:B------:R-:W-:Y:S01]  /*3d50*/  ISETP.NE.U32.AND P1, PT, R0, 0x1, PT ;  /* 0x000000010000780c */ /* 0x000fe20003f25070 */
[----:B------:R-:W-:Y:S03]  /*3d60*/  IMAD.MOV.U32 R15, RZ, RZ, c[0x0][0x194] ;  /* 0x00006500ff0f7624 */ /* 0x000fe600078e00ff */
[----:B------:R-:W-:Y:S02]  /*3d70*/  LEA R3, P0, R2, R192, 0x1 ;  /* 0x000000c002037211 */ /* 0x000fe400078008ff */
[----:B------:R-:W-:Y:S02]  /*3d80*/  SEL R0, R14, 0x6000, !P1 ;  /* 0x000060000e007807 */ /* 0x000fe40004800000 */
[----:B------:R-:W-:Y:S02]  /*3d90*/  LEA.HI.X.SX32 R2, R2, R193, 0x1, P0 ;  /* 0x000000c102027211 */ /* 0x000fe400000f0eff */
[----:B------:R-:W-:Y:S01]  /*3da0*/  MOV R192, R3 ;  /* 0x0000000300c07202 */ /* 0x000fe20000000f00 */
[----:B------:R-:W-:Y:S01]  /*3db0*/  IMAD.IADD R190, R190, 0x1, R0 ;  /* 0x00000001bebe7824 */ /* 0x000fe200078e0200 */
[----:B------:R-:W-:Y:S01]  /*3dc0*/  IADD3 R175, R175, R0, RZ ;  /* 0x00000000afaf7210 */ /* 0x000fe20007ffe0ff */
[----:B------:R-:W-:Y:S01]  /*3dd0*/  IMAD.MOV.U32 R193, RZ, RZ, R2 ;  /* 0x000000ffffc17224 */ /* 0x000fe200078e0002 */
[C---:B------:R-:W-:Y:S04]  /*3de0*/  LEA R2, P0, R6.reuse, R192, 0x6 ;  /* 0x000000c006027211 */ /* 0x040fe800078030ff */
        /* <DEDUP_REMOVED lines=10> */
[----:B------:R-:W0:Y:S02]  /*3e90*/  LDGDEPBAR ;  /* 0x00000000000079af */ /* 0x000e240000000000 */
.L_x_355:
[----:B------:R-:W-:Y:S02]  /*3ea0*/  F2FP.PACK_AB R6, R68, R69 ;  /* 0x000000454406723e */ /* 0x000fe400000000ff */
[----:B------:R-:W-:Y:S02]  /*3eb0*/  F2FP.PACK_AB R5, R5, R4 ;  /* 0x000000040505723e */ /* 0x000fe400000000ff */
[----:B------:R-:W-:Y:S01]  /*3ec0*/  F2FP.PACK_AB R4, R71, R72 ;  /* 0x000000484704723e */ /* 0x000fe200000000ff */
[----:B------:R-:W-:Y:S01]  /*3ed0*/  STS [R201+0x1e000], R6 ;  /* 0x01e00006c9007388 */ /* 0x000fe20000000800 */
[----:B-1----:R-:W-:Y:S02]  /*3ee0*/  F2FP.PACK_AB R3, R11, R12 ;  /* 0x0000000c0b03723e */ /* 0x002fe400000000ff */
        /* <DEDUP_REMOVED lines=84> */
[----:B------:R-:W-:Y:S03]  /*4430*/  MOV R5, c[0x0][0x374] ;  /* 0x0000dd0000057a02 */ /* 0x000fe60000000f00 */
[----:B------:R-:W-:Y:S05]  /*4440*/  IMAD.U32 R2, R4, -0x40, RZ ;  /* 0xffffffc004027824 */ /* 0x000fea00078e00ff */
[C---:B------:R-:W-:Y:S04]  /*4450*/  LEA R3, P0, R2.reuse, R194, 0x1 ;  /* 0x000000c202037211 */ /* 0x040fe800078008ff */
[----:B------:R-:W-:Y:S01]  /*4460*/  LEA.HI.X.SX32 R2, R2, R195, 0x1, P0 ;  /* 0x000000c302027211 */ /* 0x000fe200000f0eff */
[----:B------:R-:W-:Y:S03]  /*4470*/  IMAD.MOV.U32 R194, RZ, RZ, R3 ;  /* 0x000000ffffc27224 */ /* 0x000fe600078e0003 */
[----:B------:R-:W-:Y:S02]  /*4480*/  MOV R195, R2 ;  /* 0x0000000200c37202 */ /* 0x000fe40000000f00 */
[C---:B------:R-:W-:Y:S03]  /*4490*/  LEA R2, P0, R4.reuse, R194, 0x6 ;  /* 0x000000c204027211 */ /* 0x040fe600078030ff */
[----:B------:R-:W-:Y:S01]  /*44a0*/  @!PT LDS RZ, [RZ] ;  /* 0x00000000fffff984 */ /* 0x000fe20000000800 */
[----:B------:R-:W-:Y:S01]  /*44b0*/  @!PT LDS RZ, [RZ] ;  /* 0x00000000fffff984 */ /* 0x000fe20000000800 */
[----:B------:R-:W-:Y:S01]  /*44c0*/  @!PT LDS RZ, [RZ] ;  /* 0x00000000fffff984 */ /* 0x000fe20000000800 */
[----:B------:R1:W-:Y:S01]  /*44d0*/  LDGSTS.E.BYPASS.LTC128B.128 [R196+0xc000], [R194.64] ;  /* 0x0c000000c2c47fae */ /* 0x0003e2000b901d46 */
[----:B------:R-:W-:Y:S03]  /*44e0*/  LEA.HI.X R3, R4, R195, R5, 0x6, P0 ;  /* 0x000000c304037211 */ /* 0x000fe600000f3405 */
[----:B------:R1:W-:Y:S04]  /*44f0*/  LDGSTS.E.BYPASS.LTC128B.128 [R196+0xe000], [R194.64+0x80] ;  /* 0x0e000080c2c47fae */ /* 0x0003e8000b901d46 */
[----:B------:R1:W-:Y:S04]  /*4500*/  LDGSTS.E.BYPASS.LTC128B.128 [R196+0x10000], [R194.64+0x100] ;  /* 0x10000100c2c47fae */ /* 0x0003e8000b901d46 */
[----:B------:R1:W-:Y:S04]  /*4510*/  LDGSTS.E.BYPASS.LTC128B.128 [R196+0xd000], [R2.64] ;  /* 0x0d00000002c47fae */ /* 0x0003e8000b901d46 */
[----:B------:R1:W-:Y:S04]  /*4520*/  LDGSTS.E.BYPASS.LTC128B.128 [R196+0xf000], [R2.64+0x80] ;  /* 0x0f00008002c47fae */ /* 0x0003e8000b901d46 */
[----:B------:R1:W-:Y:S04]  /*4530*/  LDGSTS.E.BYPASS.LTC128B.128 [R196+0x11000], [R2.64+0x100] ;  /* 0x1100010002c47fae */ /* 0x0003e8000b901d46 */
[----:B------:R-:W0:Y:S02]  /*4540*/  LDGDEPBAR ;  /* 0x00000000000079af */ /* 0x000e240000000000 */
.L_x_356:
[----:B------:R-:W-:Y:S01]  /*4550*/  LDSM.16.M88.4 R96, [R181] ;  /* 0x00000000b560783b */ /* 0x000fe20000000200 */
[C---:B-1----:R-:W-:Y:S03]  /*4560*/  LEA R2, P1, R197.reuse, R188, 0x2 ;  /* 0x000000bcc5027211 */ /* 0x042fe600078210ff */
[----:B------:R-:W1:Y:S01]  /*4570*/  LDSM.16.MT88.4 R16, [R0+0x12000] ;  /* 0x012000000010783b */ /* 0x000e620000004200 */
[-C--:B------:R-:W-:Y:S03]  /*4580*/  LEA.HI.X.SX32 R3, R197, R189.reuse, 0x2, P1 ;  /* 0x000000bdc5037211 */ /* 0x080fe600008f16ff */
        /* <DEDUP_REMOVED lines=58> */
[----:B------:R-:W-:Y:S04]  /*4930*/  IMAD R0, R0, 0x18, RZ ;  /* 0x0000001800007824 */ /* 0x000fe800078e02ff */
[-C--:B------:R-:W-:Y:S08]  /*4940*/  HMMA.16816.F32 R12, R160, R158.reuse, R12 ;  /* 0x0000009ea00c723c */ /* 0x080ff0000000180c */
[C---:B------:R-:W-:Y:S08]  /*4950*/  HMMA.16816.F32 R16, R152.reuse, R158, R16 ;  /* 0x0000009e9810723c */ /* 0x040ff00000001810 */
[-C--:B---3--:R-:W-:Y:S08]  /*4960*/  HMMA.16816.F32 R68, R152, R148.reuse, R68 ;  /* 0x000000949844723c */ /* 0x088ff00000001844 */
[C---:B------:R-:W-:Y:S07]  /*4970*/  HMMA.16816.F32 R72, R160.reuse, R148, R72 ;  /* 0x00000094a048723c */ /* 0x040fee0000001848 */
        /* <DEDUP_REMOVED lines=14> */
[-C--:B--2---:R-:W-:Y:S02]  /*4a60*/  LEA R4, P1, R0, R188.reuse, 0x2 ;  /* 0x000000bc00047211 */ /* 0x084fe400078210ff */
[-C--:B------:R-:W-:Y:S01]  /*4a70*/  LEA R150, P0, R252, R188.reuse, 0x2 ;  /* 0x000000bcfc967211 */ /* 0x080fe200078010ff */
[----:B------:R1:W-:Y:S03]  /*4a80*/  RED.E.ADD.F32.FTZ.RN.STRONG.GPU [R148.64], R6 ;  /* 0x000000069400798e */ /* 0x0003e6000c10e786 */
[-C--:B---3--:R-:W-:Y:S01]  /*4a90*/  LEA.HI.X.SX32 R5, R0, R189.reuse, 0x2, P1 ;  /* 0x000000bd00057211 */ /* 0x088fe200008f16ff */
[----:B------:R-:W-:Y:S01]  /*4aa0*/  IMAD.IADD R0, R197, 0x1, R236 ;  /* 0x00000001c5007824 */ /* 0x000fe200078e02ec */
[-C--:B------:R-:W-:Y:S03]  /*4ab0*/  LEA.HI.X.SX32 R151, R252, R189.reuse, 0x2, P0 ;  /* 0x000000bdfc977211 */ /* 0x080fe600000f16ff */
[----:B------:R2:W-:Y:S04]  /*4ac0*/  RED.E.ADD.F32.FTZ.RN.STRONG.GPU [R4.64], R7 ;  /* 0x000000070400798e */ /* 0x0005e8000c10e786 */
[----:B------:R3:W-:Y:S01]  /*4ad0*/  RED.E.ADD.F32.FTZ.RN.STRONG.GPU [R150.64], R8 ;  /* 0x000000089600798e */ /* 0x0007e2000c10e786 */
[CC--:B-1----:R-:W-:Y:S02]  /*4ae0*/  LEA R148, P2, R251.reuse, R188.reuse, 0x2 ;  /* 0x000000bcfb947211 */ /* 0x0c2fe400078410ff */
[-C--:B------:R-:W-:Y:S02]  /*4af0*/  LEA R6, P1, R250, R188.reuse, 0x2 ;  /* 0x000000bcfa067211 */ /* 0x080fe400078210ff */
[-C--:B------:R-:W-:Y:S02]  /*4b00*/  LEA.HI.X.SX32 R149, R251, R189.reuse, 0x2, P2 ;  /* 0x000000bdfb957211 */ /* 0x080fe400010f16ff */
[-C--:B--2---:R-:W-:Y:S03]  /*4b10*/  LEA R4, P0, R248, R188.reuse, 0x2 ;  /* 0x000000bcf8047211 */ /* 0x084fe600078010ff */
[----:B------:R1:W-:Y:S01]  /*4b20*/  RED.E.ADD.F32.FTZ.RN.STRONG.GPU [R148.64], R9 ;  /* 0x000000099400798e */ /* 0x0003e2000c10e786 */
[-C--:B------:R-:W-:Y:S02]  /*4b30*/  LEA.HI.X.SX32 R7, R250, R189.reuse, 0x2, P1 ;  /* 0x000000bdfa077211 */ /* 0x080fe400008f16ff */
        /* <DEDUP_REMOVED lines=8> */
[-C--:B--2---:R-:W-:Y:S02]  /*4bc0*/  LEA R6, P1, R236, R188.reuse, 0x2 ;  /* 0x000000bcec067211 */ /* 0x084fe400078210ff */
[-C--:B------:R-:W-:Y:S02]  /*4bd0*/  LEA R10, P0, R0, R188.reuse, 0x2 ;  /* 0x000000bc000a7211 */ /* 0x080fe400078010ff */
        /* <DEDUP_REMOVED lines=22> */
[CC--:B---3--:R-:W-:Y:S02]  /*4d40*/  LEA R6, P1, R235.reuse, R188.reuse, 0x2 ;  /* 0x000000bceb067211 */ /* 0x0c8fe400078210ff */
        /* <DEDUP_REMOVED lines=60> */
[-C--:B---3--:R-:W-:Y:S02]  /*5110*/  LEA R10, P0, R232, R188.reuse, 0x2 ;  /* 0x000000bce80a7211 */ /* 0x088fe400078010ff */
[-C--:B----4-:R-:W-:Y:S01]  /*5120*/  LEA R8, P4, R0, R188.reuse, 0x2 ;  /* 0x000000bc00087211 */ /* 0x090fe200078810ff */
        /* <DEDUP_REMOVED lines=259> */
.L_x_358:
        /* <DEDUP_REMOVED lines=15> */
.L_x_359:
        /* <DEDUP_REMOVED lines=29> */
[----:B------:R-:W4:Y:S01]  /*6420*/  LDS.128 R12, [R196+0x14000] ;  /* 0x01400000c40c7984 */ /* 0x000f220000000c00 */
[----:B------:R-:W-:Y:S01]  /*6430*/  MOV R2, R4 ;  /* 0x0000000400027202 */ /* 0x000fe20000000f00 */
[----:B------:R-:W-:Y:S01]  /*6440*/  IMAD R0, R38, c[0x0][0x3a0], RZ ;  /* 0x0000e80026007a24 */ /* 0x000fe200078e02ff */
[----:B------:R-:W-:Y:S01]  /*6450*/  MOV R3, R22 ;  /* 0x0000001600037202 */ /* 0x000fe20000000f00 */
[----:B------:R-:W3:Y:S02]  /*6460*/  LDS.128 R8, [R196+0x12000] ;  /* 0x01200000c4087984 */ /* 0x000ee40000000c00 */
[----:B------:R-:W-:-:S02]  /*6470*/  IMAD R0, R228, c[0x0][0x3a4], R0 ;  /* 0x0000e900e4007a24 */ /* 0x000fc400078e0200 */
[----:B------:R-:W2:Y:S01]  /*6480*/  LDS.128 R16, [R196+0x16000] ;  /* 0x01600000c4107984 */ /* 0x000ea20000000c00 */
[----:B------:R-:W-:-:S05]  /*6490*/  IMAD.WIDE.U32 R6, R228, c[0x0][0x3a0], R2 ;  /* 0x0000e800e4067a25 */ /* 0x000fca00078e0002 */
[----:B------:R-:W-:Y:S02]  /*64a0*/  IADD3 R0, R7, R0, RZ ;  /* 0x0000000007007210 */ /* 0x000fe40007ffe0ff */
[----:B------:R-:W-:-:S04]  /*64b0*/  LEA R2, P0, R6, c[0x0][0x340], 0x1 ;  /* 0x0000d00006027a11 */ /* 0x000fc800078008ff */
[----:B------:R-:W-:-:S05]  /*64c0*/  LEA.HI.X R3, R6, c[0x0][0x344], R0, 0x1, P0 ;  /* 0x0000d10006037a11 */ /* 0x000fca00000f0c00 */
[----:B----4-:R4:W-:Y:S04]  /*64d0*/  STG.E.128 [R2.64+0x80], R12 ;  /* 0x0000800c02007986 */ /* 0x0109e8000c101d06 */
[----:B---3--:R4:W-:Y:S04]  /*64e0*/  STG.E.128 [R2.64], R8 ;  /* 0x0000000802007986 */ /* 0x0089e8000c101d06 */
[----:B--2---:R4:W-:Y:S02]  /*64f0*/  STG.E.128 [R2.64+0x100], R16 ;  /* 0x0001001002007986 */ /* 0x0049e4000c101d06 */
.L_x_361:
[----:B------:R-:W-:Y:S05]  /*6500*/  BSYNC B0 ;  /* 0x0000000000007941 */ /* 0x000fea0003800000 */
.L_x_360:
[----:B------:R-:W-:Y:S01]  /*6510*/  IADD3 R0, R228, 0x20, RZ ;  /* 0x00000020e4007810 */ /* 0x000fe20007ffe0ff */
[----:B------:R-:W-:Y:S03]  /*6520*/  BSSY B0, `(.L_x_362) ;  /* 0x0000010000007945 */ /* 0x000fe60003800000 */
[----:B------:R-:W-:-:S13]  /*6530*/  ISETP.GE.AND P1, PT, R0, R23, PT ;  /* 0x000000170000720c */ /* 0x000fda0003f26270 */
[----:B------:R-:W-:Y:S05]  /*6540*/  @P1 BRA `(.L_x_363) ;  /* 0x000000d000001947 */ /* 0x000fea0003800000 */
[----:B------:R-:W-:Y:S02]  /*6550*/  IADD3 R0, P0, R228, 0x20, RZ ;  /* 0x00000020e4007810 */ /* 0x000fe40007f1e0ff */
[----:B----4-:R-:W-:-:S03]  /*6560*/  MOV R3, R22 ;  /* 0x0000001600037202 */ /* 0x010fc60000000f00 */
[----:B------:R-:W-:-:S04]  /*6570*/  IMAD.X R2, RZ, RZ, R38, P0 ;  /* 0x000000ffff027224 */ /* 0x000fc800000e0626 */
[----:B------:R-:W-:Y:S02]  /*6580*/  IMAD R5, R2, c[0x0][0x3a0], RZ ;  /* 0x0000e80002057a24 */ /* 0x000fe400078e02ff */
[----:B------:R-:W-:-:S04]  /*6590*/  IMAD.MOV.U32 R2, RZ, RZ, R4 ;  /* 0x000000ffff027224 */ /* 0x000fc800078e0004 */
[----:B------:R-:W-:-:S04]  /*65a0*/  IMAD.WIDE.U32 R6, R0, c[0x0][0x3a0], R2 ;  /* 0x0000e80000067a25 */ /* 0x000fc800078e0002 */
[----:B------:R-:W-:Y:S01]  /*65b0*/  IMAD R0, R0, c[0x0][0x3a4], R5 ;  /* 0x0000e90000007a24 */ /* 0x000fe200078e0205 */
[----:B------:R-:W-:-:S04]  /*65c0*/  LEA R2, P0, R6, c[0x0][0x340], 0x1 ;  /* 0x0000d00006027a11 */ /* 0x000fc800078008ff */
[----:B------:R-:W-:-:S04]  /*65d0*/  IADD3 R0, R7, R0, RZ ;  /* 0x0000000007007210 */ /* 0x000fc80007ffe0ff */
[----:B------:R-:W-:-:S05]  /*65e0*/  LEA.HI.X R3, R6, c[0x0][0x344], R0, 0x1, P0 ;  /* 0x0000d10006037a11 */ /* 0x000fca00000f0c00 */
[----:B-1----:R1:W-:Y:S04]  /*65f0*/  STG.E.128 [R2.64], R32 ;  /* 0x0000002002007986 */ /* 0x0023e8000c101d06 */
[----:B------:R1:W-:Y:S04]  /*6600*/  STG.E.128 [R2.64+0x80], R28 ;  /* 0x0000801c02007986 */ /* 0x0003e8000c101d06 */
[----:B--2---:R1:W-:Y:S02]  /*6610*/  STG.E.128 [R2.64+0x100], R24 ;  /* 0x0001001802007986 */ /* 0x0043e4000c101d06 */
.L_x_363:
[----:B------:R-:W-:Y:S05]  /*6620*/  BSYNC B0 ;  /* 0x0000000000007941 */ /* 0x000fea0003800000 */
.L_x_362:
        /* <DEDUP_REMOVED lines=13> */
[----:B------:R-:W-:-:S03]  /*6700*/  MOV R3, R8 ;  /* 0x0000000800037202 */ /* 0x000fc60000000f00 */
[C---:B------:R-:W-:Y:S02]  /*6710*/  IMAD R0, R228.reuse, c[0x0][0x3ac], R0 ;  /* 0x0000eb00e4007a24 */ /* 0x040fe400078e0200 */
[----:B------:R-:W-:-:S05]  /*6720*/  IMAD.WIDE.U32 R6, R228, c[0x0][0x3a8], R2 ;  /* 0x0000ea00e4067a25 */ /* 0x000fca00078e0002 */
[----:B------:R-:W-:Y:S02]  /*6730*/  IADD3 R0, R7, R0, RZ ;  /* 0x0000000007007210 */ /* 0x000fe40007ffe0ff */
[----:B------:R-:W-:-:S04]  /*6740*/  LEA R2, P0, R6, c[0x0][0x348], 0x1 ;  /* 0x0000d20006027a11 */ /* 0x000fc800078008ff */
[----:B------:R-:W-:-:S05]  /*6750*/  LEA.HI.X R3, R6, c[0x0][0x34c], R0, 0x1, P0 ;  /* 0x0000d30006037a11 */ /* 0x000fca00000f0c00 */
[----:B---3--:R1:W-:Y:S04]  /*6760*/  STG.E.128 [R2.64], R48 ;  /* 0x0000003002007986 */ /* 0x0083e8000c101d06 */
[----:B------:R1:W-:Y:S04]  /*6770*/  STG.E.128 [R2.64+0x80], R44 ;  /* 0x0000802c02007986 */ /* 0x0003e8000c101d06 */
[----:B------:R1:W-:Y:S02]  /*6780*/  STG.E.128 [R2.64+0x100], R40 ;  /* 0x0001002802007986 */ /* 0x0003e4000c101d06 */
.L_x_365:
[----:B------:R-:W-:Y:S05]  /*6790*/  BSYNC B0 ;  /* 0x0000000000007941 */ /* 0x000fea0003800000 */
.L_x_364:
[----:B------:R-:W-:Y:S05]  /*67a0*/  @P1 BRA `(.L_x_366) ;  /* 0x0000082000001947 */ /* 0x000fea0003800000 */
[----:B------:R-:W-:Y:S02]  /*67b0*/  IADD3 R0, P0, R228, 0x20, RZ ;  /* 0x00000020e4007810 */ /* 0x000fe40007f1e0ff */
[----:B-1----:R-:W-:-:S03]  /*67c0*/  MOV R3, R8 ;  /* 0x0000000800037202 */ /* 0x002fc60000000f00 */
        /* <DEDUP_REMOVED lines=12> */
.L_x_354:
        /* <DEDUP_REMOVED lines=19> */
.L_x_367:
        /* <DEDUP_REMOVED lines=15> */
.L_x_368:
        /* <DEDUP_REMOVED lines=19> */
[----:B------:R-:W-:-:S03]  /*6be0*/  MOV R3, R8 ;  /* 0x0000000800037202 */ /* 0x000fc60000000f00 */
[C---:B------:R-:W-:Y:S02]  /*6bf0*/  IMAD R0, R228.reuse, c[0x0][0x3a4], R0 ;  /* 0x0000e900e4007a24 */ /* 0x040fe400078e0200 */
[----:B--2---:R-:W-:-:S05]  /*6c00*/  IMAD.WIDE.U32 R6, R228, c[0x0][0x3a0], R2 ;  /* 0x0000e800e4067a25 */ /* 0x004fca00078e0002 */
[----:B------:R-:W-:Y:S02]  /*6c10*/  IADD3 R0, R0, R7, RZ ;  /* 0x0000000700007210 */ /* 0x000fe40007ffe0ff */
[----:B------:R-:W-:-:S04]  /*6c20*/  LEA R2, P0, R6, c[0x0][0x340], 0x1 ;  /* 0x0000d00006027a11 */ /* 0x000fc800078008ff */
[----:B------:R-:W-:-:S05]  /*6c30*/  LEA.HI.X R3, R6, c[0x0][0x344], R0, 0x1, P0 ;  /* 0x0000d10006037a11 */ /* 0x000fca00000f0c00 */
[----:B------:R1:W-:Y:S04]  /*6c40*/  STG.E.128 [R2.64], RZ ;  /* 0x000000ff02007986 */ /* 0x0003e8000c101d06 */
[----:B------:R1:W-:Y:S04]  /*6c50*/  STG.E.128 [R2.64+0x80], RZ ;  /* 0x000080ff02007986 */ /* 0x0003e8000c101d06 */
[----:B------:R1:W-:Y:S02]  /*6c60*/  STG.E.128 [R2.64+0x100], RZ ;  /* 0x000100ff02007986 */ /* 0x0003e4000c101d06 */
.L_x_370:
[----:B------:R-:W-:Y:S05]  /*6c70*/  BSYNC B0 ;  /* 0x0000000000007941 */ /* 0x000fea0003800000 */
.L_x_369:
[----:B------:R-:W-:Y:S01]  /*6c80*/  IADD3 R0, R228, 0x20, RZ ;  /* 0x00000020e4007810 */ /* 0x000fe20007ffe0ff */
[----:B------:R-:W-:Y:S03]  /*6c90*/  BSSY B0, `(.L_x_371) ;  /* 0x000000f000007945 */ /* 0x000fe60003800000 */
[----:B------:R-:W-:-:S13]  /*6ca0*/  ISETP.GE.AND P1, PT, R0, R9, PT ;  /* 0x000000090000720c */ /* 0x000fda0003f26270 */
[----:B------:R-:W-:Y:S05]  /*6cb0*/  @P1 BRA `(.L_x_372) ;  /* 0x000000c000001947 */ /* 0x000fea0003800000 */
[----:B------:R-:W-:Y:S02]  /*6cc0*/  IADD3 R0, P0, R228, 0x20, RZ ;  /* 0x00000020e4007810 */ /* 0x000fe40007f1e0ff */
[----:B------:R-:W-:Y:S02]  /*6cd0*/  MOV R5, R8 ;  /* 0x0000000800057202 */ /* 0x000fe40000000f00 */
[----:B-1----:R-:W-:-:S03]  /*6ce0*/  IADD3.X R2, RZ, R12, RZ, P0, !PT ;  /* 0x0000000cff027210 */ /* 0x002fc600007fe4ff */
        /* <DEDUP_REMOVED lines=9> */
.L_x_372:
[----:B------:R-:W-:Y:S05]  /*6d80*/  BSYNC B0 ;  /* 0x0000000000007941 */ /* 0x000fea0003800000 */
.L_x_371:
        /* <DEDUP_REMOVED lines=22> */
.L_x_374:
[----:B------:R-:W-:Y:S05]  /*6ef0*/  BSYNC B0 ;  /* 0x0000000000007941 */ /* 0x000fea0003800000 */
.L_x_373:
[----:B------:R-:W-:Y:S05]  /*6f00*/  @P1 BRA `(.L_x_366) ;  /* 0x000000c000001947 */ /* 0x000fea0003800000 */
[----:B------:R-:W-:Y:S02]  /*6f10*/  IADD3 R0, P0, R228, 0x20, RZ ;  /* 0x00000020e4007810 */ /* 0x000fe40007f1e0ff */
[----:B------:R-:W-:-:S02]  /*6f20*/  MOV R5, R8 ;  /* 0x0000000800057202 */ /* 0x000fc40000000f00 */
        /* <DEDUP_REMOVED lines=10> */
.L_x_366:
[----:B------:R-:W-:Y:S05]  /*6fd0*/  BSYNC B1 ;  /* 0x0000000000017941 */ /* 0x000fea0003800000 */
.L_x_349:
[----:B------:R-:W-:-:S04]  /*6fe0*/  IADD3 R229, R229, c[0x0][0xc], RZ ;  /* 0x00000300e5e57a10 */ /* 0x000fc80007ffe0ff */
[----:B------:R-:W-:-:S13]  /*6ff0*/  ISETP.GE.AND P0, PT, R229, UR4, PT ;  /* 0x00000004e5007c0c */ /* 0x000fda000bf06270 */
[----:B------:R-:W-:Y:S01]  /*7000*/  @P0 CALL.REL.NOINC `(.L_x_375) ;  /* 0x0000001000000944 */ /* 0x000fe20003c00000 */
[----:B------:R-:W-:Y:S05]  /*7010*/  BRA `(.L_x_376) ;  /* 0xffff990000007947 */ /* 0x000fea000383ffff */
.L_x_375:
[----:B------:R-:W-:Y:S05]  /*7020*/  EXIT ;  /* 0x000000000000794d */ /* 0x000fea0003800000 */
.L_x_377:
        /* <DEDUP_REMOVED lines=13> */
.L_x_1586:


//--------------------- .text._ZN5flash44flash_bwd_dq_dk_dv_loop_seqk_parallel_kernelI23Flash_bwd_kernel_traitsILi192ELi64ELi64ELi8ELi4ELi2ELi2ELb0ELb0EN7cutlass6half_tE19Flash_kernel_traitsILi192ELi64ELi64ELi8ES3_EELb0ELb0ELb0ELb1ELb0ELb0ELb0EEEvNS_16Flash_bwd_paramsE --------------------------
	.section	.text._ZN5flash44flash_bwd_dq_dk_dv_loop_seqk_parallel_kernelI23Flash_bwd_kernel_traitsILi192ELi64ELi64ELi8ELi4ELi2ELi2ELb0ELb0EN7cutlass6half_tE19Flash_kernel_traitsILi192ELi64ELi64ELi8ES3_EELb0ELb0ELb0ELb1ELb0ELb0ELb0EEEvNS_16Flash_bwd_paramsE,"ax",@progbits
	.sectioninfo	@"SHI_REGISTERS=255"
	.align	128
        .global         _ZN5flash44flash_bwd_dq_dk_dv_loop_seqk_parallel_kernelI23Flash_bwd_kernel_traitsILi192ELi64ELi64ELi8ELi4ELi2ELi2ELb0ELb0EN7cutlass6half_tE19Flash_kernel_traitsILi192ELi64ELi64ELi8ES3_EELb0ELb0ELb0ELb1ELb0ELb0ELb0EEEvNS_16Flash_bwd_paramsE
        .type           _ZN5flash44flash_bwd_dq_dk_dv_loop_seqk_parallel_kernelI23Flash_bwd_kernel_traitsILi192ELi64ELi64ELi8ELi4ELi2ELi2ELb0ELb0EN7cutlass6half_tE19Flash_kernel_traitsILi192ELi64ELi64ELi8ES3_EELb0ELb0ELb0ELb1ELb0ELb0ELb0EEEvNS_16Flash_bwd_paramsE,@function
        .size           _ZN5flash44flash_bwd_dq_dk_dv_loop_seqk_parallel_kernelI23Flash_bwd_kernel_traitsILi192ELi64ELi64ELi8ELi4ELi2ELi2ELb0ELb0EN7cutlass6half_tE19Flash_kernel_traitsILi192ELi64ELi64ELi8ES3_EELb0ELb0ELb0ELb1ELb0ELb0ELb0EEEvNS_16Flash_bwd_paramsE,(.L_x_1587 - _ZN5flash44flash_bwd_dq_dk_dv_loop_seqk_parallel_kernelI23Flash_bwd_kernel_traitsILi192ELi64ELi64ELi8ELi4ELi2ELi2ELb0ELb0EN7cutlass6half_tE19Flash_kernel_traitsILi192ELi64ELi64ELi8ES3_EELb0ELb0ELb0ELb1ELb0ELb0ELb0EEEvNS_16Flash_bwd_paramsE)
        .other          _ZN5flash44flash_bwd_dq_dk_dv_loop_seqk_parallel_kernelI23Flash_bwd_kernel_traitsILi192ELi64ELi64ELi8ELi4ELi2ELi2ELb0ELb0EN7cutlass6half_tE19Flash_kernel_traitsILi192ELi64ELi64ELi8ES3_EELb0ELb0ELb0ELb1ELb0ELb0ELb0EEEvNS_16Flash_bwd_paramsE,@"STO_CUDA_ENTRY STV_DEFAULT"
_ZN5flash44flash_bwd_dq_dk_dv_loop_seqk_parallel_kernelI23Flash_bwd_kernel_traitsILi192ELi64ELi64ELi8ELi4ELi2ELi2ELb0ELb0EN7cutlass6half_tE19Flash_kernel_traitsILi192ELi64ELi64ELi8ES3_EELb0ELb0ELb0ELb1ELb0ELb0ELb0EEEvNS_16Flash_bwd_paramsE:
.text._ZN5flash44flash_bwd_dq_dk_dv_loop_seqk_parallel_kernelI23Flash_bwd_kernel_traitsILi192ELi64ELi64ELi8ELi4ELi2ELi2ELb0ELb0EN7cutlass6half_tE19Flash_kernel_traitsILi192ELi64ELi64ELi8ES3_EELb0ELb0ELb0ELb1ELb0ELb0ELb0EEEvNS_16Flash_bwd_paramsE:
        /* <DEDUP_REMOVED lines=13> */
[----:B------:R-:W-:Y:S01]  /*00d0*/  IMAD.MOV.U32 R171, RZ, RZ, 0x40 ;  /* 0x00000040ffab7424 */ /* 0x000fe200078e00ff */
[----:B------:R-:W2:Y:S01]  /*00e0*/  S2R R236, SR_CTAID.Z ;  /* 0x0000000000ec7919 */ /* 0x000ea20000002700 */
[----:B------:R-:W-:Y:S01]  /*00f0*/  IMAD.MOV.U32 R207, RZ, RZ, -0x10 ;  /* 0xfffffff0ffcf7424 */ /* 0x000fe200078e00ff */
[----:B-1----:R-:W-:-:S04]  /*0100*/  SHF.R.S32.HI R13, RZ, 0x1f, R12 ;  /* 0x0000001fff0d7819 */ /* 0x002fc8000001140c */
        /* <DEDUP_REMOVED lines=52> */
[----:B------:R-:W-:Y:S01]  /*0450*/  STL [R1+0x18], R20 ;  /* 0x0000181401007387 */ /* 0x000fe20000100800 */
        /* <DEDUP_REMOVED lines=19> */
[----:B------:R-:W-:Y:S01]  /*0590*/  IMAD.SHL.U32 R5, R10, 0x20, RZ ;  /* 0x000000200a057824 */ /* 0x000fe200078e00ff */
[----:B------:R-:W-:Y:S01]  /*05a0*/  LOP3.LUT R6, R4, 0x6, R12, 0xf8, !PT ;  /* 0x0000000604067812 */ /* 0x000fe200078ef80c */
[----:B------:R-:W-:Y:S01]  /*05b0*/  IMAD.IADD R187, R21, 0x1, -R187 ;  /* 0x0000000115bb7824 */ /* 0x000fe200078e0abb */
[----:B------:R-:W-:Y:S01]  /*05c0*/  LOP3.LUT R4, R0, 0x20, R4, 0xf8, !PT ;  /* 0x0000002000047812 */ /* 0x000fe200078ef804 */
[----:B------:R-:W-:Y:S01]  /*05d0*/  STL [R1+0x14], R19 ;  /* 0x0000141301007387 */ /* 0x000fe20000100800 */
[----:B------:R-:W-:Y:S01]  /*05e0*/  LOP3.LUT R5, R2, 0x20, R5, 0xf8, !PT ;  /* 0x0000002002057812 */ /* 0x000fe200078ef805 */
[----:B------:R-:W-:Y:S01]  /*05f0*/  IMAD.SHL.U32 R192, R18, 0x2, RZ ;  /* 0x0000000212c07824 */ /* 0x000fe200078e00ff */
        /* <DEDUP_REMOVED lines=11> */
[----:B------:R1:W-:Y:S01]  /*06b0*/  STL [R1+0x1c], R6 ;  /* 0x00001c0601007387 */ /* 0x0003e20000100800 */
[----:B------:R-:W-:Y:S01]  /*06c0*/  IMAD.SHL.U32 R205, R205, 0x2, RZ ;  /* 0x00000002cdcd7824 */ /* 0x000fe200078e00ff */
[----:B------:R-:W-:-:S02]  /*06d0*/  SEL R170, R170, 0xffffffe0, !P3 ;  /* 0xffffffe0aaaa7807 */ /* 0x000fc40005800000 */
[----:B------:R-:W-:Y:S02]  /*06e0*/  LOP3.LUT R7, R2, 0x8, R0, 0xf8, !PT ;  /* 0x0000000802077812 */ /* 0x000fe400078ef800 */
[----:B------:R-:W-:Y:S01]  /*06f0*/  LOP3.LUT R2, R3, R5, R2, 0x1e, !PT ;  /* 0x0000000503027212 */ /* 0x000fe200078e1e02 */
[----:B------:R-:W-:Y:S01]  /*0700*/  IMAD.IADD R170, R169, 0x1, R170 ;  /* 0x00000001a9aa7824 */ /* 0x000fe200078e02aa */
[----:B------:R-:W-:Y:S01]  /*0710*/  SHF.R.S32.HI R5, RZ, 0x2, R4 ;  /* 0x00000002ff057819 */ /* 0x000fe20000011404 */
[----:B------:R-:W-:Y:S01]  /*0720*/  IMAD R4, R181, 0x400, R8 ;  /* 0x00000400b5047824 */ /* 0x000fe200078e0208 */
[----:B------:R-:W-:Y:S02]  /*0730*/  LOP3.LUT R3, R7, R3, RZ, 0x3c, !PT ;  /* 0x0000000307037212 */ /* 0x000fe400078e3cff */
[----:B------:R-:W-:Y:S01]  /*0740*/  SEL R171, R171, 0xffffffc0, !P4 ;  /* 0xffffffc0abab7807 */ /* 0x000fe20006000000 */
[----:B------:R-:W-:Y:S01]  /*0750*/  IMAD R5, R187, 0x10, R5 ;  /* 0x00000010bb057824 */ /* 0x000fe200078e0205 */
[----:B------:R-:W-:Y:S01]  /*0760*/  SEL R207, R207, 0x10, !P0 ;  /* 0x00000010cfcf7807 */ /* 0x000fe20004000000 */
[----:B------:R-:W-:Y:S01]  /*0770*/  IMAD.IADD R4, R4, 0x1, R9 ;  /* 0x0000000104047824 */ /* 0x000fe200078e0209 */
[----:B------:R-:W-:Y:S01]  /*0780*/  IADD3 R206, R205, 0x20, RZ ;  /* 0x00000020cdce7810 */ /* 0x000fe20007ffe0ff */
[--C-:B------:R-:W-:Y:S01]  /*0790*/  IMAD R173, R173, 0x2, R171.reuse ;  /* 0x00000002adad7824 */ /* 0x100fe200078e02ab */
[----:B------:R3:W-:Y:S01]  /*07a0*/  STL [R1+0xc], R5 ;  /* 0x00000c0501007387 */ /* 0x0007e20000100800 */
[----:B------:R-:W-:Y:S01]  /*07b0*/  @P1 IADD3 R206, R205, -0x20, RZ ;  /* 0xffffffe0cdce1810 */ /* 0x000fe20007ffe0ff */
[----:B------:R-:W-:Y:S01]  /*07c0*/  IMAD.IADD R172, R169, 0x1, R171 ;  /* 0x00000001a9ac7824 */ /* 0x000fe200078e02ab */
[----:B------:R-:W-:Y:S01]  /*07d0*/  LEA R238, R4, 0x12000, 0x1 ;  /* 0x0001200004ee7811 */ /* 0x000fe200078e08ff */
[----:B------:R3:W-:Y:S01]  /*07e0*/  STL [R1+0x8], R17 ;  /* 0x0000081101007387 */ /* 0x0007e20000100800 */
[----:B------:R-:W-:Y:S01]  /*07f0*/  IMAD.IADD R208, R205, 0x1, R207 ;  /* 0x00000001cdd07824 */ /* 0x000fe200078e02cf */
[----:B------:R-:W-:Y:S01]  /*0800*/  IADD3 R211, R202, 0x40, RZ ;  /* 0x00000040cad37810 */ /* 0x000fe20007ffe0ff */
[----:B-1----:R-:W-:Y:S01]  /*0810*/  IMAD.SHL.U32 R6, R11, 0x40, RZ ;  /* 0x000000400b067824 */ /* 0x002fe200078e00ff */
[----:B------:R-:W-:Y:S01]  /*0820*/  IADD3 R239, R238, 0x40, RZ ;  /* 0x00000040eeef7810 */ /* 0x000fe20007ffe0ff */
[----:B------:R-:W-:Y:S01]  /*0830*/  IMAD.IADD R171, R171, 0x1, R170 ;  /* 0x00000001abab7824 */ /* 0x000fe200078e02aa */
[----:B------:R-:W-:Y:S01]  /*0840*/  IADD3 R212, R202, 0x80, RZ ;  /* 0x00000080cad47810 */ /* 0x000fe20007ffe0ff */
[----:B------:R-:W-:Y:S01]  /*0850*/  IMAD.IADD R207, R207, 0x1, R206 ;  /* 0x00000001cfcf7824 */ /* 0x000fe200078e02ce */
[----:B------:R-:W-:-:S02]  /*0860*/  LOP3.LUT R0, R6, 0xfffffe00, RZ, 0xc0, !PT ;  /* 0xfffffe0006007812 */ /* 0x000fc400078ec0ff */
[----:B------:R-:W-:Y:S02]  /*0870*/  @P2 IADD3 R239, R238, -0x40, RZ ;  /* 0xffffffc0eeef2810 */ /* 0x000fe40007ffe0ff */
[----:B------:R-:W-:Y:S01]  /*0880*/  LOP3.LUT R186, R2, R0, RZ, 0xfc, !PT ;  /* 0x0000000002ba7212 */ /* 0x000fe200078efcff */
[--C-:B------:R-:W-:Y:S02]  /*0890*/  IMAD R181, R181, 0x400, R0.reuse ;  /* 0x00000400b5b57824 */ /* 0x100fe400078e0200 */
[----:B------:R-:W-:Y:S01]  /*08a0*/  IMAD R187, R187, 0x400, R0 ;  /* 0x00000400bbbb7824 */ /* 0x000fe200078e0200 */
[----:B------:R-:W-:Y:S01]  /*08b0*/  SHF.R.S32.HI R0, RZ, 0x1f, R235 ;  /* 0x0000001fff007819 */ /* 0x000fe200000114eb */
[----:B------:R-:W-:Y:S02]  /*08c0*/  IMAD.IADD R181, R3, 0x1, R181 ;  /* 0x0000000103b57824 */ /* 0x000fe400078e02b5 */
[----:B------:R-:W-:-:S03]  /*08d0*/  IMAD.IADD R187, R187, 0x1, R3 ;  /* 0x00000001bbbb7824 */ /* 0x000fc600078e0203 */
[----:B--2---:R-:W-:Y:S02]  /*08e0*/  LEA R181, R181, 0x1e000, 0x1 ;  /* 0x0001e000b5b57811 */ /* 0x004fe400078e08ff */
.L_x_424:
[----:B-1----:R-:W1:Y:S01]  /*08f0*/  S2R R35, SR_CTAID.Y ;  /* 0x0000000000237919 */ /* 0x002e620000002600 */
[----:B--23--:R-:W2:Y:S01]  /*0900*/  LDC.U8 R0, c[0x0][0x312] ;  /* 0x0000c480ff007b82 */ /* 0x00cea20000000000 */
[----:B------:R-:W-:Y:S02]  /*0910*/  ISETP.NE.U32.AND P1, PT, RZ, c[0x0][0x240], PT ;  /* 0x00009000ff007a0c */ /* 0x000fe40003f25070 */
[----:B------:R-:W4:Y:S01]  /*0920*/  S2R R2, SR_CTAID.Y ;  /* 0x0000000000027919 */ /* 0x000f220000002600 */
        /* <DEDUP_REMOVED lines=8> */
[----:B----4-:R-:W-:Y:S02]  /*09b0*/  SHF.R.S32.HI R36, RZ, 0x1f, R2 ;  /* 0x0000001fff247819 */ /* 0x010fe40000011402 */
[----:B------:R-:W-:Y:S02]  /*09c0*/  IADD3 R2, P0, R8, c[0x0][0x240], RZ ;  /* 0x0000900008027a10 */ /* 0x000fe40007f1e0ff */
[----:B------:R-:W-:Y:S02]  /*09d0*/  SHF.L.U64.HI R7, R35, 0x2, R36 ;  /* 0x0000000223077819 */ /* 0x000fe40000010224 */
[----:B------:R-:W-:-:S02]  /*09e0*/  ISETP.EQ.OR.EX P5, PT, RZ, c[0x0][0x24c], !P4, P5 ;  /* 0x00009300ff007a0c */ /* 0x000fc400067a2750 */
[----:B------:R-:W-:Y:S02]  /*09f0*/  IADD3.X R3, R7, c[0x0][0x244], RZ, P0, !PT ;  /* 0x0000910007037a10 */ /* 0x000fe400007fe4ff */
[----:B------:R-:W-:-:S03]  /*0a00*/  @P3 IADD3 R4, P0, R8, c[0x0][0x250], RZ ;  /* 0x0000940008043a10 */ /* 0x000fc60007f1e0ff */
[----:B------:R1:W2:Y:S04]  /*0a10*/  @P1 LDG.E R0, [R2.64] ;  /* 0x0000000602001981 */ /* 0x0002a8000c1e1900 */
[----:B------:R1:W2:Y:S01]  /*0a20*/  @P1 LDG.E R6, [R2.64+0x4] ;  /* 0x0000040602061981 */ /* 0x0002a2000c1e1900 */
[----:B---3--:R-:W-:Y:S01]  /*0a30*/  @P3 IADD3.X R5, R7, c[0x0][0x254], RZ, P0, !PT ;  /* 0x0000950007053a10 */ /* 0x008fe200007fe4ff */
[----:B------:R-:W-:Y:S01]  /*0a40*/  IMAD.MOV.U32 R234, RZ, RZ, RZ ;  /* 0x000000ffffea7224 */ /* 0x000fe200078e00ff */
[----:B-1----:R-:W-:-:S05]  /*0a50*/  IADD3 R2, P2, R8, c[0x0][0x248], RZ ;  /* 0x0000920008027a10 */ /* 0x002fca0007f5e0ff */
[----:B-----5:R1:W5:Y:S01]  /*0a60*/  @P3 LDG.E R234, [R4.64] ;  /* 0x0000000604ea3981 */ /* 0x020362000c1e1900 */
[----:B------:R-:W-:-:S05]  /*0a70*/  IADD3.X R3, R7, c[0x0][0x24c], RZ, P2, !PT ;  /* 0x0000930007037a10 */ /* 0x000fca00017fe4ff */
[----:B------:R-:W3:Y:S01]  /*0a80*/  @!P5 LDG.E R9, [R2.64] ;  /* 0x000000060209d981 */ /* 0x000ee2000c1e1900 */
[----:B------:R-:W-:-:S04]  /*0a90*/  ISETP.NE.U32.AND P0, PT, RZ, c[0x0][0x248], PT ;  /* 0x00009200ff007a0c */ /* 0x000fc80003f05070 */
[----:B------:R-:W-:Y:S01]  /*0aa0*/  ISETP.NE.AND.EX P0, PT, RZ, c[0x0][0x24c], PT, P0 ;  /* 0x00009300ff007a0c */ /* 0x000fe20003f05300 */
[----:B-1----:R-:W-:Y:S02]  /*0ab0*/  IMAD.MOV.U32 R4, RZ, RZ, c[0x0][0x218] ;  /* 0x00008600ff047624 */ /* 0x002fe400078e00ff */
[----:B--2---:R-:W-:Y:S02]  /*0ac0*/  @P1 IMAD.IADD R68, R6, 0x1, -R0 ;  /* 0x0000000106441824 */ /* 0x004fe400078e0a00 */
[----:B------:R-:W-:Y:S01]  /*0ad0*/  @!P1 IMAD.MOV.U32 R68, RZ, RZ, c[0x0][0x214] ;  /* 0x00008500ff449624 */ /* 0x000fe200078e00ff */
[----:B---3--:R1:W-:Y:S07]  /*0ae0*/  STL [R1+0x4], R9 ;  /* 0x0000040901007387 */ /* 0x0083ee0000100800 */
[----:B------:R-:W-:Y:S05]  /*0af0*/  @!P0 BRA `(.L_x_378) ;  /* 0x0000003000008947 */ /* 0x000fea0003800000 */
[----:B------:R-:W2:Y:S02]  /*0b00*/  @P4 LDG.E R4, [R2.64+0x4] ;  /* 0x0000040602044981 */ /* 0x000ea4000c1e1900 */
[----:B--2---:R-:W-:-:S06]  /*0b10*/  @P4 IADD3 R4, R4, -R9, RZ ;  /* 0x8000000904044210 */ /* 0x004fcc0007ffe0ff */
[----:B------:R2:W5:Y:S02]  /*0b20*/  @!P4 LDG.E R4, [R2.64] ;  /* 0x000000060204c981 */ /* 0x000564000c1e1900 */
.L_x_378:
[----:B------:R-:W-:Y:S01]  /*0b30*/  ISETP.NE.U32.AND P2, PT, RZ, c[0x0][0x258], PT ;  /* 0x00009600ff007a0c */ /* 0x000fe20003f45070 */
[----:B------:R-:W3:Y:S03]  /*0b40*/  LDL R33, [R1+0x8] ;  /* 0x0000080001217983 */ /* 0x000ee60000100800 */
[----:B------:R-:W-:-:S13]  /*0b50*/  ISETP.NE.AND.EX P2, PT, RZ, c[0x0][0x25c], PT, P2 ;  /* 0x00009700ff007a0c */ /* 0x000fda0003f45320 */
[----:B--2---:R-:W-:-:S04]  /*0b60*/  @P2 IADD3 R2, P0, R8, c[0x0][0x258], RZ ;  /* 0x0000960008022a10 */ /* 0x004fc80007f1e0ff */
[----:B------:R-:W-:-:S06]  /*0b70*/  @P2 IADD3.X R3, R7, c[0x0][0x25c], RZ, P0, !PT ;  /* 0x0000970007032a10 */ /* 0x000fcc00007fe4ff */
[----:B------:R-:W2:Y:S01]  /*0b80*/  @P2 LDG.E R3, [R2.64] ;  /* 0x0000000602032981 */ /* 0x000ea2000c1e1900 */
[----:B------:R-:W-:-:S04]  /*0b90*/  @!P2 ISETP.NE.U32.AND P0, PT, RZ, c[0x0][0x268], PT ;  /* 0x00009a00ff00aa0c */ /* 0x000fc80003f05070 */
[----:B------:R-:W-:-:S04]  /*0ba0*/  @!P2 ISETP.NE.AND.EX P0, PT, RZ, c[0x0][0x26c], PT, P0 ;  /* 0x00009b00ff00aa0c */ /* 0x000fc80003f05300 */
[----:B------:R-:W-:Y:S01]  /*0bb0*/  @!P2 SEL R2, RZ, c[0x0][0x21c], !P0 ;  /* 0x00008700ff02aa07 */ /* 0x000fe20004000000 */
[----:B---3--:R-:W-:-:S05]  /*0bc0*/  IMAD.SHL.U32 R34, R33, 0x40, RZ ;  /* 0x0000004021227824 */ /* 0x008fca00078e00ff */
[----:B------:R3:W-:Y:S01]  /*0bd0*/  STL [R1], R34 ;  /* 0x0000002201007387 */ /* 0x0007e20000100800 */
[--C-:B--2--5:R-:W-:Y:S01]  /*0be0*/  @P2 IMAD.IADD R198, R3, 0x1, -R234.reuse ;  /* 0x0000000103c62824 */ /* 0x124fe200078e0aea */
[----:B------:R-:W-:-:S04]  /*0bf0*/  @!P2 IADD3 R198, R2, R4, -R234 ;  /* 0x0000000402c6a210 */ /* 0x000fc80007ffe8ea */
[----:B------:R-:W-:-:S13]  /*0c00*/  ISETP.GT.AND P0, PT, R198, R34, PT ;  /* 0x00000022c600720c */ /* 0x000fda0003f04270 */
[----:B------:R-:W-:Y:S05]  /*0c10*/  @!P0 BRA `(.L_x_379) ;  /* 0x00007b9000008947 */ /* 0x000fea0003800000 */
[----:B---3--:R-:W-:Y:S01]  /*0c20*/  ISETP.NE.AND P2, PT, R9, -0x1, PT ;  /* 0xffffffff0900780c */ /* 0x008fe20003f45270 */
        /* <DEDUP_REMOVED lines=8> */
[----:B------:R-:W-:Y:S01]  /*0cb0*/  IMAD.WIDE.U32 R4, R0, c[0x0][0x190], RZ ;  /* 0x0000640000047a25 */ /* 0x000fe200078e00ff */
[----:B------:R-:W-:-:S03]  /*0cc0*/  LOP3.LUT R8, R22, 0xffffffc0, RZ, 0xc0, !PT ;  /* 0xffffffc016087812 */ /* 0x000fc600078ec0ff */
[----:B------:R-:W-:Y:S01]  /*0cd0*/  @P2 IMAD.IADD R6, R234, 0x1, R9 ;  /* 0x00000001ea062824 */ /* 0x000fe200078e0209 */
[----:B------:R-:W-:Y:S01]  /*0ce0*/  SEL R27, R10, R4, !P0 ;  /* 0x000000040a1b7207 */ /* 0x000fe20004000000 */
[----:B------:R-:W-:Y:S01]  /*0cf0*/  IMAD.IADD R20, R11, 0x1, R2 ;  /* 0x000000010b147824 */ /* 0x000fe200078e0202 */
[----:B------:R-:W-:Y:S01]  /*0d00*/  IADD3 R10, R8, -0x40, RZ ;  /* 0xffffffc0080a7810 */ /* 0x000fe20007ffe0ff */
        /* <DEDUP_REMOVED lines=16> */
.L_x_380:
        /* <DEDUP_REMOVED lines=15> */
.L_x_381:
[----:B------:R-:W-:Y:S01]  /*0f00*/  IABS R14, c[0x0][0x1c8] ;  /* 0x00007200000e7a13 */ /* 0x000fe20000000000 */
[----:B------:R-:W2:Y:S01]  /*0f10*/  LDC.U8 R15, c[0x0][0x328] ;  /* 0x0000ca00ff0f7b82 */ /* 0x000ea20000000000 */
[----:B------:R-:W-:Y:S01]  /*0f20*/  IABS R7, R236 ;  /* 0x000000ec00077213 */ /* 0x000fe20000000000 */
[C---:B------:R-:W-:Y:S01]  /*0f30*/  @P0 IMAD.WIDE.U32 R4, R0.reuse, c[0x0][0x370], RZ ;  /* 0x0000dc0000040a25 */ /* 0x040fe200078e00ff */
[----:B------:R-:W3:Y:S01]  /*0f40*/  I2F.RP R2, R14 ;  /* 0x0000000e00027306 */ /* 0x000ee20000209400 */
[----:B------:R-:W-:Y:S01]  /*0f50*/  MOV R12, c[0x0][0x224] ;  /* 0x00008900000c7a02 */ /* 0x000fe20000000f00 */
[----:B------:R-:W4:Y:S01]  /*0f60*/  S2R R16, SR_CTAID.X ;  /* 0x0000000000107919 */ /* 0x000f220000002500 */
[----:B------:R-:W-:Y:S01]  /*0f70*/  MOV R8, R7 ;  /* 0x0000000700087202 */ /* 0x000fe20000000f00 */
[----:B------:R-:W-:Y:S01]  /*0f80*/  @P0 IMAD R11, R0, c[0x0][0x374], R5 ;  /* 0x0000dd00000b0a24 */ /* 0x000fe200078e0205 */
[----:B------:R-:W-:Y:S01]  /*0f90*/  LOP3.LUT R7, R236, c[0x0][0x1c8], RZ, 0x3c, !PT ;  /* 0x00007200ec077a12 */ /* 0x000fe200078e3cff */
[----:B-1----:R-:W-:Y:S01]  /*0fa0*/  @P0 IMAD.MOV.U32 R9, RZ, RZ, R4 ;  /* 0x000000ffff090224 */ /* 0x002fe200078e0004 */
[----:B------:R-:W-:Y:S01]  /*0fb0*/  SHF.R.S32.HI R12, RZ, 0x1f, R12 ;  /* 0x0000001fff0c7819 */ /* 0x000fe2000001140c */
[----:B------:R-:W-:Y:S01]  /*0fc0*/  @!P0 IMAD.WIDE.U32 R4, R35, c[0x0][0x368], RZ ;  /* 0x0000da0023048a25 */ /* 0x000fe200078e00ff */
[----:B------:R-:W-:Y:S01]  /*0fd0*/  ISETP.GE.AND P3, PT, R7, RZ, PT ;  /* 0x000000ff0700720c */ /* 0x000fe20003f66270 */
[----:B------:R-:W1:Y:S01]  /*0fe0*/  LDC.U8 R21, c[0x0][0x3d0] ;  /* 0x0000f400ff157b82 */ /* 0x000e620000000000 */
[----:B------:R-:W-:Y:S01]  /*0ff0*/  MOV R32, c[0x0][0x22c] ;  /* 0x00008b0000207a02 */ /* 0x000fe20000000f00 */
[----:B------:R-:W-:Y:S01]  /*1000*/  IMAD R7, R12, R35, RZ ;  /* 0x000000230c077224 */ /* 0x000fe200078e02ff */
[----:B------:R-:W-:Y:S01]  /*1010*/  @!P0 MOV R9, R4 ;  /* 0x0000000400098202 */ /* 0x000fe20000000f00 */
[----:B------:R-:W-:Y:S01]  /*1020*/  IMAD.WIDE.U32 R12, R35, c[0x0][0x224], RZ ;  /* 0x00008900230c7a25 */ /* 0x000fe200078e00ff */
[----:B------:R-:W-:Y:S01]  /*1030*/  SHF.R.S32.HI R23, RZ, 0x1f, R34 ;  /* 0x0000001fff177819 */ /* 0x000fe20000011422 */
[----:B---3--:R-:W3:Y:S01]  /*1040*/  MUFU.RCP R2, R2 ;  /* 0x0000000200027308 */ /* 0x008ee20000001000 */
[----:B------:R-:W-:Y:S01]  /*1050*/  SHF.R.S32.HI R237, RZ, 0x1f, R236 ;  /* 0x0000001fffed7819 */ /* 0x000fe200000114ec */
[----:B------:R-:W-:Y:S01]  /*1060*/  IMAD.WIDE R18, R32, c[0x0][0x1c0], RZ ;  /* 0x0000700020127a25 */ /* 0x000fe200078e02ff */
[----:B--2---:R-:W-:-:S03]  /*1070*/  ISETP.NE.AND P2, PT, R15, RZ, PT ;  /* 0x000000ff0f00720c */ /* 0x004fc60003f45270 */
[----:B----4-:R-:W-:Y:S01]  /*1080*/  IMAD.WIDE.U32 R30, R16, c[0x0][0x3d8], RZ ;  /* 0x0000f600101e7a25 */ /* 0x010fe200078e00ff */
[----:B---3--:R-:W-:-:S04]  /*1090*/  IADD3 R2, R2, 0xffffffe, RZ ;  /* 0x0ffffffe02027810 */ /* 0x008fc80007ffe0ff */
[----:B------:R-:W2:Y:S02]  /*10a0*/  F2I.FTZ.U32.TRUNC.NTZ R3, R2 ;  /* 0x0000000200037305 */ /* 0x000ea4000021f000 */
[----:B--2---:R-:W-:-:S05]  /*10b0*/  IADD3 R2, RZ, -R3, RZ ;  /* 0x80000003ff027210 */ /* 0x004fca0007ffe0ff */
[----:B------:R-:W-:Y:S02]  /*10c0*/  IMAD R6, R2, R14, RZ ;  /* 0x0000000e02067224 */ /* 0x000fe400078e02ff */
[----:B------:R-:W-:-:S04]  /*10d0*/  IMAD.MOV.U32 R2, RZ, RZ, RZ ;  /* 0x000000ffff027224 */ /* 0x000fc800078e00ff */
[----:B------:R-:W-:-:S04]  /*10e0*/  IMAD.HI.U32 R2, R3, R6, R2 ;  /* 0x0000000603027227 */ /* 0x000fc800078e0002 */
[----:B------:R-:W-:Y:S02]  /*10f0*/  @!P0 IMAD R6, R36, c[0x0][0x368], RZ ;  /* 0x0000da0024068a24 */ /* 0x000fe400078e02ff */
[----:B------:R-:W-:-:S04]  /*1100*/  IMAD.HI.U32 R2, R2, R8, RZ ;  /* 0x0000000802027227 */ /* 0x000fc800078e00ff */
[----:B------:R-:W-:Y:S02]  /*1110*/  IMAD.MOV R3, RZ, RZ, -R2 ;  /* 0x000000ffff037224 */ /* 0x000fe400078e0a02 */
[C---:B------:R-:W-:Y:S02]  /*1120*/  @!P0 IMAD R6, R35.reuse, c[0x0][0x36c], R6 ;  /* 0x0000db0023068a24 */ /* 0x040fe400078e0206 */
[----:B------:R-:W-:Y:S01]  /*1130*/  IMAD R3, R14, R3, R8 ;  /* 0x000000030e037224 */ /* 0x000fe200078e0208 */
[----:B------:R-:W-:Y:S01]  /*1140*/  SHF.L.U64.HI R8, R35, 0x7, R36 ;  /* 0x0000000723087819 */ /* 0x000fe20000010224 */
[----:B------:R-:W-:Y:S01]  /*1150*/  @!P0 IMAD.IADD R11, R5, 0x1, R6 ;  /* 0x00000001050b8824 */ /* 0x000fe200078e0206 */
[----:B------:R-:W-:Y:S01]  /*1160*/  SHF.L.U32 R6, R35, 0x7, RZ ;  /* 0x0000000723067819 */ /* 0x000fe200000006ff */
[----:B------:R-:W-:Y:S01]  /*1170*/  IMAD R5, R36, c[0x0][0x224], R7 ;  /* 0x0000890024057a24 */ /* 0x000fe200078e0207 */
[----:B------:R-:W-:Y:S01]  /*1180*/  ISETP.GT.U32.AND P4, PT, R14, R3, PT ;  /* 0x000000030e00720c */ /* 0x000fe20003f84070 */
[-C--:B------:R-:W-:Y:S01]  /*1190*/  IMAD R7, R19, R12.reuse, RZ ;  /* 0x0000000c13077224 */ /* 0x080fe200078e02ff */
[----:B------:R-:W-:Y:S01]  /*11a0*/  SEL R6, R6, RZ, P1 ;  /* 0x000000ff06067207 */ /* 0x000fe20000800000 */
[----:B------:R-:W-:Y:S01]  /*11b0*/  IMAD.IADD R4, R13, 0x1, R5 ;  /* 0x000000010d047824 */ /* 0x000fe200078e0205 */
[----:B------:R-:W-:Y:S01]  /*11c0*/  SEL R8, R8, RZ, P1 ;  /* 0x000000ff08087207 */ /* 0x000fe20000800000 */
[----:B------:R-:W-:Y:S01]  /*11d0*/  IMAD.WIDE.U32 R12, R18, R12, RZ ;  /* 0x0000000c120c7225 */ /* 0x000fe200078e00ff */
[----:B------:R-:W-:-:S03]  /*11e0*/  IADD3 R6, P1, R10, R6, RZ ;  /* 0x000000060a067210 */ /* 0x000fc60007f3e0ff */
[C---:B------:R-:W-:Y:S01]  /*11f0*/  IMAD R7, R18.reuse, R4, R7 ;  /* 0x0000000412077224 */ /* 0x040fe200078e0207 */
[----:B------:R-:W-:Y:S01]  /*1200*/  IADD3.X R8, R17, R8, RZ, P1, !PT ;  /* 0x0000000811087210 */ /* 0x000fe20000ffe4ff */
[----:B------:R-:W-:Y:S01]  /*1210*/  IMAD.WIDE.U32 R4, R18, R0, RZ ;  /* 0x0000000012047225 */ /* 0x000fe200078e00ff */
[----:B-1----:R-:W-:Y:S02]  /*1220*/  ISETP.NE.AND P1, PT, R21, RZ, PT ;  /* 0x000000ff1500720c */ /* 0x002fe40003f25270 */
[----:B------:R-:W-:Y:S01]  /*1230*/  @!P4 IADD3 R2, R2, 0x1, RZ ;  /* 0x000000010202c810 */ /* 0x000fe20007ffe0ff */
[----:B------:R-:W-:Y:S01]  /*1240*/  @!P4 IMAD.IADD R3, R3, 0x1, -R14 ;  /* 0x000000010303c824 */ /* 0x000fe200078e0a0e */
[----:B------:R-:W-:Y:S01]  /*1250*/  ISETP.NE.AND P4, PT, RZ, c[0x0][0x1c8], PT ;  /* 0x00007200ff007a0c */ /* 0x000fe20003f85270 */
[----:B------:R-:W-:Y:S01]  /*1260*/  IMAD.IADD R15, R13, 0x1, R7 ;  /* 0x000000010d0f7824 */ /* 0x000fe200078e0207 */
[----:B------:R-:W-:Y:S02]  /*1270*/  SEL R21, R30, RZ, P1 ;  /* 0x000000ff1e157207 */ /* 0x000fe40000800000 */
[----:B------:R-:W-:Y:S01]  /*1280*/  ISETP.GE.U32.AND P5, PT, R3, R14, PT ;  /* 0x0000000e0300720c */ /* 0x000fe20003fa6070 */
[----:B------:R-:W-:-:S02]  /*1290*/  IMAD R3, R19, R0, RZ ;  /* 0x0000000013037224 */ /* 0x000fc400078e02ff */
[----:B------:R-:W-:Y:S01]  /*12a0*/  IMAD R14, R19, R6, RZ ;  /* 0x00000006130e7224 */ /* 0x000fe200078e02ff */
[----:B------:R-:W-:Y:S01]  /*12b0*/  SEL R19, R12, R4, !P0 ;  /* 0x000000040c137207 */ /* 0x000fe20004000000 */
[----:B------:R-:W-:Y:S01]  /*12c0*/  @P2 IMAD R4, R35, c[0x0][0x214], RZ ;  /* 0x0000850023042a24 */ /* 0x000fe200078e02ff */
[----:B------:R-:W-:Y:S01]  /*12d0*/  @P0 IADD3 R15, R5, R3, RZ ;  /* 0x00000003050f0210 */ /* 0x000fe20007ffe0ff */
[----:B------:R-:W-:-:S03]  /*12e0*/  IMAD.WIDE.U32 R6, R18, R6, RZ ;  /* 0x0000000612067225 */ /* 0x000fc600078e00ff */
[----:B------:R-:W-:Y:S01]  /*12f0*/  @P2 SEL R3, R4, R0, !P0 ;  /* 0x0000000004032207 */ /* 0x000fe20004000000 */
[----:B------:R-:W-:Y:S02]  /*1300*/  IMAD R12, R18, R8, R14 ;  /* 0x00000008120c7224 */ /* 0x000fe400078e020e */
[----:B------:R-:W-:Y:S01]  /*1310*/  @P5 IADD3 R2, R2, 0x1, RZ ;  /* 0x0000000102025810 */ /* 0x000fe20007ffe0ff */
[----:B------:R-:W-:Y:S02]  /*1320*/  IMAD R4, R16, c[0x0][0x3dc], R31 ;  /* 0x0000f70010047a24 */ /* 0x000fe400078e021f */
[----:B------:R-:W-:Y:S01]  /*1330*/  IMAD R5, R236, c[0x0][0x22c], RZ ;  /* 0x00008b00ec057a24 */ /* 0x000fe200078e02ff */
[----:B------:R-:W-:Y:S01]  /*1340*/  IADD3 R12, R7, R12, RZ ;  /* 0x0000000c070c7210 */ /* 0x000fe20007ffe0ff */
[----:B------:R-:W-:Y:S01]  /*1350*/  IMAD.MOV.U32 R13, RZ, RZ, R2 ;  /* 0x000000ffff0d7224 */ /* 0x000fe200078e0002 */
[----:B------:R-:W-:Y:S01]  /*1360*/  SEL R18, R4, RZ, P1 ;  /* 0x000000ff04127207 */ /* 0x000fe20000800000 */
[----:B------:R-:W-:Y:S01]  /*1370*/  @!P2 IMAD R8, R35, c[0x0][0x1c0], R236 ;  /* 0x000070002308aa24 */ /* 0x000fe200078e02ec */
[----:B------:R-:W-:Y:S01]  /*1380*/  SHF.R.S32.HI R16, RZ, 0x1f, R5 ;  /* 0x0000001fff107819 */ /* 0x000fe20000011405 */
[----:B------:R-:W-:Y:S01]  /*1390*/  @P2 IMAD R14, R236, c[0x0][0x234], R3 ;  /* 0x00008d00ec0e2a24 */ /* 0x000fe200078e0203 */
[----:B------:R-:W-:Y:S01]  /*13a0*/  @!P3 IADD3 R13, -R13, RZ, RZ ;  /* 0x000000ff0d0db210 */ /* 0x000fe20007ffe1ff */
[----:B------:R-:W-:Y:S01]  /*13b0*/  @!P2 IMAD R14, R8, c[0x0][0x214], RZ ;  /* 0x00008500080eaa24 */ /* 0x000fe200078e02ff */
[----:B------:R-:W-:-:S04]  /*13c0*/  @!P4 LOP3.LUT R13, RZ, c[0x0][0x1c8], RZ, 0x33, !PT ;  /* 0x00007200ff0dca12 */ /* 0x000fc800078e33ff */
        /* <DEDUP_REMOVED lines=9> */
.L_x_382:
[----:B------:R-:W-:-:S04]  /*1460*/  IMAD R0, R35, c[0x0][0x1c0], R236 ;  /* 0x0000700023007a24 */ /* 0x000fc800078e02ec */
[----:B------:R-:W-:Y:S02]  /*1470*/  IMAD R8, R0, c[0x0][0x224], RZ ;  /* 0x0000890000087a24 */ /* 0x000fe400078e02ff */
.L_x_383:
        /* <DEDUP_REMOVED lines=24> */
[----:B------:R-:W-:Y:S01]  /*1600*/  IMAD R7, R236, c[0x0][0x37c], R6 ;  /* 0x0000df00ec077a24 */ /* 0x000fe200078e0206 */
[----:B------:R-:W-:Y:S01]  /*1610*/  IADD3.X R9, R18, R9, R15, P2, P0 ;  /* 0x0000000912097210 */ /* 0x000fe200017e040f */
[C---:B------:R-:W-:Y:S01]  /*1620*/  IMAD R12, R4.reuse, c[0x0][0x194], R5 ;  /* 0x00006500040c7a24 */ /* 0x040fe200078e0205 */
[----:B-1----:R-:W-:Y:S01]  /*1630*/  SHF.R.S32.HI R37, RZ, 0x1f, R37 ;  /* 0x0000001fff257819 */ /* 0x002fe20000011425 */
[----:B------:R-:W-:Y:S01]  /*1640*/  IMAD.WIDE.U32 R4, R4, c[0x0][0x190], R202 ;  /* 0x0000640004047a25 */ /* 0x000fe200078e00ca */
[----:B------:R-:W-:-:S02]  /*1650*/  MOV R15, 0x4 ;  /* 0x00000004000f7802 */ /* 0x000fc40000000f00 */
[----:B---3--:R-:W-:Y:S01]  /*1660*/  LEA.HI R37, R37, R38, RZ, 0x5 ;  /* 0x0000002625257211 */ /* 0x008fe200078f28ff */
[----:B------:R-:W-:Y:S01]  /*1670*/  IMAD.WIDE.U32 R2, R236, c[0x0][0x378], R2 ;  /* 0x0000de00ec027a25 */ /* 0x000fe200078e0002 */
[----:B------:R-:W-:Y:S02]  /*1680*/  IADD3 R4, P2, R27, R4, RZ ;  /* 0x000000041b047210 */ /* 0x000fe40007f5e0ff */
[----:B------:R-:W-:Y:S01]  /*1690*/  SHF.R.S32.HI R37, RZ, 0x5, R37 ;  /* 0x00000005ff257819 */ /* 0x000fe20000011425 */
[----:B------:R-:W-:Y:S01]  /*16a0*/  IMAD.IADD R16, R10, 0x1, R8 ;  /* 0x000000010a107824 */ /* 0x000fe200078e0208 */
[----:B------:R-:W-:Y:S01]  /*16b0*/  IADD3 R3, R3, R7, RZ ;  /* 0x0000000703037210 */ /* 0x000fe20007ffe0ff */
[----:B------:R-:W-:Y:S01]  /*16c0*/  IMAD R7, R237, c[0x0][0x1a8], RZ ;  /* 0x00006a00ed077a24 */ /* 0x000fe200078e02ff */
[----:B------:R-:W-:Y:S01]  /*16d0*/  IADD3.X R5, R20, R5, R12, P2, !PT ;  /* 0x0000000514057210 */ /* 0x000fe200017fe40c */
[----:B------:R-:W-:Y:S01]  /*16e0*/  IMAD.WIDE R16, R16, R15, c[0x0][0x3c8] ;  /* 0x0000f20010107625 */ /* 0x000fe200078e020f */
[----:B------:R-:W-:-:S03]  /*16f0*/  LEA.HI.SX32 R10, R22, 0xffffffff, 0x1a ;  /* 0xffffffff160a7811 */ /* 0x000fc600078fd2ff */
[C---:B------:R-:W-:Y:S02]  /*1700*/  IMAD R7, R236.reuse, c[0x0][0x1ac], R7 ;  /* 0x00006b00ec077a24 */ /* 0x040fe400078e0207 */
[----:B------:R-:W-:-:S04]  /*1710*/  IMAD.WIDE.U32 R4, R236, c[0x0][0x1a8], R4 ;  /* 0x00006a00ec047a25 */ /* 0x000fc800078e0004 */
[----:B------:R-:W-:Y:S01]  /*1720*/  IMAD.WIDE.U32 R2, R235, c[0x0][0x370], R2 ;  /* 0x0000dc00eb027a25 */ /* 0x000fe200078e0002 */
[----:B------:R-:W-:-:S03]  /*1730*/  LEA R8, P2, R4, c[0x0][0x160], 0x1 ;  /* 0x0000580004087a11 */ /* 0x000fc600078408ff */
[----:B------:R-:W-:Y:S02]  /*1740*/  IMAD.IADD R12, R5, 0x1, R7 ;  /* 0x00000001050c7824 */ /* 0x000fe400078e0207 */
[----:B------:R-:W-:-:S04]  /*1750*/  IMAD.WIDE R14, R14, R15, c[0x0][0x200] ;  /* 0x000080000e0e7625 */ /* 0x000fc800078e020f */
[----:B--2---:R-:W-:-:S05]  /*1760*/  IMAD R0, R37, R30, R39 ;  /* 0x0000001e25007224 */ /* 0x004fca00078e0227 */
[----:B------:R-:W-:-:S04]  /*1770*/  IADD3 R6, P0, R0, R11, RZ ;  /* 0x0000000b00067210 */ /* 0x000fc80007f1e0ff */
[----:B------:R-:W-:Y:S01]  /*1780*/  LEA.HI.X.SX32 R9, R0, R9, 0x1, P0 ;  /* 0x0000000900097211 */ /* 0x000fe200000f0eff */
[----:B------:R-:W-:Y:S01]  /*1790*/  IMAD R0, R31, c[0x0][0x370], RZ ;  /* 0x0000dc001f007a24 */ /* 0x000fe200078e02ff */
[----:B------:R-:W-:-:S03]  /*17a0*/  LEA R188, P0, R6, c[0x0][0x350], 0x2 ;  /* 0x0000d40006bc7a11 */ /* 0x000fc600078010ff */
[----:B------:R-:W-:Y:S01]  /*17b0*/  IMAD R0, R235, c[0x0][0x374], R0 ;  /* 0x0000dd00eb007a24 */ /* 0x000fe200078e0200 */
[----:B------:R-:W-:Y:S02]  /*17c0*/  LEA.HI.X R189, R6, c[0x0][0x354], R9, 0x2, P0 ;  /* 0x0000d50006bd7a11 */ /* 0x000fe400000f1409 */
[----:B------:R-:W-:Y:S02]  /*17d0*/  LEA R6, P0, R2, c[0x0][0x330], 0x1 ;  /* 0x0000cc0002067a11 */ /* 0x000fe400078008ff */
[----:B------:R-:W-:Y:S02]  /*17e0*/  IADD3 R0, R3, R0, RZ ;  /* 0x0000000003007210 */ /* 0x000fe40007ffe0ff */
        /* <DEDUP_REMOVED lines=43> */
.L_x_386:
[----:B------:R-:W-:Y:S05]  /*1aa0*/  BSYNC B0 ;  /* 0x0000000000007941 */ /* 0x000fea0003800000 */
.L_x_385:
        /* <DEDUP_REMOVED lines=39> */
.L_x_388:
[----:B------:R-:W-:Y:S05]  /*1d20*/  BSYNC B0 ;  /* 0x0000000000007941 */ /* 0x000fea0003800000 */
.L_x_387:
        /* <DEDUP_REMOVED lines=19> */
.L_x_390:
        /* <DEDUP_REMOVED lines=28> */
.L_x_391:
[----:B------:R-:W-:Y:S05]  /*2020*/  BSYNC B0 ;  /* 0x0000000000007941 */ /* 0x000fea0003800000 */
.L_x_389:
        /* <DEDUP_REMOVED lines=17> */
.L_x_393:
        /* <DEDUP_REMOVED lines=38> */
.L_x_394:
[----:B------:R-:W-:Y:S05]  /*23a0*/  BSYNC B0 ;  /* 0x0000000000007941 */ /* 0x000fea0003800000 */
.L_x_392:
[----:B--2---:R-:W2:Y:S01]  /*23b0*/  LDL R12, [R1+0xc] ;  /* 0x00000c00010c7983 */ /* 0x004ea20000100800 */
[----:B------:R-:W-:Y:S01]  /*23c0*/  IMAD R11, R33, -0x40, R198 ;  /* 0xffffffc0210b7824 */ /* 0x000fe200078e02c6 */
[----:B------:R-:W-:Y:S01]  /*23d0*/  MOV R204, 0x7f800000 ;  /* 0x7f80000000cc7802 */ /* 0x000fe20000000f00 */
[----:B------:R-:W-:-:S03]  /*23e0*/  IMAD.MOV.U32 R201, RZ, RZ, 0x7f800000 ;  /* 0x7f800000ffc97424 */ /* 0x000fc600078e00ff */
[----:B------:R-:W-:-:S13]  /*23f0*/  ISETP.GE.AND P6, PT, R235, R11, PT ;  /* 0x0000000beb00720c */ /* 0x000fda0003fc6270 */
[----:B------:R1:W-:Y:S04]  /*2400*/  @P6 STS.128 [R192+0x12000], RZ ;  /* 0x012000ffc0006388 */ /* 0x0003e80000000c00 */
[----:B------:R1:W-:Y:S04]  /*2410*/  @P6 STS.128 [R192+0x14000], RZ ;  /* 0x014000ffc0006388 */ /* 0x0003e80000000c00 */
[----:B------:R1:W-:Y:S01]  /*2420*/  @P6 STS.128 [R192+0x16000], RZ ;  /* 0x016000ffc0006388 */ /* 0x0003e20000000c00 */
[----:B------:R-:W-:Y:S01]  /*2430*/  BSSY B0, `(.L_x_395) ;  /* 0x0000034000007945 */ /* 0x000fe20003800000 */
[C---:B--2---:R-:W-:Y:S01]  /*2440*/  IADD3 R0, R12.reuse, 0x8, RZ ;  /* 0x000000080c007810 */ /* 0x044fe20007ffe0ff */
[----:B------:R-:W-:Y:S01]  /*2450*/  IMAD.SHL.U32 R231, R12, 0x4, RZ ;  /* 0x000000040ce77824 */ /* 0x000fe200078e00ff */
[----:B-1----:R-:W-:-:S02]  /*2460*/  SHF.R.S32.HI R2, RZ, 0x1f, R12 ;  /* 0x0000001fff027819 */ /* 0x002fc4000001140c */
[-C--:B------:R-:W-:Y:S02]  /*2470*/  ISETP.GE.AND P2, PT, R12, R10.reuse, PT ;  /* 0x0000000a0c00720c */ /* 0x080fe40003f46270 */
[----:B------:R-:W-:Y:S02]  /*2480*/  ISETP.GE.AND P1, PT, R0, R10, PT ;  /* 0x0000000a0000720c */ /* 0x000fe40003f26270 */
[----:B------:R-:W-:Y:S02]  /*2490*/  SHF.L.U64.HI R230, R12, 0x2, R2 ;  /* 0x000000020ce67819 */ /* 0x000fe40000010202 */
[----:B------:R-:W-:-:S04]  /*24a0*/  IADD3 R2, P0, R231, R210, RZ ;  /* 0x000000d2e7027210 */ /* 0x000fc80007f1e0ff */
[----:B------:R-:W-:Y:S01]  /*24b0*/  IADD3.X R3, R230, R209, RZ, P0, !PT ;  /* 0x000000d1e6037210 */ /* 0x000fe200007fe4ff */
[----:B------:R-:W-:-:S04]  /*24c0*/  IMAD R0, R23, c[0x0][0x198], RZ ;  /* 0x0000660017007a24 */ /* 0x000fc800078e02ff */
[----:B------:R1:W5:Y:S04]  /*24d0*/  @!P2 LDG.E R201, [R2.64] ;  /* 0x0000000602c9a981 */ /* 0x000368000c1e1900 */
[----:B------:R1:W5:Y:S01]  /*24e0*/  @!P1 LDG.E R204, [R2.64+0x20] ;  /* 0x0000200602cc9981 */ /* 0x000362000c1e1900 */
[C---:B------:R-:W-:Y:S02]  /*24f0*/  IMAD R0, R34.reuse, c[0x0][0x19c], R0 ;  /* 0x0000670022007a24 */ /* 0x040fe400078e0200 */
[----:B-1----:R-:W-:-:S05]  /*2500*/  IMAD.WIDE.U32 R2, R34, c[0x0][0x198], R202 ;  /* 0x0000660022027a25 */ /* 0x002fca00078e00ca */
[----:B------:R-:W-:-:S04]  /*2510*/  IADD3 R4, P0, R25, R2, RZ ;  /* 0x0000000219047210 */ /* 0x000fc80007f1e0ff */
[----:B------:R-:W-:Y:S01]  /*2520*/  IADD3.X R5, R26, R3, R0, P0, !PT ;  /* 0x000000031a057210 */ /* 0x000fe200007fe400 */
[----:B------:R-:W-:-:S04]  /*2530*/  IMAD R0, R24, c[0x0][0x1b0], RZ ;  /* 0x00006c0018007a24 */ /* 0x000fc800078e02ff */
[C---:B------:R-:W-:Y:S02]  /*2540*/  IMAD R0, R13.reuse, c[0x0][0x1b4], R0 ;  /* 0x00006d000d007a24 */ /* 0x040fe400078e0200 */
[----:B------:R-:W-:-:S04]  /*2550*/  IMAD.WIDE.U32 R4, R13, c[0x0][0x1b0], R4 ;  /* 0x00006c000d047a25 */ /* 0x000fc800078e0004 */
[----:B------:R-:W-:Y:S01]  /*2560*/  IMAD.IADD R10, R5, 0x1, R0 ;  /* 0x00000001050a7824 */ /* 0x000fe200078e0200 */
        /* <DEDUP_REMOVED lines=32> */
.L_x_396:
[----:B------:R-:W-:Y:S05]  /*2770*/  BSYNC B0 ;  /* 0x0000000000007941 */ /* 0x000fea0003800000 */
.L_x_395:
        /* <DEDUP_REMOVED lines=12> */
[----:B-1----:R-:W-:-:S04]  /*2840*/  IMAD.WIDE.U32 R6, R0, c[0x0][0x198], R4 ;  /* 0x0000660000067a25 */ /* 0x002fc800078e0004 */
        /* <DEDUP_REMOVED lines=25> */
.L_x_398:
[----:B------:R-:W-:Y:S05]  /*29e0*/  BSYNC B0 ;  /* 0x0000000000007941 */ /* 0x000fea0003800000 */
.L_x_397:
[----:B------:R1:W-:Y:S02]  /*29f0*/  @P6 STS.128 [R192+0x18000], RZ ;  /* 0x018000ffc0006388 */ /* 0x0003e40000000c00 */
[----:B-1----:R-:W-:Y:S01]  /*2a00*/  IMAD.WIDE.U32 R2, R34, c[0x0][0x1a0], R202 ;  /* 0x0000680022027a25 */ /* 0x002fe200078e00ca */
[----:B------:R-:W-:Y:S01]  /*2a10*/  BSSY B0, `(.L_x_399) ;  /* 0x000002b000007945 */ /* 0x000fe20003800000 */
[----:B------:R1:W-:Y:S02]  /*2a20*/  @P6 STS.128 [R192+0x1a000], RZ ;  /* 0x01a000ffc0006388 */ /* 0x0003e40000000c00 */
[----:B------:R-:W-:Y:S01]  /*2a30*/  IMAD R0, R23, c[0x0][0x1a0], RZ ;  /* 0x0000680017007a24 */ /* 0x000fe200078e02ff */
[----:B------:R-:W-:Y:S01]  /*2a40*/  IADD3 R4, P0, R28, R2, RZ ;  /* 0x000000021c047210 */ /* 0x000fe20007f1e0ff */
[----:B------:R1:W-:Y:S02]  /*2a50*/  @P6 STS.128 [R192+0x1c000], RZ ;  /* 0x01c000ffc0006388 */ /* 0x0003e40000000c00 */
        /* <DEDUP_REMOVED lines=38> */
.L_x_400:
[----:B------:R-:W-:Y:S05]  /*2cc0*/  BSYNC B0 ;  /* 0x0000000000007941 */ /* 0x000fea0003800000 */
.L_x_399:
        /* <DEDUP_REMOVED lines=37> */
.L_x_402:
[----:B------:R-:W-:Y:S05]  /*2f20*/  BSYNC B0 ;  /* 0x0000000000007941 */ /* 0x000fea0003800000 */
.L_x_401:
[----:B------:R-:W-:Y:S01]  /*2f30*/  ISETP.NE.U32.AND P1, PT, RZ, c[0x0][0x318], PT ;  /* 0x0000c600ff007a0c */ /* 0x000fe20003f25070 */
[----:B-12---:R-:W2:Y:S03]  /*2f40*/  LDL R6, [R1+0x1c] ;  /* 0x00001c0001067983 */ /* 0x006ea60000100800 */
[----:B------:R-:W-:Y:S01]  /*2f50*/  ISETP.NE.AND.EX P1, PT, RZ, c[0x0][0x31c], PT, P1 ;  /* 0x0000c700ff007a0c */ /* 0x000fe20003f25310 */
[----:B---3--:R-:W3:Y:S04]  /*2f60*/  LDL R7, [R1+0x18] ;  /* 0x0000180001077983 */ /* 0x008ee80000100800 */
[----:B------:R-:W0:Y:S08]  /*2f70*/  LDGDEPBAR ;  /* 0x00000000000079af */ /* 0x000e300000000000 */
[----:B------:R-:W-:-:S02]  /*2f80*/  @P1 IMAD R0, R36, c[0x0][0x320], RZ ;  /* 0x0000c80024001a24 */ /* 0x000fc400078e02ff */
[----:B------:R-:W-:-:S04]  /*2f90*/  @P1 IMAD.WIDE.U32 R2, R35, c[0x0][0x320], R236 ;  /* 0x0000c80023021a25 */ /* 0x000fc800078e00ec */
[----:B------:R-:W-:Y:S01]  /*2fa0*/  @P1 IMAD R0, R35, c[0x0][0x324], R0 ;  /* 0x0000c90023001a24 */ /* 0x000fe200078e0200 */
[----:B------:R-:W-:-:S03]  /*2fb0*/  @P1 LEA R4, P0, R2, c[0x0][0x318], 0x2 ;  /* 0x0000c60002041a11 */ /* 0x000fc600078010ff */
[----:B------:R-:W-:-:S05]  /*2fc0*/  @P1 IMAD.IADD R0, R3, 0x1, R0 ;  /* 0x0000000103001824 */ /* 0x000fca00078e0200 */
[----:B------:R-:W-:-:S05]  /*2fd0*/  @P1 LEA.HI.X R5, R2, c[0x0][0x31c], R0, 0x2, P0 ;  /* 0x0000c70002051a11 */ /* 0x000fca00000f1400 */
[----:B----4-:R1:W4:Y:S01]  /*2fe0*/  @P1 LDG.E R4, [R4.64] ;  /* 0x0000000604041981 */ /* 0x010322000c1e1900 */
[----:B------:R-:W-:Y:S01]  /*2ff0*/  IADD3 R0, R34, 0x40, RZ ;  /* 0x0000004022007810 */ /* 0x000fe20007ffe0ff */
[----:B------:R-:W4:Y:S03]  /*3000*/  @P1 MUFU.RCP R2, c[0x0][0x238] ;  /* 0x00008e0000021b08 */ /* 0x000f260000001000 */
[----:B------:R-:W-:Y:S01]  /*3010*/  ISETP.GE.AND P0, PT, R0, R198, PT ;  /* 0x000000c60000720c */ /* 0x000fe20003f06270 */
[----:B------:R-:W-:-:S04]  /*3020*/  IMAD.MOV.U32 R0, RZ, RZ, c[0x0][0x22c] ;  /* 0x00008b00ff007624 */ /* 0x000fc800078e00ff */
[----:B------:R-:W-:-:S04]  /*3030*/  IMAD R0, R0, c[0x0][0x1c0], RZ ;  /* 0x0000700000007a24 */ /* 0x000fc800078e02ff */
[C---:B------:R-:W-:Y:S01]  /*3040*/  IMAD.SHL.U32 R233, R0.reuse, 0x10, RZ ;  /* 0x0000001000e97824 */ /* 0x040fe200078e00ff */
[----:B------:R-:W-:Y:S01]  /*3050*/  SHF.L.U32 R199, R0, 0x3, RZ ;  /* 0x0000000300c77819 */ /* 0x000fe200000006ff */
[----:B------:R-:W-:-:S03]  /*3060*/  IMAD.MOV.U32 R191, RZ, RZ, RZ ;  /* 0x000000ffffbf7224 */ /* 0x000fc600078e00ff */
[C---:B------:R-:W-:Y:S02]  /*3070*/  IADD3 R3, R233.reuse, 0x80, RZ ;  /* 0x00000080e9037810 */ /* 0x040fe40007ffe0ff */
[----:B-1----:R-:W-:-:S03]  /*3080*/  IADD3 R5, R233, 0x40, RZ ;  /* 0x00000040e9057810 */ /* 0x002fc60007ffe0ff */
[C---:B------:R-:W-:Y:S01]  /*3090*/  IMAD.IADD R249, R199.reuse, 0x1, R3 ;  /* 0x00000001c7f97824 */ /* 0x040fe200078e0203 */
[----:B------:R-:W-:Y:S01]  /*30a0*/  IADD3 R251, R199, R5, RZ ;  /* 0x00000005c7fb7210 */ /* 0x000fe20007ffe0ff */
[C---:B------:R-:W-:Y:S01]  /*30b0*/  IMAD.SHL.U32 R176, R187.reuse, 0x2, RZ ;  /* 0x00000002bbb07824 */ /* 0x040fe200078e00ff */
[----:B------:R-:W-:Y:S02]  /*30c0*/  IADD3 R168, R186, 0x3000, RZ ;  /* 0x00003000baa87810 */ /* 0x000fe40007ffe0ff */
[----:B------:R-:W-:Y:S02]  /*30d0*/  MOV R180, 0x40 ;  /* 0x0000004000b47802 */ /* 0x000fe40000000f00 */
[----:B------:R-:W-:Y:S02]  /*30e0*/  IADD3 R175, R187, 0x3000, RZ ;  /* 0x00003000bbaf7810 */ /* 0x000fe40007ffe0ff */
[----:B------:R-:W-:Y:S02]  /*30f0*/  SEL R168, R168, R186, !P3 ;  /* 0x000000baa8a87207 */ /* 0x000fe40005800000 */
[----:B------:R-:W-:Y:S01]  /*3100*/  SEL R175, R175, R187, !P3 ;  /* 0x000000bbafaf7207 */ /* 0x000fe20005800000 */
        /* <DEDUP_REMOVED lines=49> */
[----:B------:R-:W-:Y:S01]  /*3420*/  SHF.L.U32 R175, R175, 0x1, RZ ;  /* 0x00000001afaf7819 */ /* 0x000fe200000006ff */
[----:B--2---:R-:W-:Y:S01]  /*3430*/  IMAD R232, R33, 0x40, R6 ;  /* 0x0000004021e87824 */ /* 0x004fe200078e0206 */
[----:B------:R-:W-:-:S05]  /*3440*/  IADD3 R6, R233, 0x20, RZ ;  /* 0x00000020e9067810 */ /* 0x000fca0007ffe0ff */
[----:B------:R-:W-:-:S05]  /*3450*/  IMAD.IADD R252, R199, 0x1, R6 ;  /* 0x00000001c7fc7824 */ /* 0x000fca00078e0206 */
[----:B------:R-:W-:-:S05]  /*3460*/  IADD3 R5, R199, R252, RZ ;  /* 0x000000fcc7057210 */ /* 0x000fca0007ffe0ff */
[----:B------:R-:W-:Y:S01]  /*3470*/  IMAD.IADD R224, R199, 0x1, R5 ;  /* 0x00000001c7e07824 */ /* 0x000fe200078e0205 */
[----:B------:R-:W-:Y:S01]  /*3480*/  IADD3 R68, -R68, R12, -R232 ;  /* 0x0000000c44447210 */ /* 0x000fe20007ffe9e8 */
[----:B----4-:R-:W-:Y:S01]  /*3490*/  @P1 FMUL.FTZ R191, R4, R2 ;  /* 0x0000000204bf1220 */ /* 0x010fe20000410000 */
[C---:B------:R-:W-:Y:S02]  /*34a0*/  IADD3 R4, R233.reuse, 0x60, RZ ;  /* 0x00000060e9047810 */ /* 0x040fe40007ffe0ff */
[----:B------:R-:W-:-:S03]  /*34b0*/  IADD3 R2, R233, 0xa0, RZ ;  /* 0x000000a0e9027810 */ /* 0x000fc60007ffe0ff */
[C---:B------:R-:W-:Y:S02]  /*34c0*/  IMAD.IADD R250, R199.reuse, 0x1, R4 ;  /* 0x00000001c7fa7824 */ /* 0x040fe400078e0204 */
[----:B------:R-:W-:Y:S01]  /*34d0*/  IMAD.IADD R248, R199, 0x1, R2 ;  /* 0x00000001c7f87824 */ /* 0x000fe200078e0202 */
[----:B---3--:R-:W-:Y:S01]  /*34e0*/  R2P PR, R7, 0x6 ;  /* 0x0000000607007804 */ /* 0x008fe20000000000 */
[C---:B------:R-:W-:Y:S01]  /*34f0*/  IMAD.IADD R4, R199.reuse, 0x1, R251 ;  /* 0x00000001c7047824 */ /* 0x040fe200078e02fb */
[C---:B------:R-:W-:Y:S01]  /*3500*/  IADD3 R2, R199.reuse, R249, RZ ;  /* 0x000000f9c7027210 */ /* 0x040fe20007ffe0ff */
[C---:B------:R-:W-:Y:S02]  /*3510*/  IMAD.IADD R3, R199.reuse, 0x1, R250 ;  /* 0x00000001c7037824 */ /* 0x040fe400078e02fa */
[----:B------:R-:W-:Y:S01]  /*3520*/  IMAD.IADD R0, R199, 0x1, R248 ;  /* 0x00000001c7007824 */ /* 0x000fe200078e02f8 */
[----:B------:R-:W-:Y:S01]  /*3530*/  SEL R185, R185, 0xffffffe0, !P1 ;  /* 0xffffffe0b9b97807 */ /* 0x000fe20004800000 */
[C---:B------:R-:W-:Y:S01]  /*3540*/  IMAD.IADD R220, R199.reuse, 0x1, R3 ;  /* 0x00000001c7dc7824 */ /* 0x040fe200078e0203 */
[C---:B------:R-:W-:Y:S01]  /*3550*/  IADD3 R222, R199.reuse, R4, RZ ;  /* 0x00000004c7de7210 */ /* 0x040fe20007ffe0ff */
[C---:B------:R-:W-:Y:S01]  /*3560*/  IMAD.IADD R218, R199.reuse, 0x1, R2 ;  /* 0x00000001c7da7824 */ /* 0x040fe200078e0202 */
[C---:B------:R-:W-:Y:S01]  /*3570*/  IADD3 R216, R199.reuse, R0, RZ ;  /* 0x00000000c7d87210 */ /* 0x040fe20007ffe0ff */
[C---:B------:R-:W-:Y:S01]  /*3580*/  IMAD.IADD R223, R199.reuse, 0x1, R224 ;  /* 0x00000001c7df7824 */ /* 0x040fe200078e02e0 */
[----:B------:R-:W-:Y:S01]  /*3590*/  SEL R180, R180, 0xffffffc0, !P2 ;  /* 0xffffffc0b4b47807 */ /* 0x000fe20005000000 */
[C---:B------:R-:W-:Y:S01]  /*35a0*/  IMAD.IADD R217, R199.reuse, 0x1, R218 ;  /* 0x00000001c7d97824 */ /* 0x040fe200078e02da */
[----:B------:R-:W-:Y:S01]  /*35b0*/  IADD3 R219, R199, R220, RZ ;  /* 0x000000dcc7db7210 */ /* 0x000fe20007ffe0ff */
[----:B------:R-:W-:-:S02]  /*35c0*/  IMAD.IADD R182, R181, 0x1, R185 ;  /* 0x00000001b5b67824 */ /* 0x000fc400078e02b9 */
[----:B------:R-:W-:Y:S02]  /*35d0*/  IMAD.IADD R177, R185, 0x1, R176 ;  /* 0x00000001b9b17824 */ /* 0x000fe400078e02b0 */
[C---:B------:R-:W-:Y:S02]  /*35e0*/  IMAD.IADD R221, R199.reuse, 0x1, R222 ;  /* 0x00000001c7dd7824 */ /* 0x040fe400078e02de */
[C---:B------:R-:W-:Y:S01]  /*35f0*/  IMAD.IADD R215, R199.reuse, 0x1, R216 ;  /* 0x00000001c7d77824 */ /* 0x040fe200078e02d8 */
[----:B------:R-:W-:Y:S01]  /*3600*/  CS2R R32, SRZ ;  /* 0x0000000000207805 */ /* 0x000fe2000001ff00 */
[----:B------:R-:W-:Y:S01]  /*3610*/  IMAD.IADD R247, R68, 0x1, R198 ;  /* 0x0000000144f77824 */ /* 0x000fe200078e02c6 */
[----:B------:R-:W-:Y:S01]  /*3620*/  @P0 IADD3 R246, R232, 0x19, RZ ;  /* 0x00000019e8f60810 */ /* 0x000fe20007ffe0ff */
[----:B------:R-:W-:Y:S01]  /*3630*/  IMAD.IADD R179, R180, 0x1, R176 ;  /* 0x00000001b4b37824 */ /* 0x000fe200078e02b0 */
[----:B------:R-:W-:Y:S01]  /*3640*/  @P0 IADD3 R245, R232, 0x18, RZ ;  /* 0x00000018e8f50810 */ /* 0x000fe20007ffe0ff */
[----:B------:R-:W-:Y:S01]  /*3650*/  IMAD.IADD R184, R180, 0x1, R182 ;  /* 0x00000001b4b87824 */ /* 0x000fe200078e02b6 */
[----:B------:R-:W-:Y:S01]  /*3660*/  @P0 IADD3 R244, R232, 0x11, RZ ;  /* 0x00000011e8f40810 */ /* 0x000fe20007ffe0ff */
[----:B------:R-:W-:Y:S01]  /*3670*/  IMAD.IADD R178, R180, 0x1, R177 ;  /* 0x00000001b4b27824 */ /* 0x000fe200078e02b1 */
[C---:B------:R-:W-:Y:S01]  /*3680*/  @P0 IADD3 R243, R232.reuse, 0x10, RZ ;  /* 0x00000010e8f30810 */ /* 0x040fe20007ffe0ff */
[C---:B------:R-:W-:Y:S01]  /*3690*/  IMAD.IADD R228, R199.reuse, 0x1, R221 ;  /* 0x00000001c7e47824 */ /* 0x040fe200078e02dd */
[C---:B------:R-:W-:Y:S01]  /*36a0*/  @P0 IADD3 R242, R232.reuse, 0x9, RZ ;  /* 0x00000009e8f20810 */ /* 0x040fe20007ffe0ff */
[C---:B------:R-:W-:Y:S01]  /*36b0*/  IMAD.IADD R227, R199.reuse, 0x1, R219 ;  /* 0x00000001c7e37824 */ /* 0x040fe200078e02db */
[C---:B------:R-:W-:Y:S01]  /*36c0*/  @P0 IADD3 R241, R232.reuse, 0x8, RZ ;  /* 0x00000008e8f10810 */ /* 0x040fe20007ffe0ff */
[----:B------:R-:W-:Y:S01]  /*36d0*/  IMAD.IADD R225, R199, 0x1, R215 ;  /* 0x00000001c7e17824 */ /* 0x000fe200078e02d7 */
[----:B------:R-:W-:-:S02]  /*36e0*/  @P0 IADD3 R240, R232, 0x1, RZ ;  /* 0x00000001e8f00810 */ /* 0x000fc40007ffe0ff */
[----:B------:R-:W-:Y:S02]  /*36f0*/  IADD3 R183, R181, R180, RZ ;  /* 0x000000b4b5b77210 */ /* 0x000fe40007ffe0ff */
[C---:B------:R-:W-:Y:S02]  /*3700*/  IADD3 R229, R199.reuse, R223, RZ ;  /* 0x000000dfc7e57210 */ /* 0x040fe40007ffe0ff */
[----:B------:R-:W-:Y:S02]  /*3710*/  IADD3 R226, R199, R217, RZ ;  /* 0x000000d9c7e27210 */ /* 0x000fe40007ffe0ff */
.L_x_405:
[----:B------:R-:W0:Y:S01]  /*3720*/  LDGDEPBAR ;  /* 0x00000000000079af */ /* 0x000e220000000000 */
[C---:B------:R-:W-:Y:S01]  /*3730*/  IMAD.IADD R0, R175.reuse, 0x1, R185 ;  /* 0x00000001af007824 */ /* 0x040fe200078e02b9 */
[----:B------:R-:W-:Y:S02]  /*3740*/  IADD3 R2, R175, R180, RZ ;  /* 0x000000b4af027210 */ /* 0x000fe40007ffe0ff */
[----:B------:R-:W-:Y:S01]  /*3750*/  MOV R96, c[0x0][0x22c] ;  /* 0x00008b0000607a02 */ /* 0x000fe20000000f00 */
[----:B------:R-:W-:Y:S01]  /*3760*/  IMAD.IADD R3, R0, 0x1, R180 ;  /* 0x0000000100037824 */ /* 0x000fe200078e02b4 */
[----:B------:R-:W-:Y:S03]  /*3770*/  ISETP.GE.AND P6, PT, R200, 0x1, PT ;  /* 0x00000001c800780c */ /* 0x000fe60003fc6270 */
[----:B------:R-:W-:Y:S04]  /*3780*/  IMAD R96, R96, c[0x0][0x1c0], RZ ;  /* 0x0000700060607a24 */ /* 0x000fe800078e02ff */
[----:B------:R-:W-:Y:S01]  /*3790*/  IMAD.U32 R96, R96, -0x40, RZ ;  /* 0xffffffc060607824 */ /* 0x000fe200078e00ff */
[----:B------:R-:W-:Y:S04]  /*37a0*/  DEPBAR.LE SB0, 0x0 ;  /* 0x000080000000791a */ /* 0x000fe80000000000 */
[----:B------:R-:W-:Y:S06]  /*37b0*/  BAR.SYNC.DEFER_BLOCKING 0x0 ;  /* 0x0000000000007b1d */ /* 0x000fec0000010000 */
[----:B------:R-:W-:Y:S06]  /*37c0*/  LDSM.16.M88.4 R16, [R175] ;  /* 0x00000000af10783b */ /* 0x000fec0000000200 */
[----:B------:R-:W1:Y:S06]  /*37d0*/  LDSM.16.M88.4 R8, [R169+0x12000] ;  /* 0x01200000a908783b */ /* 0x000e6c0000000200 */
[----:B------:R-:W2:Y:S06]  /*37e0*/  LDSM.16.M88.4 R68, [R169+0x12800] ;  /* 0x01280000a944783b */ /* 0x000eac0000000200 */
[----:B------:R-:W-:Y:S06]  /*37f0*/  LDSM.16.M88.4 R72, [R0] ;  /* 0x000000000048783b */ /* 0x000fec0000000200 */
[----:B------:R-:W3:Y:S06]  /*3800*/  LDSM.16.M88.4 R76, [R170+0x12000] ;  /* 0x01200000aa4c783b */ /* 0x000eec0000000200 */
[----:B------:R-:W4:Y:S06]  /*3810*/  LDSM.16.M88.4 R80, [R170+0x12800] ;  /* 0x01280000aa50783b */ /* 0x000f2c0000000200 */
[----:B------:R-:W-:Y:S06]  /*3820*/  LDSM.16.M88.4 R84, [R172+0x12000] ;  /* 0x01200000ac54783b */ /* 0x000fec0000000200 */
[----:B------:R-:W-:Y:S01]  /*3830*/  LDSM.16.M88.4 R88, [R172+0x12800] ;  /* 0x01280000ac58783b */ /* 0x000fe20000000200 */
[C---:B-1----:R-:W-:Y:S08]  /*3840*/  HMMA.16816.F32 R4, R16.reuse, R8, RZ ;  /* 0x000000081004723c */ /* 0x042ff000000018ff */
[C---:B------:R-:W-:Y:S08]  /*3850*/  HMMA.16816.F32 R8, R16.reuse, R10, RZ ;  /* 0x0000000a1008723c */ /* 0x040ff000000018ff */
[C---:B--2---:R-:W-:Y:S08]  /*3860*/  HMMA.16816.F32 R12, R16.reuse, R68, RZ ;  /* 0x00000044100c723c */ /* 0x044ff000000018ff */
[----:B------:R-:W-:Y:S01]  /*3870*/  HMMA.16816.F32 R16, R16, R70, RZ ;  /* 0x000000461010723c */ /* 0x000fe200000018ff */
[----:B------:R-:W1:Y:S07]  /*3880*/  LDSM.16.M88.4 R68, [R2] ;  /* 0x000000000244783b */ /* 0x000e6e0000000200 */
[C---:B---3--:R-:W-:Y:S08]  /*3890*/  HMMA.16816.F32 R4, R72.reuse, R76, R4 ;  /* 0x0000004c4804723c */ /* 0x048ff00000001804 */
[C---:B------:R-:W-:Y:S01]  /*38a0*/  HMMA.16816.F32 R8, R72.reuse, R78, R8 ;  /* 0x0000004e4808723c */ /* 0x040fe20000001808 */
[----:B------:R-:W-:Y:S07]  /*38b0*/  LDSM.16.M88.4 R76, [R171+0x12000] ;  /* 0x01200000ab4c783b */ /* 0x000fee0000000200 */
[C---:B----4-:R-:W-:Y:S08]  /*38c0*/  HMMA.16816.F32 R12, R72.reuse, R80, R12 ;  /* 0x00000050480c723c */ /* 0x050ff0000000180c */
[----:B------:R-:W-:Y:S01]  /*38d0*/  HMMA.16816.F32 R16, R72, R82, R16 ;  /* 0x000000524810723c */ /* 0x000fe20000001810 */
[----:B------:R-:W2:Y:S06]  /*38e0*/  LDSM.16.M88.4 R72, [R3] ;  /* 0x000000000348783b */ /* 0x000eac0000000200 */
[----:B------:R-:W3:Y:S01]  /*38f0*/  LDSM.16.M88.4 R80, [R171+0x12800] ;  /* 0x01280000ab50783b */ /* 0x000ee20000000200 */
[C---:B-1----:R-:W-:Y:S08]  /*3900*/  HMMA.16816.F32 R4, R68.reuse, R84, R4 ;  /* 0x000000544404723c */ /* 0x042ff00000001804 */
[C---:B------:R-:W-:Y:S01]  /*3910*/  HMMA.16816.F32 R8, R68.reuse, R86, R8 ;  /* 0x000000564408723c */ /* 0x040fe20000001808 */
[----:B------:R-:W-:Y:S07]  /*3920*/  LDSM.16.M88.4 R84, [R169+0x14000] ;  /* 0x01400000a954783b */ /* 0x000fee0000000200 */
[C---:B------:R-:W-:Y:S08]  /*3930*/  HMMA.16816.F32 R12, R68.reuse, R88, R12 ;  /* 0x00000058440c723c */ /* 0x040ff0000000180c */
[----:B------:R-:W-:Y:S01]  /*3940*/  HMMA.16816.F32 R16, R68, R90, R16 ;  /* 0x0000005a4410723c */ /* 0x000fe20000001810 */
[----:B------:R-:W1:Y:S06]  /*3950*/  LDSM.16.M88.4 R68, [R175+0x2000] ;  /* 0x00200000af44783b */ /* 0x000e6c0000000200 */
[----:B------:R-:W4:Y:S01]  /*3960*/  LDSM.16.M88.4 R88, [R169+0x14800] ;  /* 0x01480000a958783b */ /* 0x000f220000000200 */
[C---:B--2---:R-:W-:Y:S08]  /*3970*/  HMMA.16816.F32 R4, R72.reuse, R76, R4 ;  /* 0x0000004c4804723c */ /* 0x044ff00000001804 */
[C---:B------:R-:W-:Y:S01]  /*3980*/  HMMA.16816.F32 R8, R72.reuse, R78, R8 ;  /* 0x0000004e4808723c */ /* 0x040fe20000001808 */
[----:B------:R-:W-:Y:S07]  /*3990*/  LDSM.16.M88.4 R76, [R170+0x14000] ;  /* 0x01400000aa4c783b */ /* 0x000fee0000000200 */
[C---:B---3--:R-:W-:Y:S08]  /*39a0*/  HMMA.16816.F32 R12, R72.reuse, R80, R12 ;  /* 0x00000050480c723c */ /* 0x048ff0000000180c */
[----:B------:R-:W-:Y:S01]  /*39b0*/  HMMA.16816.F32 R16, R72, R82, R16 ;  /* 0x000000524810723c */ /* 0x000fe20000001810 */
[----:B------:R-:W2:Y:S06]  /*39c0*/  LDSM.16.M88.4 R72, [R0+0x2000] ;  /* 0x002000000048783b */ /* 0x000eac0000000200 */
[----:B------:R-:W3:Y:S01]  /*39d0*/  LDSM.16.M88.4 R80, [R170+0x14800] ;  /* 0x01480000aa50783b */ /* 0x000ee20000000200 */
[C---:B-1----:R-:W-:Y:S08]  /*39e0*/  HMMA.16816.F32 R4, R68.reuse, R84, R4 ;  /* 0x000000544404723c */ /* 0x042ff00000001804 */
[C---:B------:R-:W-:Y:S01]  /*39f0*/  HMMA.16816.F32 R8, R68.reuse, R86, R8 ;  /* 0x000000564408723c */ /* 0x040fe20000001808 */
[----:B------:R-:W-:Y:S07]  /*3a00*/  LDSM.16.M88.4 R84, [R172+0x14000] ;  /* 0x01400000ac54783b */ /* 0x000fee0000000200 */
[C---:B----4-:R-:W-:Y:S08]  /*3a10*/  HMMA.16816.F32 R12, R68.reuse, R88, R12 ;  /* 0x00000058440c723c */ /* 0x050ff0000000180c */
        /* <DEDUP_REMOVED lines=16> */
[----:B------:R-:W-:Y:S01]  /*3b20*/  LDSM.16.M88.4 R88, [R170+0x16800] ;  /* 0x01680000aa58783b */ /* 0x000fe20000000200 */
[C---:B--2---:R-:W-:Y:S08]  /*3b30*/  HMMA.16816.F32 R4, R72.reuse, R76, R4 ;  /* 0x0000004c4804723c */ /* 0x044ff00000001804 */
[C---:B------:R-:W-:Y:S01]  /*3b40*/  HMMA.16816.F32 R8, R72.reuse, R78, R8 ;  /* 0x0000004e4808723c */ /* 0x040fe20000001808 */
[----:B------:R-:W2:Y:S07]  /*3b50*/  LDSM.16.M88.4 R76, [R169+0x16800] ;  /* 0x01680000a94c783b */ /* 0x000eae0000000200 */
[C---:B---3--:R-:W-:Y:S08]  /*3b60*/  HMMA.16816.F32 R12, R72.reuse, R80, R12 ;  /* 0x00000050480c723c */ /* 0x048ff0000000180c */
[----:B------:R-:W-:Y:S01]  /*3b70*/  HMMA.16816.F32 R16, R72, R82, R16 ;  /* 0x000000524810723c */ /* 0x000fe20000001810 */
[----:B------:R3:W-:Y:S06]  /*3b80*/  LDSM.16.M88.4 R72, [R0+0x4000] ;  /* 0x004000000048783b */ /* 0x0007ec0000000200 */
[----:B------:R-:W4:Y:S01]  /*3b90*/  LDSM.16.M88.4 R80, [R170+0x16000] ;  /* 0x01600000aa50783b */ /* 0x000f220000000200 */
[C---:B-1----:R-:W-:Y:S08]  /*3ba0*/  HMMA.16816.F32 R4, R68.reuse, R84, R4 ;  /* 0x000000544404723c */ /* 0x042ff00000001804 */
[C---:B------:R-:W-:Y:S04]  /*3bb0*/  HMMA.16816.F32 R8, R68.reuse, R86, R8 ;  /* 0x000000564408723c */ /* 0x040fe80000001808 */
[----:B---3--:R-:W-:Y:S04]  /*3bc0*/  LEA R0, R200, R247, 0x6 ;  /* 0x000000f7c8007211 */ /* 0x008fe800078e30ff */
[C---:B--2---:R-:W-:Y:S04]  /*3bd0*/  HMMA.16816.F32 R12, R68.reuse, R76, R12 ;  /* 0x0000004c440c723c */ /* 0x044fe8000000180c */
[----:B------:R-:W-:Y:S04]  /*3be0*/  IABS R84, R0 ;  /* 0x0000000000547213 */ /* 0x000fe80000000000 */
[----:B------:R-:W-:Y:S01]  /*3bf0*/  HMMA.16816.F32 R16, R68, R78, R16 ;  /* 0x0000004e4410723c */ /* 0x000fe20000001810 */
[----:B------:R1:W-:Y:S01]  /*3c00*/  LDSM.16.M88.4 R68, [R2+0x4000] ;  /* 0x004000000244783b */ /* 0x0003e20000000200 */
[----:B------:R2:W-:Y:S05]  /*3c10*/  I2F R92, R84 ;  /* 0x00000054005c7306 */ /* 0x0005ea0000201400 */
[----:B------:R-:W3:Y:S01]  /*3c20*/  LDSM.16.M88.4 R76, [R172+0x16000] ;  /* 0x01600000ac4c783b */ /* 0x000ee20000000200 */
[C---:B----4-:R-:W-:Y:S08]  /*3c30*/  HMMA.16816.F32 R4, R72.reuse, R80, R4 ;  /* 0x000000504804723c */ /* 0x050ff00000001804 */
[C---:B------:R-:W-:Y:S01]  /*3c40*/  HMMA.16816.F32 R8, R72.reuse, R82, R8 ;  /* 0x000000524808723c */ /* 0x040fe20000001808 */
[----:B------:R-:W4:Y:S03]  /*3c50*/  LDSM.16.M88.4 R80, [R172+0x16800] ;  /* 0x01680000ac50783b */ /* 0x000f260000000200 */
[----:B-1----:R-:W-:Y:S03]  /*3c60*/  IADD3 R2, R0, -0x1, RZ ;  /* 0xffffffff00027810 */ /* 0x002fe60007ffe0ff */
[----:B--2---:R-:W-:Y:S01]  /*3c70*/  LDSM.16.M88.4 R84, [R171+0x16000] ;  /* 0x01600000ab54783b */ /* 0x004fe20000000200 */
[C---:B------:R-:W-:Y:S03]  /*3c80*/  HMMA.16816.F32 R12, R72.reuse, R88, R12 ;  /* 0x00000058480c723c */ /* 0x040fe6000000180c */
[----:B------:R-:W-:Y:S04]  /*3c90*/  ISETP.GE.AND P2, PT, R2, RZ, PT ;  /* 0x000000ff0200720c */ /* 0x000fe80003f46270 */
[C---:B------:R-:W-:Y:S01]  /*3ca0*/  IADD3 R89, R0.reuse, 0x8, RZ ;  /* 0x0000000800597810 */ /* 0x040fe20007ffe0ff */
[----:B------:R-:W-:Y:S01]  /*3cb0*/  HMMA.16816.F32 R16, R72, R90, R16 ;  /* 0x0000005a4810723c */ /* 0x000fe20000001810 */
[----:B------:R1:W2:Y:S02]  /*3cc0*/  LDSM.16.M88.4 R72, [R3+0x4000] ;  /* 0x004000000348783b */ /* 0x0002a40000000200 */
[----:B------:R-:W-:Y:S02]  /*3cd0*/  ISETP.GE.AND P1, PT, R89, RZ, PT ;  /* 0x000000ff5900720c */ /* 0x000fe40003f26270 */
[C---:B------:R-:W-:Y:S03]  /*3ce0*/  IADD3 R88, R0.reuse, 0x7, RZ ;  /* 0x0000000700587810 */ /* 0x040fe60007ffe0ff */
[----:B------:R-:W-:Y:S01]  /*3cf0*/  @!P2 IADD3 R2, -R0, 0x1, RZ ;  /* 0x000000010002a810 */ /* 0x000fe20007ffe1ff */
[C---:B---3--:R-:W-:Y:S03]  /*3d00*/  HMMA.16816.F32 R4, R68.reuse, R76, R4 ;  /* 0x0000004c4404723c */ /* 0x048fe60000001804 */
[----:B------:R3:W-:Y:S02]  /*3d10*/  I2F R90, R2 ;  /* 0x00000002005a7306 */ /* 0x0007e40000201400 */
[----:B------:R-:W-:Y:S02]  /*3d20*/  ISETP.GE.AND P2, PT, R88, RZ, PT ;  /* 0x000000ff5800720c */ /* 0x000fe40003f46270 */
[C---:B------:R-:W-:Y:S01]  /*3d30*/  @!P1 IADD3 R89, -R0.reuse, -0x8, RZ ;  /* 0xfffffff800599810 */ /* 0x040fe20007ffe1ff */
[C---:B------:R-:W-:Y:S04]  /*3d40*/  HMMA.16816.F32 R8, R68.reuse, R78, R8 ;  /* 0x0000004e4408723c */ /* 0x040fe80000001808 */
[C---:B------:R-:W-:Y:S01]  /*3d50*/  IADD3 R76, R0.reuse, -0x10, RZ ;  /* 0xfffffff0004c7810 */ /* 0x040fe20007ffe0ff */
[----:B------:R-:W2:Y:S01]  /*3d60*/  I2F R89, R89 ;  /* 0x0000005900597306 */ /* 0x000ea20000201400 */
[C---:B-1----:R-:W-:Y:S02]  /*3d70*/  IADD3 R3, R0.reuse, -0x9, RZ ;  /* 0xfffffff700037810 */ /* 0x042fe40007ffe0ff */
[C---:B----4-:R-:W-:Y:S04]  /*3d80*/  HMMA.16816.F32 R12, R68.reuse, R80, R12 ;  /* 0x00000050440c723c */ /* 0x050fe8000000180c */
[C---:B------:R-:W-:Y:S02]  /*3d90*/  @!P2 IADD3 R88, -R0.reuse, -0x7, RZ ;  /* 0xfffffff90058a810 */ /* 0x040fe40007ffe1ff */
[----:B------:R-:W-:Y:S02]  /*3da0*/  ISETP.GE.AND P2, PT, R3, RZ, PT ;  /* 0x000000ff0300720c */ /* 0x000fe40003f46270 */
[----:B------:R-:W-:Y:S02]  /*3db0*/  HMMA.16816.F32 R16, R68, R82, R16 ;  /* 0x000000524410723c */ /* 0x000fe40000001810 */
[----:B------:R-:W1:Y:S02]  /*3dc0*/  I2F R88, R88 ;  /* 0x0000005800587306 */ /* 0x000e640000201400 */
[C---:B---3--:R-:W-:Y:S03]  /*3dd0*/  IADD3 R2, R0.reuse, -0x8, RZ ;  /* 0xfffffff800027810 */ /* 0x048fe60007ffe0ff */
[----:B------:R-:W-:Y:S01]  /*3de0*/  IADD3 R68, R0, -0x11, RZ ;  /* 0xffffffef00447810 */ /* 0x000fe20007ffe0ff */
[C---:B--2---:R-:W-:Y:S05]  /*3df0*/  HMMA.16816.F32 R4, R72.reuse, R84, R4 ;  /* 0x000000544804723c */ /* 0x044fea0000001804 */
[----:B------:R-:W-:Y:S02]  /*3e00*/  ISETP.GE.AND P1, PT, R2, RZ, PT ;  /* 0x000000ff0200720c */ /* 0x000fe40003f26270 */
[----:B------:R-:W-:Y:S01]  /*3e10*/  ISETP.GE.AND P3, PT, R68, RZ, PT ;  /* 0x000000ff4400720c */ /* 0x000fe20003f66270 */
[C---:B------:R-:W-:Y:S04]  /*3e20*/  HMMA.16816.F32 R8, R72.reuse, R86, R8 ;  /* 0x000000564808723c */ /* 0x040fe80000001808 */
[C---:B------:R-:W-:Y:S04]  /*3e30*/  @!P2 IADD3 R3, -R0.reuse, 0x9, RZ ;  /* 0x000000090003a810 */ /* 0x040fe80007ffe1ff */
[----:B------:R2:W3:Y:S04]  /*3e40*/  I2F R78, R3 ;  /* 0x00000003004e7306 */ /* 0x0004e80000201400 */
[----:B------:R-:W-:Y:S02]  /*3e50*/  @!P1 IADD3 R2, -R0, 0x8, RZ ;  /* 0x0000000800029810 */ /* 0x000fe40007ffe1ff */
[----:B------:R-:W-:Y:S02]  /*3e60*/  ISETP.GE.AND P1, PT, R76, RZ, PT ;  /* 0x000000ff4c00720c */ /* 0x000fe40003f26270 */
[----:B------:R-:W-:Y:S01]  /*3e70*/  @!P3 IADD3 R68, -R0, 0x11, RZ ;  /* 0x000000110044b810 */ /* 0x000fe20007ffe1ff */
[-C--:B------:R-:W-:Y:S01]  /*3e80*/  FFMA.FTZ R6, R89, -R191.reuse, R6 ;  /* 0x800000bf59067223 */ /* 0x080fe20000010006 */
[----:B------:R4:W4:Y:S01]  /*3e90*/  I2F R79, R2 ;  /* 0x00000002004f7306 */ /* 0x0009220000201400 */
[-C--:B------:R-:W-:Y:S01]  /*3ea0*/  FFMA.FTZ R4, R92, -R191.reuse, R4 ;  /* 0x800000bf5c047223 */ /* 0x080fe20000010004 */
[-C--:B------:R-:W-:Y:S01]  /*3eb0*/  @P0 ISETP.GE.AND P3, PT, R240, R198.reuse, PT ;  /* 0x000000c6f000020c */ /* 0x080fe20003f66270 */
[-C--:B-1----:R-:W-:Y:S02]  /*3ec0*/  FFMA.FTZ R7, R88, -R191.reuse, R7 ;  /* 0x800000bf58077223 */ /* 0x082fe40000010007 */
[-C--:B------:R-:W-:Y:S02]  /*3ed0*/  FFMA.FTZ R5, R90, -R191.reuse, R5 ;  /* 0x800000bf5a057223 */ /* 0x080fe40000010005 */
[-C--:B------:R-:W-:Y:S01]  /*3ee0*/  FFMA.FTZ R10, R92, -R191.reuse, R10 ;  /* 0x800000bf5c0a7223 */ /* 0x080fe2000001000a */
[----:B------:R-:W-:Y:S01]  /*3ef0*/  @P0 FSEL R7, R7, -INF , !P3 ;  /* 0xff80000007070808 */ /* 0x000fe20005800000 */
[-C--:B------:R-:W-:Y:S01]  /*3f00*/  FFMA.FTZ R11, R90, -R191.reuse, R11 ;  /* 0x800000bf5a0b7223 */ /* 0x080fe2000001000b */
[C---:B------:R-:W-:Y:S02]  /*3f10*/  @!P1 IADD3 R76, -R0.reuse, 0x10, RZ ;  /* 0x00000010004c9810 */ /* 0x040fe40007ffe1ff */
[----:B------:R-:W-:Y:S02]  /*3f20*/  @P0 FSEL R5, R5, -INF , !P3 ;  /* 0xff80000005050808 */ /* 0x000fe40005800000 */
[----:B------:R-:W1:Y:S01]  /*3f30*/  I2F R77, R76 ;  /* 0x0000004c004d7306 */ /* 0x000e620000201400 */
[----:B--2---:R-:W-:Y:S01]  /*3f40*/  IADD3 R3, R0, -0x19, RZ ;  /* 0xffffffe700037810 */ /* 0x004fe20007ffe0ff */
[-C--:B---3--:R-:W-:Y:S03]  /*3f50*/  FFMA.FTZ R9, R78, -R191.reuse, R9 ;  /* 0x800000bf4e097223 */ /* 0x088fe60000010009 */
[----:B------:R-:W-:Y:S05]  /*3f60*/  ISETP.GE.AND P1, PT, R3, RZ, PT ;  /* 0x000000ff0300720c */ /* 0x000fea0003f26270 */
[----:B------:R2:W3:Y:S01]  /*3f70*/  I2F R76, R68 ;  /* 0x00000044004c7306 */ /* 0x0004e20000201400 */
[----:B----4-:R-:W-:Y:S01]  /*3f80*/  IADD3 R2, R0, -0x18, RZ ;  /* 0xffffffe800027810 */ /* 0x010fe20007ffe0ff */
[-C--:B------:R-:W-:Y:S03]  /*3f90*/  FFMA.FTZ R8, R79, -R191.reuse, R8 ;  /* 0x800000bf4f087223 */ /* 0x080fe60000010008 */
[----:B------:R-:W-:Y:S03]  /*3fa0*/  ISETP.GE.AND P2, PT, R2, RZ, PT ;  /* 0x000000ff0200720c */ /* 0x000fe60003f46270 */
[C---:B------:R-:W-:Y:S02]  /*3fb0*/  @!P1 IADD3 R3, -R0.reuse, 0x19, RZ ;  /* 0x0000001900039810 */ /* 0x040fe40007ffe1ff */
[----:B-----5:R-:W-:Y:S04]  /*3fc0*/  FSETP.NEU.FTZ.AND P1, PT, R201, -INF , PT ;  /* 0xff800000c900780b */ /* 0x020fe80003f3d000 */
[----:B------:R-:W4:Y:S04]  /*3fd0*/  I2F R3, R3 ;  /* 0x0000000300037306 */ /* 0x000f280000201400 */
[----:B------:R-:W-:Y:S01]  /*3fe0*/  @!P2 IADD3 R2, -R0, 0x18, RZ ;  /* 0x000000180002a810 */ /* 0x000fe20007ffe1ff */
[----:B------:R-:W-:Y:S01]  /*3ff0*/  FMUL.FTZ R0, R204, 1.4426950216293334961 ;  /* 0x3fb8aa3bcc007820 */ /* 0x000fe20000410000 */
[-C--:B------:R-:W-:Y:S01]  /*4000*/  @P0 ISETP.GE.AND P2, PT, R232, R198.reuse, PT ;  /* 0x000000c6e800020c */ /* 0x080fe20003f46270 */
[----:B--2---:R-:W2:Y:S03]  /*4010*/  LDSM.16.M88.4 R68, [R171+0x16800] ;  /* 0x01680000ab44783b */ /* 0x004ea60000000200 */
[----:B------:R1:W1:Y:S01]  /*4020*/  I2F R80, R2 ;  /* 0x0000000200507306 */ /* 0x0002620000201400 */
[----:B------:R-:W-:Y:S02]  /*4030*/  @P0 FSEL R4, R4, -INF , !P2 ;  /* 0xff80000004040808 */ /* 0x000fe40005000000 */
[----:B------:R-:W-:Y:S02]  /*4040*/  @P0 FSEL R6, R6, -INF , !P2 ;  /* 0xff80000006060808 */ /* 0x000fe40005000000 */
[-C--:B------:R-:W-:Y:S04]  /*4050*/  @P0 ISETP.GE.AND P2, PT, R242, R198.reuse, PT ;  /* 0x000000c6f200020c */ /* 0x080fe80003f46270 */
[----:B------:R-:W-:Y:S02]  /*4060*/  @P0 FSEL R9, R9, -INF , !P2 ;  /* 0xff80000009090808 */ /* 0x000fe40005000000 */
[----:B------:R-:W-:Y:S02]  /*4070*/  @P0 FSEL R11, R11, -INF , !P2 ;  /* 0xff8000000b0b0808 */ /* 0x000fe40005000000 */
[-C--:B------:R-:W-:Y:S01]  /*4080*/  @P0 ISETP.GE.AND P2, PT, R244, R198.reuse, PT ;  /* 0x000000c6f400020c */ /* 0x080fe20003f46270 */
[----:B-1----:R-:W-:Y:S05]  /*4090*/  FMUL.FTZ R2, R201, 1.4426950216293334961 ;  /* 0x3fb8aa3bc9027820 */ /* 0x002fea0000410000 */
[----:B------:R-:W-:Y:S02]  /*40a0*/  FSEL R2, R2, RZ, P1 ;  /* 0x000000ff02027208 */ /* 0x000fe40000800000 */
[----:B------:R-:W-:Y:S03]  /*40b0*/  FSETP.NEU.FTZ.AND P1, PT, R204, -INF , PT ;  /* 0xff800000cc00780b */ /* 0x000fe60003f3d000 */
[--C-:B------:R-:W-:Y:S01]  /*40c0*/  FFMA.FTZ R9, R9, c[0x0][0x23c], -R2.reuse ;  /* 0x00008f0009097a23 */ /* 0x100fe20000010802 */
[----:B------:R-:W-:Y:S01]  /*40d0*/  FSEL R0, R0, RZ, P1 ;  /* 0x000000ff00007208 */ /* 0x000fe20000800000 */
[----:B------:R-:W-:Y:S01]  /*40e0*/  FFMA.FTZ R4, R4, c[0x0][0x23c], -R2 ;  /* 0x00008f0004047a23 */ /* 0x000fe20000010802 */
[-C--:B------:R-:W-:Y:S01]  /*40f0*/  @P0 ISETP.GE.AND P1, PT, R241, R198.reuse, PT ;  /* 0x000000c6f100020c */ /* 0x080fe20003f26270 */
[----:B------:R-:W-:Y:S01]  /*4100*/  MUFU.EX2 R86, R9 ;  /* 0x0000000900567308 */ /* 0x000fe20000000800 */
[C---:B--2---:R-:W-:Y:S03]  /*4110*/  HMMA.16816.F32 R12, R72.reuse, R68, R12 ;  /* 0x00000044480c723c */ /* 0x044fe6000000180c */
[----:B------:R-:W-:Y:S01]  /*4120*/  FFMA.FTZ R11, R11, c[0x0][0x23c], -R0 ;  /* 0x00008f000b0b7a23 */ /* 0x000fe20000010800 */
[----:B------:R-:W-:Y:S01]  /*4130*/  @P0 FSEL R8, R8, -INF , !P1 ;  /* 0xff80000008080808 */ /* 0x000fe20004800000 */
[----:B------:R-:W-:Y:S01]  /*4140*/  FFMA.FTZ R5, R5, c[0x0][0x23c], -R2 ;  /* 0x00008f0005057a23 */ /* 0x000fe20000010802 */
[----:B------:R-:W-:Y:S01]  /*4150*/  @P0 FSEL R10, R10, -INF , !P1 ;  /* 0xff8000000a0a0808 */ /* 0x000fe20004800000 */
[----:B------:R-:W-:Y:S01]  /*4160*/  FFMA.FTZ R6, R6, c[0x0][0x23c], -R0 ;  /* 0x00008f0006067a23 */ /* 0x000fe20000010800 */
[----:B------:R-:W-:Y:S01]  /*4170*/  HMMA.16816.F32 R16, R72, R70, R16 ;  /* 0x000000464810723c */ /* 0x000fe20000001810 */
[----:B------:R-:W-:Y:S02]  /*4180*/  MUFU.EX2 R91, R4 ;  /* 0x00000004005b7308 */ /* 0x000fe40000000800 */
[-C--:B------:R-:W-:Y:S01]  /*4190*/  @P0 ISETP.GE.AND P1, PT, R243, R198.reuse, PT ;  /* 0x000000c6f300020c */ /* 0x080fe20003f26270 */
[----:B------:R-:W-:Y:S02]  /*41a0*/  FFMA.FTZ R8, R8, c[0x0][0x23c], -R2 ;  /* 0x00008f0008087a23 */ /* 0x000fe40000010802 */
[--C-:B------:R-:W-:Y:S02]  /*41b0*/  FFMA.FTZ R7, R7, c[0x0][0x23c], -R0.reuse ;  /* 0x00008f0007077a23 */ /* 0x100fe40000010800 */
[----:B------:R-:W-:Y:S03]  /*41c0*/  FFMA.FTZ R10, R10, c[0x0][0x23c], -R0 ;  /* 0x00008f000a0a7a23 */ /* 0x000fe60000010800 */
[----:B------:R-:W-:Y:S05]  /*41d0*/  MUFU.EX2 R95, R6 ;  /* 0x00000006005f7308 */ /* 0x000fea0000000800 */
[-C--:B------:R-:W-:Y:S02]  /*41e0*/  FFMA.FTZ R12, R77, -R191.reuse, R12 ;  /* 0x800000bf4d0c7223 */ /* 0x080fe4000001000c */
[-C--:B------:R-:W-:Y:S02]  /*41f0*/  FFMA.FTZ R14, R79, -R191.reuse, R14 ;  /* 0x800000bf4f0e7223 */ /* 0x080fe4000001000e */
[-C--:B---3--:R-:W-:Y:S01]  /*4200*/  FFMA.FTZ R13, R76, -R191.reuse, R13 ;  /* 0x800000bf4c0d7223 */ /* 0x088fe2000001000d */
[----:B------:R-:W-:Y:S01]  /*4210*/  @P0 FSEL R12, R12, -INF , !P1 ;  /* 0xff8000000c0c0808 */ /* 0x000fe20004800000 */
[-C--:B------:R-:W-:Y:S01]  /*4220*/  FFMA.FTZ R15, R78, -R191.reuse, R15 ;  /* 0x800000bf4e0f7223 */ /* 0x080fe2000001000f */
[----:B------:R-:W-:Y:S01]  /*4230*/  @P0 FSEL R14, R14, -INF , !P1 ;  /* 0xff8000000e0e0808 */ /* 0x000fe20004800000 */
[-C--:B----4-:R-:W-:Y:S01]  /*4240*/  FFMA.FTZ R17, R3, -R191.reuse, R17 ;  /* 0x800000bf03117223 */ /* 0x090fe20000010011 */
[-C--:B------:R-:W-:Y:S01]  /*4250*/  @P0 ISETP.GE.AND P1, PT, R245, R198.reuse, PT ;  /* 0x000000c6f500020c */ /* 0x080fe20003f26270 */
[-C--:B------:R-:W-:Y:S01]  /*4260*/  FFMA.FTZ R16, R80, -R191.reuse, R16 ;  /* 0x800000bf50107223 */ /* 0x080fe20000010010 */
[----:B------:R-:W-:Y:S01]  /*4270*/  @P0 FSEL R13, R13, -INF , !P2 ;  /* 0xff8000000d0d0808 */ /* 0x000fe20005000000 */
[-C--:B------:R-:W-:Y:S01]  /*4280*/  FFMA.FTZ R18, R77, -R191.reuse, R18 ;  /* 0x800000bf4d127223 */ /* 0x080fe20000010012 */
[----:B------:R-:W-:Y:S01]  /*4290*/  @P0 FSEL R15, R15, -INF , !P2 ;  /* 0xff8000000f0f0808 */ /* 0x000fe20005000000 */
[----:B------:R-:W-:Y:S01]  /*42a0*/  FFMA.FTZ R19, R76, -R191, R19 ;  /* 0x800000bf4c137223 */ /* 0x000fe20000010013 */
[----:B------:R-:W-:Y:S01]  /*42b0*/  @P0 ISETP.GE.AND P2, PT, R246, R198, PT ;  /* 0x000000c6f600020c */ /* 0x000fe20003f46270 */
[--C-:B------:R-:W-:Y:S01]  /*42c0*/  FFMA.FTZ R12, R12, c[0x0][0x23c], -R2.reuse ;  /* 0x00008f000c0c7a23 */ /* 0x100fe20000010802 */
[----:B------:R-:W-:Y:S01]  /*42d0*/  @P0 FSEL R16, R16, -INF , !P1 ;  /* 0xff80000010100808 */ /* 0x000fe20004800000 */
[--C-:B------:R-:W-:Y:S01]  /*42e0*/  FFMA.FTZ R13, R13, c[0x0][0x23c], -R2.reuse ;  /* 0x00008f000d0d7a23 */ /* 0x100fe20000010802 */
[----:B------:R-:W-:Y:S01]  /*42f0*/  @P0 FSEL R17, R17, -INF , !P2 ;  /* 0xff80000011110808 */ /* 0x000fe20005000000 */
[----:B------:R-:W1:Y:S01]  /*4300*/  MUFU.EX2 R93, R5 ;  /* 0x00000005005d7308 */ /* 0x000e620000000800 */
[----:B------:R-:W-:Y:S01]  /*4310*/  @P0 FSEL R19, R19, -INF , !P2 ;  /* 0xff80000013130808 */ /* 0x000fe20005000000 */
[--C-:B------:R-:W-:Y:S01]  /*4320*/  FFMA.FTZ R16, R16, c[0x0][0x23c], -R2.reuse ;  /* 0x00008f0010107a23 */ /* 0x100fe20000010802 */
[----:B------:R-:W-:Y:S01]  /*4330*/  @P0 FSEL R18, R18, -INF , !P1 ;  /* 0xff80000012120808 */ /* 0x000fe20004800000 */
[----:B------:R-:W-:Y:S01]  /*4340*/  FFMA.FTZ R2, R17, c[0x0][0x23c], -R2 ;  /* 0x00008f0011027a23 */ /* 0x000fe20000010802 */
[----:B------:R-:W-:Y:S01]  /*4350*/  IADD3 R76, P1, R231, R214, RZ ;  /* 0x000000d6e74c7210 */ /* 0x000fe20007f3e0ff */
[--C-:B------:R-:W-:Y:S02]  /*4360*/  FFMA.FTZ R14, R14, c[0x0][0x23c], -R0.reuse ;  /* 0x00008f000e0e7a23 */ /* 0x100fe40000010800 */
[--C-:B------:R-:W-:Y:S02]  /*4370*/  FFMA.FTZ R18, R18, c[0x0][0x23c], -R0.reuse ;  /* 0x00008f0012127a23 */ /* 0x100fe40000010800 */
[----:B------:R-:W2:Y:S01]  /*4380*/  MUFU.EX2 R94, R7 ;  /* 0x00000007005e7308 */ /* 0x000ea20000000800 */
[--C-:B------:R-:W-:Y:S02]  /*4390*/  FFMA.FTZ R15, R15, c[0x0][0x23c], -R0.reuse ;  /* 0x00008f000f0f7a23 */ /* 0x100fe40000010800 */
[----:B------:R-:W-:Y:S02]  /*43a0*/  FFMA.FTZ R0, R19, c[0x0][0x23c], -R0 ;  /* 0x00008f0013007a23 */ /* 0x000fe40000010800 */
[----:B------:R-:W-:Y:S01]  /*43b0*/  IMAD.X R77, R230, 0x1, R213, P1 ;  /* 0x00000001e64d7824 */ /* 0x000fe200008e06d5 */
[C---:B------:R-:W-:Y:S04]  /*43c0*/  LEA R188, P1, R96.reuse, R188, 0x2 ;  /* 0x000000bc60bc7211 */ /* 0x040fe800078210ff */
[----:B------:R2:W-:Y:S01]  /*43d0*/  MUFU.EX2 R78, R2 ;  /* 0x00000002004e7308 */ /* 0x0005e20000000800 */
[----:B------:R-:W-:Y:S02]  /*43e0*/  LEA.HI.X.SX32 R189, R96, R189, 0x2, P1 ;  /* 0x000000bd60bd7211 */ /* 0x000fe400008f16ff */
[----:B-1----:R-:W-:Y:S05]  /*43f0*/  F2FP.PACK_AB R3, R93, R91 ;  /* 0x0000005b5d03723e */ /* 0x002fea00000000ff */
[----:B------:R1:W-:Y:S02]  /*4400*/  STS [R205+0x20000], R3 ;  /* 0x02000003cd007388 */ /* 0x0003e40000000800 */
[----:B------:R-:W3:Y:S10]  /*4410*/  MUFU.EX2 R87, R8 ;  /* 0x0000000800577308 */ /* 0x000ef40000000800 */
[----:B------:R3:W-:Y:S01]  /*4420*/  MUFU.EX2 R80, R0 ;  /* 0x0000000000507308 */ /* 0x0007e20000000800 */
[----:B--2---:R-:W-:Y:S05]  /*4430*/  F2FP.PACK_AB R2, R94, R95 ;  /* 0x0000005f5e02723e */ /* 0x004fea00000000ff */
[----:B------:R2:W-:Y:S04]  /*4440*/  STS [R205+0x20400], R2 ;  /* 0x02040002cd007388 */ /* 0x0005e80000000800 */
[----:B------:R-:W-:Y:S10]  /*4450*/  MUFU.EX2 R89, R10 ;  /* 0x0000000a00597308 */ /* 0x000ff40000000800 */
        /* <DEDUP_REMOVED lines=8> */
[----:B------:R-:W4:Y:S01]  /*44e0*/  MUFU.EX2 R84, R15 ;  /* 0x0000000f00547308 */ /* 0x000f220000000800 */
[----:B-1----:R-:W-:Y:S05]  /*44f0*/  F2FP.PACK_AB R4, R82, R83 ;  /* 0x000000535204723e */ /* 0x002fea00000000ff */
[----:B------:R-:W-:Y:S04]  /*4500*/  STS [R206+0x20000], R4 ;  /* 0x02000004ce007388 */ /* 0x000fe80000000800 */
[----:B------:R-:W2:Y:S10]  /*4510*/  MUFU.EX2 R79, R16 ;  /* 0x00000010004f7308 */ /* 0x000eb40000000800 */
[----:B------:R-:W3:Y:S01]  /*4520*/  MUFU.EX2 R81, R18 ;  /* 0x0000001200517308 */ /* 0x000ee20000000800 */
[----:B----4-:R-:W-:Y:S05]  /*4530*/  F2FP.PACK_AB R3, R84, R85 ;  /* 0x000000555403723e */ /* 0x010fea00000000ff */
[----:B------:R-:W-:Y:S01]  /*4540*/  STS [R206+0x20400], R3 ;  /* 0x02040003ce007388 */ /* 0x000fe20000000800 */
[----:B--2---:R-:W-:Y:S05]  /*4550*/  F2FP.PACK_AB R2, R78, R79 ;  /* 0x0000004f4e02723e */ /* 0x004fea00000000ff */
[----:B------:R1:W-:Y:S01]  /*4560*/  STS [R207+0x20000], R2 ;  /* 0x02000002cf007388 */ /* 0x0003e20000000800 */
[----:B---3--:R-:W-:Y:S05]  /*4570*/  F2FP.PACK_AB R0, R80, R81 ;  /* 0x000000515000723e */ /* 0x008fea00000000ff */
[----:B------:R2:W-:Y:S06]  /*4580*/  STS [R207+0x20400], R0 ;  /* 0x02040000cf007388 */ /* 0x0005ec0000000800 */
[----:B------:R-:W-:Y:S06]  /*4590*/  LDSM.16.M88.4 R16, [R176+0xc000] ;  /* 0x00c00000b010783b */ /* 0x000fec0000000200 */
[----:B------:R-:W3:Y:S06]  /*45a0*/  LDSM.16.M88.4 R8, [R169+0x18000] ;  /* 0x01800000a908783b */ /* 0x000eec0000000200 */
[----:B------:R-:W3:Y:S06]  /*45b0*/  LDSM.16.M88.4 R68, [R169+0x18800] ;  /* 0x01880000a944783b */ /* 0x000eec0000000200 */
[----:B-1----:R-:W4:Y:S06]  /*45c0*/  LDG.E R2, [R76.64] ;  /* 0x000000064c027981 */ /* 0x002f2c000c1e1900 */
[----:B------:R-:W-:Y:S06]  /*45d0*/  LDSM.16.M88.4 R72, [R177+0xc000] ;  /* 0x00c00000b148783b */ /* 0x000fec0000000200 */
[----:B--2---:R-:W2:Y:S01]  /*45e0*/  LDG.E R0, [R76.64+0x20] ;  /* 0x000020064c007981 */ /* 0x004ea2000c1e1900 */
[C---:B---3--:R-:W-:Y:S08]  /*45f0*/  HMMA.16816.F32 R4, R16.reuse, R8, RZ ;  /* 0x000000081004723c */ /* 0x048ff000000018ff */
[C---:B------:R-:W-:Y:S08]  /*4600*/  HMMA.16816.F32 R8, R16.reuse, R10, RZ ;  /* 0x0000000a1008723c */ /* 0x040ff000000018ff */
[C---:B------:R-:W-:Y:S08]  /*4610*/  HMMA.16816.F32 R12, R16.reuse, R68, RZ ;  /* 0x00000044100c723c */ /* 0x040ff000000018ff */
[----:B------:R-:W-:Y:S01]  /*4620*/  HMMA.16816.F32 R16, R16, R70, RZ ;  /* 0x000000461010723c */ /* 0x000fe200000018ff */
[----:B------:R-:W1:Y:S07]  /*4630*/  LDSM.16.M88.4 R68, [R170+0x18000] ;  /* 0x01800000aa44783b */ /* 0x000e6e0000000200 */
[C---:B-1----:R-:W-:Y:S08]  /*4640*/  HMMA.16816.F32 R4, R72.reuse, R68, R4 ;  /* 0x000000444804723c */ /* 0x042ff00000001804 */
[C---:B------:R-:W-:Y:S01]  /*4650*/  HMMA.16816.F32 R8, R72.reuse, R70, R8 ;  /* 0x000000464808723c */ /* 0x040fe20000001808 */
[----:B------:R-:W1:Y:S07]  /*4660*/  LDSM.16.M88.4 R68, [R170+0x18800] ;  /* 0x01880000aa44783b */ /* 0x000e6e0000000200 */
[C---:B-1----:R-:W-:Y:S08]  /*4670*/  HMMA.16816.F32 R12, R72.reuse, R68, R12 ;  /* 0x00000044480c723c */ /* 0x042ff0000000180c */
[----:B------:R-:W-:Y:S01]  /*4680*/  HMMA.16816.F32 R16, R72, R70, R16 ;  /* 0x000000464810723c */ /* 0x000fe20000001810 */
[----:B------:R-:W-:Y:S06]  /*4690*/  LDSM.16.M88.4 R68, [R179+0xc000] ;  /* 0x00c00000b344783b */ /* 0x000fec0000000200 */
[----:B------:R-:W1:Y:S02]  /*46a0*/  LDSM.16.M88.4 R72, [R172+0x18000] ;  /* 0x01800000ac48783b */ /* 0x000e640000000200 */
        /* <DEDUP_REMOVED lines=65> */
[----:B------:R-:W1:Y:S11]  /*4ac0*/  LDSM.16.M88.4 R72, [R171+0x1c800] ;  /* 0x01c80000ab48783b */ /* 0x000e760000000200 */
[----:B------:R-:W-:Y:S04]  /*4ad0*/  @!UPT UIADD3 URZ, URZ, URZ, URZ ;  /* 0x0000003f3f3ff290 */ /* 0x000fe8000fffe03f */
[C---:B----4-:R-:W-:Y:S02]  /*4ae0*/  FADD.FTZ R4, -R2.reuse, R4 ;  /* 0x0000000402047221 */ /* 0x050fe40000010100 */
[----:B------:R-:W-:Y:S02]  /*4af0*/  FADD.FTZ R5, -R2, R5 ;  /* 0x0000000502057221 */ /* 0x000fe40000010100 */
[C---:B--2---:R-:W-:Y:S02]  /*4b00*/  FADD.FTZ R6, -R0.reuse, R6 ;  /* 0x0000000600067221 */ /* 0x044fe40000010100 */
[----:B------:R-:W-:Y:S02]  /*4b10*/  FADD.FTZ R7, -R0, R7 ;  /* 0x0000000700077221 */ /* 0x000fe40000010100 */
[C---:B------:R-:W-:Y:S02]  /*4b20*/  FADD.FTZ R8, -R2.reuse, R8 ;  /* 0x0000000802087221 */ /* 0x040fe40000010100 */
[----:B------:R-:W-:Y:S02]  /*4b30*/  FADD.FTZ R9, -R2, R9 ;  /* 0x0000000902097221 */ /* 0x000fe40000010100 */
[C---:B------:R-:W-:Y:S02]  /*4b40*/  FADD.FTZ R10, -R0.reuse, R10 ;  /* 0x0000000a000a7221 */ /* 0x040fe40000010100 */
[----:B------:R-:W-:Y:S02]  /*4b50*/  FADD.FTZ R11, -R0, R11 ;  /* 0x0000000b000b7221 */ /* 0x000fe40000010100 */
[----:B------:R-:W-:Y:S02]  /*4b60*/  FMUL.FTZ R77, R91, R4 ;  /* 0x000000045b4d7220 */ /* 0x000fe40000410000 */
[----:B------:R-:W-:Y:S01]  /*4b70*/  FMUL.FTZ R76, R87, R8 ;  /* 0x00000008574c7220 */ /* 0x000fe20000410000 */
[C---:B-1----:R-:W-:Y:S07]  /*4b80*/  HMMA.16816.F32 R12, R68.reuse, R72, R12 ;  /* 0x00000048440c723c */ /* 0x042fee000000180c */
[----:B------:R-:W-:Y:S01]  /*4b90*/  FMUL.FTZ R72, R93, R5 ;  /* 0x000000055d487220 */ /* 0x000fe20000410000 */
[----:B------:R-:W-:Y:S07]  /*4ba0*/  HMMA.16816.F32 R16, R68, R74, R16 ;  /* 0x0000004a4410723c */ /* 0x000fee0000001810 */
[----:B------:R-:W-:Y:S02]  /*4bb0*/  FMUL.FTZ R75, R86, R9 ;  /* 0x00000009564b7220 */ /* 0x000fe40000410000 */
[----:B------:R-:W-:Y:S03]  /*4bc0*/  FMUL.FTZ R69, R89, R10 ;  /* 0x0000000a59457220 */ /* 0x000fe60000410000 */
[----:B------:R-:W-:Y:S04]  /*4bd0*/  FMUL.FTZ R68, R88, R11 ;  /* 0x0000000b58447220 */ /* 0x000fe80000410000 */
        /* <DEDUP_REMOVED lines=36> */
[----:B------:R-:W-:Y:S01]  /*4e20*/  @!P4 LEA R10, P5, R11, R2, 0x6 ;  /* 0x000000020b0ac211 */ /* 0x000fe200078a30ff */
[--C-:B------:R-:W-:Y:S01]  /*4e30*/  IMAD.IADD R190, R190, 0x1, R4.reuse ;  /* 0x00000001bebe7824 */ /* 0x100fe200078e0204 */
[C---:B------:R-:W-:Y:S01]  /*4e40*/  @!P2 LEA R6, P1, R0.reuse, R196, 0x1 ;  /* 0x000000c40006a211 */ /* 0x040fe200078208ff */
        /* <DEDUP_REMOVED lines=55> */
.L_x_403:
        /* <DEDUP_REMOVED lines=138> */
.L_x_404:
        /* <DEDUP_REMOVED lines=69> */
[----:B------:R-:W-:Y:S02]  /*5eb0*/  IMAD R156, R156, 0x28, RZ ;  /* 0x000000289c9c7824 */ /* 0x000fe400078e02ff */
[----:B------:R-:W-:Y:S02]  /*5ec0*/  IMAD R157, R157, 0x30, RZ ;  /* 0x000000309d9d7824 */ /* 0x000fe400078e02ff */
[-C--:B---3--:R-:W-:Y:S01]  /*5ed0*/  HMMA.16816.F32 R68, R152, R148.reuse, R68 ;  /* 0x000000949844723c */ /* 0x088fe20000001844 */
[----:B------:R-:W-:Y:S04]  /*5ee0*/  IMAD.MOV.U32 R159, RZ, RZ, c[0x0][0x22c] ;  /* 0x00008b00ff9f7624 */ /* 0x000fe800078e00ff */
[----:B------:R-:W-:Y:S03]  /*5ef0*/  IMAD R159, R159, c[0x0][0x1c0], RZ ;  /* 0x000070009f9f7a24 */ /* 0x000fe600078e02ff */
[C---:B------:R-:W-:Y:S04]  /*5f00*/  HMMA.16816.F32 R72, R160.reuse, R148, R72 ;  /* 0x00000094a048723c */ /* 0x040fe80000001848 */
[----:B------:R-:W-:Y:S03]  /*5f10*/  IMAD.SHL.U32 R159, R159, 0x20, RZ ;  /* 0x000000209f9f7824 */ /* 0x000fe600078e00ff */
        /* <DEDUP_REMOVED lines=17> */
[-C--:B---3--:R-:W-:Y:S01]  /*6030*/  LEA.HI.X.SX32 R5, R0, R189.reuse, 0x2, P2 ;  /* 0x000000bd00057211 */ /* 0x088fe200010f16ff */
[----:B------:R-:W-:Y:S01]  /*6040*/  IMAD.MOV.U32 R0, RZ, RZ, c[0x0][0x22c] ;  /* 0x00008b00ff007624 */ /* 0x000fe200078e00ff */
[-C--:B------:R-:W-:Y:S03]  /*6050*/  LEA.HI.X.SX32 R151, R159, R189.reuse, 0x2, P1 ;  /* 0x000000bd9f977211 */ /* 0x080fe600008f16ff */
[----:B------:R2:W-:Y:S01]  /*6060*/  RED.E.ADD.F32.FTZ.RN.STRONG.GPU [R4.64], R7 ;  /* 0x000000070400798e */ /* 0x0005e2000c10e786 */
[----:B------:R-:W-:Y:S03]  /*6070*/  IMAD R0, R0, c[0x0][0x1c0], RZ ;  /* 0x0000700000007a24 */ /* 0x000fe600078e02ff */
[----:B------:R3:W-:Y:S01]  /*6080*/  RED.E.ADD.F32.FTZ.RN.STRONG.GPU [R150.64], R8 ;  /* 0x000000089600798e */ /* 0x0007e2000c10e786 */
[----:B------:R-:W-:Y:S01]  /*6090*/  IMAD R0, R0, 0x38, RZ ;  /* 0x0000003800007824 */ /* 0x000fe200078e02ff */
[CC--:B-1----:R-:W-:Y:S02]  /*60a0*/  LEA R148, P3, R156.reuse, R188.reuse, 0x2 ;  /* 0x000000bc9c947211 */ /* 0x0c2fe400078610ff */
[-C--:B------:R-:W-:Y:S02]  /*60b0*/  LEA R6, P2, R157, R188.reuse, 0x2 ;  /* 0x000000bc9d067211 */ /* 0x080fe400078410ff */
[-C--:B------:R-:W-:Y:S02]  /*60c0*/  LEA.HI.X.SX32 R149, R156, R189.reuse, 0x2, P3 ;  /* 0x000000bd9c957211 */ /* 0x080fe400018f16ff */
[----:B------:R-:W-:Y:S02]  /*60d0*/  IADD3 R156, R233, 0x40, RZ ;  /* 0x00000040e99c7810 */ /* 0x000fe40007ffe0ff */
[CC--:B--2---:R-:W-:Y:S01]  /*60e0*/  LEA R4, P1, R0.reuse, R188.reuse, 0x2 ;  /* 0x000000bc00047211 */ /* 0x0c4fe200078210ff */
[----:B------:R1:W-:Y:S01]  /*60f0*/  RED.E.ADD.F32.FTZ.RN.STRONG.GPU [R148.64], R9 ;  /* 0x000000099400798e */ /* 0x0003e2000c10e786 */
[-C--:B------:R-:W-:Y:S02]  /*6100*/  LEA.HI.X.SX32 R7, R157, R189.reuse, 0x2, P2 ;  /* 0x000000bd9d077211 */ /* 0x080fe400010f16ff */
[-C--:B------:R-:W-:Y:S01]  /*6110*/  LEA.HI.X.SX32 R5, R0, R189.reuse, 0x2, P1 ;  /* 0x000000bd00057211 */ /* 0x080fe200008f16ff */
[----:B------:R-:W-:Y:S01]  /*6120*/  IMAD.IADD R0, R199, 0x1, R252 ;  /* 0x00000001c7007824 */ /* 0x000fe200078e02fc */
[----:B------:R-:W-:Y:S01]  /*6130*/  IADD3 R157, R233, 0x20, RZ ;  /* 0x00000020e99d7810 */ /* 0x000fe20007ffe0ff */
[----:B------:R2:W-:Y:S03]  /*6140*/  RED.E.ADD.F32.FTZ.RN.STRONG.GPU [R6.64], R10 ;  /* 0x0000000a0600798e */ /* 0x0005e6000c10e786 */
[CC--:B---3--:R-:W-:Y:S01]  /*6150*/  LEA R8, P1, R157.reuse, R188.reuse, 0x2 ;  /* 0x000000bc9d087211 */ /* 0x0c8fe200078210ff */
[----:B------:R3:W-:Y:S04]  /*6160*/  RED.E.ADD.F32.FTZ.RN.STRONG.GPU [R4.64], R11 ;  /* 0x0000000b0400798e */ /* 0x0007e8000c10e786 */
[----:B------:R-:W-:Y:S04]  /*6170*/  RED.E.ADD.F32.FTZ.RN.STRONG.GPU [R188.64+0x80], R16 ;  /* 0x00008010bc00798e */ /* 0x000fe8000c10e786 */
[----:B------:R-:W-:Y:S01]  /*6180*/  RED.E.ADD.F32.FTZ.RN.STRONG.GPU [R2.64+0x80], R17 ;  /* 0x000080110200798e */ /* 0x000fe2000c10e786 */
[-C--:B-1----:R-:W-:Y:S02]  /*6190*/  LEA.HI.X.SX32 R9, R157, R189.reuse, 0x2, P1 ;  /* 0x000000bd9d097211 */ /* 0x082fe400008f16ff */
[----:B------:R-:W-:Y:S03]  /*61a0*/  IADD3 R148, R233, 0x60, RZ ;  /* 0x00000060e9947810 */ /* 0x000fe60007ffe0ff */
        /* <DEDUP_REMOVED lines=9> */
[----:B------:R3:W-:Y:S04]  /*6240*/  RED.E.ADD.F32.FTZ.RN.STRONG.GPU [R10.64], R12 ;  /* 0x0000000c0a00798e */ /* 0x0007e8000c10e786 */
[----:B------:R-:W-:Y:S01]  /*6250*/  LDSM.16.MT88.4 R16, [R168+0x2000] ;  /* 0x00200000a810783b */ /* 0x000fe20000004200 */
[CC--:B-1----:R-:W-:Y:S04]  /*6260*/  LEA R8, P3, R224.reuse, R188.reuse, 0x2 ;  /* 0x000000bce0087211 */ /* 0x0c2fe800078610ff */
[-C--:B------:R-:W-:Y:S05]  /*6270*/  LEA.HI.X.SX32 R9, R224, R189.reuse, 0x2, P3 ;  /* 0x000000bde0097211 */ /* 0x080fea00018f16ff */
[----:B------:R1:W-:Y:S01]  /*6280*/  RED.E.ADD.F32.FTZ.RN.STRONG.GPU [R8.64], R13 ;  /* 0x0000000d0800798e */ /* 0x0003e2000c10e786 */
[CC--:B--2---:R-:W-:Y:S03]  /*6290*/  LEA R6, P1, R229.reuse, R188.reuse, 0x2 ;  /* 0x000000bce5067211 */ /* 0x0c4fe600078210ff */
[----:B------:R2:W-:Y:S01]  /*62a0*/  RED.E.ADD.F32.FTZ.RN.STRONG.GPU [R4.64], R14 ;  /* 0x0000000e0400798e */ /* 0x0005e2000c10e786 */
[-C--:B------:R-:W-:Y:S02]  /*62b0*/  LEA.HI.X.SX32 R7, R229, R189.reuse, 0x2, P1 ;  /* 0x000000bde5077211 */ /* 0x080fe400008f16ff */
[----:B---3--:R-:W-:Y:S03]  /*62c0*/  IADD3 R12, R233, 0x80, RZ ;  /* 0x00000080e90c7810 */ /* 0x008fe60007ffe0ff */
[----:B------:R3:W-:Y:S04]  /*62d0*/  RED.E.ADD.F32.FTZ.RN.STRONG.GPU [R6.64], R15 ;  /* 0x0000000f0600798e */ /* 0x0007e8000c10e786 */
[----:B------:R-:W-:Y:S04]  /*62e0*/  RED.E.ADD.F32.FTZ.RN.STRONG.GPU [R188.64+0x100], R68 ;  /* 0x00010044bc00798e */ /* 0x000fe8000c10e786 */
[----:B------:R-:W-:Y:S01]  /*62f0*/  RED.E.ADD.F32.FTZ.RN.STRONG.GPU [R2.64+0x100], R69 ;  /* 0x000100450200798e */ /* 0x000fe2000c10e786 */
        /* <DEDUP_REMOVED lines=55> */
[----:B------:R-:W-:Y:S01]  /*6670*/  IMAD.IADD R0, R199, 0x1, R248 ;  /* 0x00000001c7007824 */ /* 0x000fe200078e02f8 */
[----:B------:R-:W-:Y:S01]  /*6680*/  IADD3 R12, R233, 0xa0, RZ ;  /* 0x000000a0e90c7810 */ /* 0x000fe20007ffe0ff */
        /* <DEDUP_REMOVED lines=20> */
[CC--:B--2---:R-:W-:Y:S01]  /*67d0*/  LEA R6, P3, R216.reuse, R188.reuse, 0x2 ;  /* 0x000000bcd8067211 */ /* 0x0c4fe200078610ff */
[----:B------:R-:W-:Y:S03]  /*67e0*/  LDSM.16.MT88.4 R12, [R173+0x1e000] ;  /* 0x01e00000ad0c783b */ /* 0x000fe60000004200 */
[-C--:B------:R-:W-:Y:S01]  /*67f0*/  LEA.HI.X.SX32 R7, R216, R189.reuse, 0x2, P3 ;  /* 0x000000bdd8077211 */ /* 0x080fe200018f16ff */
[----:B------:R1:W-:Y:S01]  /*6800*/  RED.E.ADD.F32.FTZ.RN.STRONG.GPU [R4.64], R98 ;  /* 0x000000620400798e */ /* 0x0003e2000c10e786 */
[CC--:B---3--:R-:W-:Y:S03]  /*6810*/  LEA R2, P1, R225.reuse, R188.reuse, 0x2 ;  /* 0x000000bce1027211 */ /* 0x0c8fe600078210ff */
[----:B------:R-:W-:Y:S01]  /*6820*/  RED.E.ADD.F32.FTZ.RN.STRONG.GPU [R10.64], R99 ;  /* 0x000000630a00798e */ /* 0x000fe2000c10e786 */
[-C--:B------:R-:W-:Y:S03]  /*6830*/  LEA.HI.X.SX32 R3, R225, R189.reuse, 0x2, P1 ;  /* 0x000000bde1037211 */ /* 0x080fe600008f16ff */
[----:B------:R-:W-:Y:S01]  /*6840*/  RED.E.ADD.F32.FTZ.RN.STRONG.GPU [R8.64], R92 ;  /* 0x0000005c0800798e */ /* 0x000fe2000c10e786 */
[----:B------:R-:W-:Y:S02]  /*6850*/  ISETP.NE.U32.AND P1, PT, R0, 0x1, PT ;  /* 0x000000010000780c */ /* 0x000fe40003f25070 */
[----:B------:R-:W-:Y:S01]  /*6860*/  @P6 IADD3 R0, P3, R210, -0x100, RZ ;  /* 0xffffff00d2006810 */ /* 0x000fe20007f7e0ff */
[----:B------:R-:W-:Y:S04]  /*6870*/  RED.E.ADD.F32.FTZ.RN.STRONG.GPU [R6.64], R93 ;  /* 0x0000005d0600798e */ /* 0x000fe8000c10e786 */
[----:B------:R-:W-:Y:S01]  /*6880*/  LDSM.16.MT88.4 R8, [R168] ;  /* 0x00000000a808783b */ /* 0x000fe20000004200 */
[----:B------:R-:W-:Y:S01]  /*6890*/  @P6 IMAD.MOV.U32 R210, RZ, RZ, R0 ;  /* 0x000000ffffd26224 */ /* 0x000fe200078e0000 */
[C---:B------:R-:W-:Y:S04]  /*68a0*/  IADD3 R0, R168.reuse, -0x6000, RZ ;  /* 0xffffa000a8007810 */ /* 0x040fe80007ffe0ff */
        /* <DEDUP_REMOVED lines=73> */
[----:B------:R-:W2:Y:S01]  /*6d40*/  LDL R98, [R1+0x4] ;  /* 0x0000040001627983 */ /* 0x000ea20000100800 */
        /* <DEDUP_REMOVED lines=119> */
[----:B------:R1:W-:Y:S01]  /*74c0*/  STS [R239+0x5400], R0 ;  /* 0x00540000ef007388 */ /* 0x0003e20000000800 */
[----:B------:R-:W-:-:S03]  /*74d0*/  F2FP.PACK_AB R62, R63, R62 ;  /* 0x0000003e3f3e723e */ /* 0x000fc600000000ff */
        /* <DEDUP_REMOVED lines=16> */
[----:B------:R-:W4:Y:S04]  /*75e0*/  S2R R157, SR_CTAID.Y ;  /* 0x00000000009d7919 */ /* 0x000f280000002600 */
[----:B------:R3:W-:Y:S04]  /*75f0*/  STS [R238+0xa000], R52 ;  /* 0x00a00034ee007388 */ /* 0x0007e80000000800 */
[----:B------:R3:W-:Y:S04]  /*7600*/  STS [R238+0xa400], R54 ;  /* 0x00a40036ee007388 */ /* 0x0007e80000000800 */
[----:B------:R3:W-:Y:S04]  /*7610*/  STS [R239+0xa000], R64 ;  /* 0x00a00040ef007388 */ /* 0x0007e80000000800 */
[----:B------:R3:W-:Y:S04]  /*7620*/  STS [R239+0xa400], R66 ;  /* 0x00a40042ef007388 */ /* 0x0007e80000000800 */
[----:B------:R3:W-:Y:S04]  /*7630*/  STS [R238+0xb000], R56 ;  /* 0x00b00038ee007388 */ /* 0x0007e80000000800 */
[----:B------:R3:W-:Y:S01]  /*7640*/  STS [R238+0xb400], R58 ;  /* 0x00b4003aee007388 */ /* 0x0007e20000000800 */
[----:B----4-:R-:W-:-:S03]  /*7650*/  SHF.R.S32.HI R97, RZ, 0x1f, R157 ;  /* 0x0000001fff617819 */ /* 0x010fc6000001149d */
[----:B------:R3:W-:Y:S04]  /*7660*/  STS [R239+0xb000], R60 ;  /* 0x00b0003cef007388 */ /* 0x0007e80000000800 */
[----:B------:R3:W-:Y:S04]  /*7670*/  STS [R239+0xb400], R62 ;  /* 0x00b4003eef007388 */ /* 0x0007e80000000800 */
[----:B------:R-:W4:Y:S01]  /*7680*/  S2R R96, SR_CTAID.Y ;  /* 0x0000000000607919 */ /* 0x000f220000002600 */
[----:B--2---:R-:W-:-:S13]  /*7690*/  ISETP.NE.AND P0, PT, R98, -0x1, PT ;  /* 0xffffffff6200780c */ /* 0x004fda0003f05270 */
[----:B-1----:R-:W-:-:S05]  /*76a0*/  @P0 IADD3 R0, R234, R98, RZ ;  /* 0x00000062ea000210 */ /* 0x002fca0007ffe0ff */
[----:B------:R-:W-:-:S04]  /*76b0*/  @P0 IMAD.WIDE.U32 R2, R0, c[0x0][0x3a0], RZ ;  /* 0x0000e80000020a25 */ /* 0x000fc800078e00ff */
[----:B------:R-:W-:Y:S01]  /*76c0*/  @P0 IMAD R7, R0, c[0x0][0x3a4], R3 ;  /* 0x0000e90000070a24 */ /* 0x000fe200078e0203 */
[----:B------:R-:W-:Y:S01]  /*76d0*/  @P0 MOV R6, R2 ;  /* 0x0000000200060202 */ /* 0x000fe20000000f00 */
[----:B------:R-:W-:Y:S05]  /*76e0*/  @P0 BRA `(.L_x_406) ;  /* 0x000000a000000947 */ /* 0x000fea0003800000 */
[----:B---34-:R-:W-:Y:S01]  /*76f0*/  SHF.R.S32.HI R0, RZ, 0x1f, R234 ;  /* 0x0000001fff007819 */ /* 0x018fe200000114ea */
[----:B------:R-:W-:-:S04]  /*7700*/  IMAD.WIDE.U32 R2, R234, c[0x0][0x3a0], RZ ;  /* 0x0000e800ea027a25 */ /* 0x000fc800078e00ff */
[----:B------:R-:W-:Y:S02]  /*7710*/  IMAD R0, R0, c[0x0][0x3a0], RZ ;  /* 0x0000e80000007a24 */ /* 0x000fe400078e02ff */
[----:B------:R-:W-:Y:S02]  /*7720*/  IMAD R4, R97, c[0x0][0x388], RZ ;  /* 0x0000e20061047a24 */ /* 0x000fe400078e02ff */
[----:B------:R-:W-:-:S05]  /*7730*/  IMAD R0, R234, c[0x0][0x3a4], R0 ;  /* 0x0000e900ea007a24 */ /* 0x000fca00078e0200 */
[----:B------:R-:W-:Y:S01]  /*7740*/  IADD3 R3, R3, R0, RZ ;  /* 0x0000000003037210 */ /* 0x000fe20007ffe0ff */
[----:B------:R-:W-:-:S04]  /*7750*/  IMAD R0, R96, c[0x0][0x38c], R4 ;  /* 0x0000e30060007a24 */ /* 0x000fc800078e0204 */
[----:B------:R-:W-:-:S05]  /*7760*/  IMAD.WIDE.U32 R2, R96, c[0x0][0x388], R2 ;  /* 0x0000e20060027a25 */ /* 0x000fca00078e0002 */
[----:B------:R-:W-:Y:S02]  /*7770*/  IADD3 R7, R3, R0, RZ ;  /* 0x0000000003077210 */ /* 0x000fe40007ffe0ff */
[----:B------:R-:W-:Y:S02]  /*7780*/  MOV R6, R2 ;  /* 0x0000000200067202 */ /* 0x000fe40000000f00 */
.L_x_406:
[----:B---34-:R-:W-:-:S05]  /*7790*/  @P0 IADD3 R0, R234, R98, RZ ;  /* 0x00000062ea000210 */ /* 0x018fca0007ffe0ff */
        /* <DEDUP_REMOVED lines=14> */
.L_x_407:
[----:B------:R-:W2:Y:S04]  /*7880*/  LDL R64, [R1] ;  /* 0x0000000001407983 */ /* 0x000ea80000100800 */
[----:B------:R-:W3:Y:S04]  /*7890*/  LDL R8, [R1+0x8] ;  /* 0x0000080001087983 */ /* 0x000ee80000100800 */
[----:B------:R-:W-:Y:S01]  /*78a0*/  BAR.SYNC.DEFER_BLOCKING 0x0 ;  /* 0x0000000000007b1d */ /* 0x000fe20000010000 */
[----:B------:R-:W-:-:S02]  /*78b0*/  SHF.R.S32.HI R5, RZ, 0x1f, R202 ;  /* 0x0000001fff057819 */ /* 0x000fc400000114ca */
[----:B------:R-:W-:-:S03]  /*78c0*/  MOV R4, R202 ;  /* 0x000000ca00047202 */ /* 0x000fc60000000f00 */
[----:B------:R1:W4:Y:S04]  /*78d0*/  LDS.128 R36, [R192+0x13000] ;  /* 0x01300000c0247984 */ /* 0x0003280000000c00 */
[----:B------:R1:W1:Y:S04]  /*78e0*/  LDS.128 R32, [R192+0x15000] ;  /* 0x01500000c0207984 */ /* 0x0002680000000c00 */
[----:B------:R1:W1:Y:S04]  /*78f0*/  LDS.128 R28, [R192+0x17000] ;  /* 0x01700000c01c7984 */ /* 0x0002680000000c00 */
[----:B------:R1:W1:Y:S04]  /*7900*/  LDS.128 R48, [R192+0x18000] ;  /* 0x01800000c0307984 */ /* 0x0002680000000c00 */
[----:B------:R1:W1:Y:S04]  /*7910*/  LDS.128 R60, [R192+0x19000] ;  /* 0x01900000c03c7984 */ /* 0x0002680000000c00 */
[----:B------:R1:W1:Y:S04]  /*7920*/  LDS.128 R44, [R192+0x1a000] ;  /* 0x01a00000c02c7984 */ /* 0x0002680000000c00 */
[----:B------:R1:W1:Y:S04]  /*7930*/  LDS.128 R56, [R192+0x1b000] ;  /* 0x01b00000c0387984 */ /* 0x0002680000000c00 */
[----:B------:R1:W1:Y:S04]  /*7940*/  LDS.128 R40, [R192+0x1c000] ;  /* 0x01c00000c0287984 */ /* 0x0002680000000c00 */
[----:B------:R1:W1:Y:S01]  /*7950*/  LDS.128 R52, [R192+0x1d000] ;  /* 0x01d00000c0347984 */ /* 0x0002620000000c00 */
[----:B------:R-:W-:Y:S01]  /*7960*/  BSSY B0, `(.L_x_408) ;  /* 0x0000020000007945 */ /* 0x000fe20003800000 */
[----:B------:R-:W-:-:S02]  /*7970*/  SHF.R.S32.HI R27, RZ, 0x1f, R235 ;  /* 0x0000001fff1b7819 */ /* 0x000fc400000114eb */
[----:B--2---:R-:W-:Y:S01]  /*7980*/  SHF.R.S32.HI R24, RZ, 0x1f, R64 ;  /* 0x0000001fff187819 */ /* 0x004fe20000011440 */
[----:B------:R-:W-:-:S04]  /*7990*/  IMAD.WIDE.U32 R2, R64, c[0x0][0x3a0], R4 ;  /* 0x0000e80040027a25 */ /* 0x000fc800078e0004 */
[----:B---3--:R-:W-:Y:S02]  /*79a0*/  IMAD R11, R8, -0x40, R198 ;  /* 0xffffffc0080b7824 */ /* 0x008fe400078e02c6 */
[----:B------:R-:W-:Y:S01]  /*79b0*/  IMAD R0, R24, c[0x0][0x3a0], RZ ;  /* 0x0000e80018007a24 */ /* 0x000fe200078e02ff */
[----:B------:R-:W-:Y:S02]  /*79c0*/  IADD3 R2, P0, R6, R2, RZ ;  /* 0x0000000206027210 */ /* 0x000fe40007f1e0ff */
[----:B------:R-:W-:Y:S01]  /*79d0*/  ISETP.GE.AND P4, PT, R235, R11, PT ;  /* 0x0000000beb00720c */ /* 0x000fe20003f86270 */
[----:B------:R-:W-:-:S05]  /*79e0*/  IMAD R0, R64, c[0x0][0x3a4], R0 ;  /* 0x0000e90040007a24 */ /* 0x000fca00078e0200 */
[----:B------:R-:W-:Y:S01]  /*79f0*/  IADD3.X R3, R7, R3, R0, P0, !PT ;  /* 0x0000000307037210 */ /* 0x000fe200007fe400 */
[----:B------:R-:W-:-:S04]  /*7a00*/  IMAD R0, R237, c[0x0][0x3b8], RZ ;  /* 0x0000ee00ed007a24 */ /* 0x000fc800078e02ff */
[C---:B------:R-:W-:Y:S02]  /*7a10*/  IMAD R0, R236.reuse, c[0x0][0x3bc], R0 ;  /* 0x0000ef00ec007a24 */ /* 0x040fe400078e0200 */
[----:B------:R-:W-:-:S05]  /*7a20*/  IMAD.WIDE.U32 R6, R236, c[0x0][0x3b8], R2 ;  /* 0x0000ee00ec067a25 */ /* 0x000fca00078e0002 */
[----:B------:R-:W-:Y:S01]  /*7a30*/  IADD3 R10, R7, R0, RZ ;  /* 0x00000000070a7210 */ /* 0x000fe20007ffe0ff */
[----:B------:R-:W-:Y:S05]  /*7a40*/  @P4 BRA `(.L_x_409) ;  /* 0x0000011000004947 */ /* 0x000fea0003800000 */
[----:B-1--4-:R-:W-:Y:S01]  /*7a50*/  ISETP.GE.AND P3, PT, R202, c[0x0][0x220], PT ;  /* 0x00008800ca007a0c */ /* 0x012fe20003f66270 */
[----:B------:R-:W1:Y:S01]  /*7a60*/  LDS.128 R20, [R192+0x14000] ;  /* 0x01400000c0147984 */ /* 0x000e620000000c00 */
[----:B------:R-:W-:Y:S01]  /*7a70*/  MOV R3, R10 ;  /* 0x0000000a00037202 */ /* 0x000fe20000000f00 */
[----:B------:R-:W-:Y:S01]  /*7a80*/  IMAD R0, R27, c[0x0][0x3a0], RZ ;  /* 0x0000e8001b007a24 */ /* 0x000fe200078e02ff */
[----:B------:R-:W-:Y:S01]  /*7a90*/  ISETP.GE.AND P2, PT, R211, c[0x0][0x220], PT ;  /* 0x00008800d3007a0c */ /* 0x000fe20003f46270 */
[----:B------:R-:W2:Y:S01]  /*7aa0*/  LDS.128 R16, [R192+0x16000] ;  /* 0x01600000c0107984 */ /* 0x000ea20000000c00 */
[----:B------:R-:W-:Y:S01]  /*7ab0*/  IMAD.MOV.U32 R2, RZ, RZ, R6 ;  /* 0x000000ffff027224 */ /* 0x000fe200078e0006 */
[----:B------:R-:W-:Y:S01]  /*7ac0*/  ISETP.GE.AND P1, PT, R212, c[0x0][0x220], PT ;  /* 0x00008800d4007a0c */ /* 0x000fe20003f26270 */
[C---:B------:R-:W-:Y:S02]  /*7ad0*/  IMAD R0, R235.reuse, c[0x0][0x3a4], R0 ;  /* 0x0000e900eb007a24 */ /* 0x040fe400078e0200 */
[----:B------:R-:W-:-:S03]  /*7ae0*/  IMAD.WIDE.U32 R8, R235, c[0x0][0x3a0], R2 ;  /* 0x0000e800eb087a25 */ /* 0x000fc600078e0002 */
[----:B------:R-:W3:Y:S01]  /*7af0*/  @!P3 LDS.128 R12, [R192+0x12000] ;  /* 0x01200000c00cb984 */ /* 0x000ee20000000c00 */
[----:B------:R-:W-:Y:S01]  /*7b00*/  IMAD.IADD R0, R9, 0x1, R0 ;  /* 0x0000000109007824 */ /* 0x000fe200078e0200 */
[----:B------:R-:W-:-:S04]  /*7b10*/  LEA R2, P0, R8, c[0x0][0x340], 0x1 ;  /* 0x0000d00008027a11 */ /* 0x000fc800078008ff */
[----:B------:R-:W-:-:S05]  /*7b20*/  LEA.HI.X R3, R8, c[0x0][0x344], R0, 0x1, P0 ;  /* 0x0000d10008037a11 */ /* 0x000fca00000f0c00 */
[----:B-1----:R1:W-:Y:S04]  /*7b30*/  @!P2 STG.E.128 [R2.64+0x80], R20 ;  /* 0x000080140200a986 */ /* 0x0023e8000c101d06 */
[----:B--2---:R1:W-:Y:S04]  /*7b40*/  @!P1 STG.E.128 [R2.64+0x100], R16 ;  /* 0x0001001002009986 */ /* 0x0043e8000c101d06 */
[----:B---3--:R1:W-:Y:S02]  /*7b50*/  @!P3 STG.E.128 [R2.64], R12 ;  /* 0x0000000c0200b986 */ /* 0x0083e4000c101d06 */
.L_x_409:
[----:B-1--4-:R-:W-:Y:S05]  /*7b60*/  BSYNC B0 ;  /* 0x0000000000007941 */ /* 0x012fea0003800000 */
.L_x_408:
[----:B------:R-:W-:Y:S01]  /*7b70*/  IADD3 R0, R235, 0x20, RZ ;  /* 0x00000020eb007810 */ /* 0x000fe20007ffe0ff */
[----:B------:R-:W-:Y:S03]  /*7b80*/  BSSY B0, `(.L_x_410) ;  /* 0x0000013000007945 */ /* 0x000fe60003800000 */
[----:B------:R-:W-:-:S13]  /*7b90*/  ISETP.GE.AND P3, PT, R0, R11, PT ;  /* 0x0000000b0000720c */ /* 0x000fda0003f66270 */
[----:B------:R-:W-:Y:S05]  /*7ba0*/  @P3 BRA `(.L_x_411) ;  /* 0x0000010000003947 */ /* 0x000fea0003800000 */
[----:B------:R-:W-:Y:S02]  /*7bb0*/  IADD3 R0, P0, R235, 0x20, RZ ;  /* 0x00000020eb007810 */ /* 0x000fe40007f1e0ff */
[----:B------:R-:W-:Y:S02]  /*7bc0*/  MOV R3, R10 ;  /* 0x0000000a00037202 */ /* 0x000fe40000000f00 */
        /* <DEDUP_REMOVED lines=12> */
[----:B------:R1:W-:Y:S04]  /*7c90*/  @!P1 STG.E.128 [R2.64+0x80], R32 ;  /* 0x0000802002009986 */ /* 0x0003e8000c101d06 */
[----:B------:R1:W-:Y:S02]  /*7ca0*/  @!P0 STG.E.128 [R2.64+0x100], R28 ;  /* 0x0001001c02008986 */ /* 0x0003e4000c101d06 */
.L_x_411:
[----:B------:R-:W-:Y:S05]  /*7cb0*/  BSYNC B0 ;  /* 0x0000000000007941 */ /* 0x000fea0003800000 */
.L_x_410:
[----:B-1----:R-:W-:Y:S01]  /*7cc0*/  IMAD.WIDE.U32 R2, R64, c[0x0][0x3a8], R4 ;  /* 0x0000ea0040027a25 */ /* 0x002fe200078e0004 */
[----:B------:R-:W-:Y:S03]  /*7cd0*/  BSSY B0, `(.L_x_412) ;  /* 0x0000018000007945 */ /* 0x000fe60003800000 */
[----:B------:R-:W-:Y:S01]  /*7ce0*/  IMAD R0, R24, c[0x0][0x3a8], RZ ;  /* 0x0000ea0018007a24 */ /* 0x000fe200078e02ff */
        /* <DEDUP_REMOVED lines=13> */
[C---:B------:R-:W-:Y:S01]  /*7dc0*/  IMAD R0, R235.reuse, c[0x0][0x3ac], R0 ;  /* 0x0000eb00eb007a24 */ /* 0x040fe200078e0200 */
[----:B------:R-:W-:Y:S01]  /*7dd0*/  ISETP.GE.AND P0, PT, R212, c[0x0][0x220], PT ;  /* 0x00008800d4007a0c */ /* 0x000fe20003f06270 */
[----:B------:R-:W-:-:S04]  /*7de0*/  IMAD.WIDE.U32 R6, R235, c[0x0][0x3a8], R2 ;  /* 0x0000ea00eb067a25 */ /* 0x000fc800078e0002 */
[----:B------:R-:W-:Y:S01]  /*7df0*/  IMAD.IADD R0, R7, 0x1, R0 ;  /* 0x0000000107007824 */ /* 0x000fe200078e0200 */
[----:B------:R-:W-:-:S04]  /*7e00*/  LEA R2, P4, R6, c[0x0][0x348], 0x1 ;  /* 0x0000d20006027a11 */ /* 0x000fc800078808ff */
[----:B------:R-:W-:-:S05]  /*7e10*/  LEA.HI.X R3, R6, c[0x0][0x34c], R0, 0x1, P4 ;  /* 0x0000d30006037a11 */ /* 0x000fca00020f0c00 */
[----:B------:R1:W-:Y:S04]  /*7e20*/  @!P2 STG.E.128 [R2.64], R48 ;  /* 0x000000300200a986 */ /* 0x0003e8000c101d06 */
[----:B------:R1:W-:Y:S04]  /*7e30*/  @!P1 STG.E.128 [R2.64+0x80], R44 ;  /* 0x0000802c02009986 */ /* 0x0003e8000c101d06 */
[----:B------:R1:W-:Y:S02]  /*7e40*/  @!P0 STG.E.128 [R2.64+0x100], R40 ;  /* 0x0001002802008986 */ /* 0x0003e4000c101d06 */
.L_x_413:
[----:B------:R-:W-:Y:S05]  /*7e50*/  BSYNC B0 ;  /* 0x0000000000007941 */ /* 0x000fea0003800000 */
.L_x_412:
        /* <DEDUP_REMOVED lines=19> */
.L_x_384:
[----:B------:R-:W2:Y:S04]  /*7f90*/  LDL R8, [R1+0x4] ;  /* 0x0000040001087983 */ /* 0x000ea80000100800 */
[----:B------:R-:W1:Y:S04]  /*7fa0*/  S2R R4, SR_CTAID.Y ;  /* 0x0000000000047919 */ /* 0x000e680000002600 */
[----:B------:R-:W3:Y:S01]  /*7fb0*/  S2R R7, SR_CTAID.Y ;  /* 0x0000000000077919 */ /* 0x000ee20000002600 */
[----:B-1----:R-:W-:-:S02]  /*7fc0*/  SHF.R.S32.HI R6, RZ, 0x1f, R4 ;  /* 0x0000001fff067819 */ /* 0x002fc40000011404 */
[----:B--2---:R-:W-:-:S13]  /*7fd0*/  ISETP.NE.AND P0, PT, R8, -0x1, PT ;  /* 0xffffffff0800780c */ /* 0x004fda0003f05270 */
[----:B------:R-:W-:-:S05]  /*7fe0*/  @P0 IADD3 R0, R234, R8, RZ ;  /* 0x00000008ea000210 */ /* 0x000fca0007ffe0ff */
[----:B------:R-:W-:-:S04]  /*7ff0*/  @P0 IMAD.WIDE.U32 R2, R0, c[0x0][0x3a0], RZ ;  /* 0x0000e80000020a25 */ /* 0x000fc800078e00ff */
[----:B------:R-:W-:Y:S01]  /*8000*/  @P0 IMAD R5, R0, c[0x0][0x3a4], R3 ;  /* 0x0000e90000050a24 */ /* 0x000fe200078e0203 */
[----:B------:R-:W-:Y:S01]  /*8010*/  @P0 MOV R4, R2 ;  /* 0x0000000200040202 */ /* 0x000fe20000000f00 */
[----:B------:R-:W-:Y:S05]  /*8020*/  @P0 BRA `(.L_x_415) ;  /* 0x000000a000000947 */ /* 0x000fea0003800000 */
[----:B---3--:R-:W-:Y:S01]  /*8030*/  SHF.R.S32.HI R0, RZ, 0x1f, R234 ;  /* 0x0000001fff007819 */ /* 0x008fe200000114ea */
        /* <DEDUP_REMOVED lines=9> */
.L_x_415:
[----:B---3--:R-:W-:-:S05]  /*80d0*/  @P0 IADD3 R0, R234, R8, RZ ;  /* 0x00000008ea000210 */ /* 0x008fca0007ffe0ff */
        /* <DEDUP_REMOVED lines=14> */
.L_x_416:
[----:B------:R-:W2:Y:S04]  /*81c0*/  LDL R14, [R1] ;  /* 0x00000000010e7983 */ /* 0x000ea80000100800 */
[----:B------:R-:W3:Y:S01]  /*81d0*/  LDL R6, [R1+0x8] ;  /* 0x0000080001067983 */ /* 0x000ee20000100800 */
[----:B------:R-:W-:Y:S01]  /*81e0*/  IMAD R8, R237, c[0x0][0x3b8], RZ ;  /* 0x0000ee00ed087a24 */ /* 0x000fe200078e02ff */
[----:B------:R-:W-:Y:S03]  /*81f0*/  BSSY B0, `(.L_x_417) ;  /* 0x000001c000007945 */ /* 0x000fe60003800000 */
[----:B------:R-:W-:Y:S01]  /*8200*/  IMAD R8, R236, c[0x0][0x3bc], R8 ;  /* 0x0000ef00ec087a24 */ /* 0x000fe200078e0208 */
        /* <DEDUP_REMOVED lines=26> */
.L_x_418:
[----:B------:R-:W-:Y:S05]  /*83b0*/  BSYNC B0 ;  /* 0x0000000000007941 */ /* 0x000fea0003800000 */
.L_x_417:
        /* <DEDUP_REMOVED lines=19> */
.L_x_420:
[----:B------:R-:W-:Y:S05]  /*84f0*/  BSYNC B0 ;  /* 0x0000000000007941 */ /* 0x000fea0003800000 */
.L_x_419:
        /* <DEDUP_REMOVED lines=25> */
.L_x_422:
[----:B------:R-:W-:Y:S05]  /*8690*/  BSYNC B0 ;  /* 0x0000000000007941 */ /* 0x000fea0003800000 */
.L_x_421:
        /* <DEDUP_REMOVED lines=16> */
.L_x_414:
[----:B------:R-:W-:Y:S05]  /*87a0*/  BSYNC B1 ;  /* 0x0000000000017941 */ /* 0x000fea0003800000 */
.L_x_379:
[----:B---3--:R-:W3:Y:S02]  /*87b0*/  LDL.LU R0, [R1+0x8] ;  /* 0x0000080001007983 */ /* 0x008ee40000300800 */
[----:B---3--:R-:W-:-:S04]  /*87c0*/  IADD3 R0, R0, c[0x0][0xc], RZ ;  /* 0x0000030000007a10 */ /* 0x008fc80007ffe0ff */
[----:B------:R-:W-:Y:S01]  /*87d0*/  ISETP.GE.AND P0, PT, R0, UR4, PT ;  /* 0x0000000400007c0c */ /* 0x000fe2000bf06270 */
[----:B------:R3:W-:-:S12]  /*87e0*/  STL [R1+0x8], R0 ;  /* 0x0000080001007387 */ /* 0x0007d80000100800 */
[----:B------:R-:W-:Y:S01]  /*87f0*/  @P0 CALL.REL.NOINC `(.L_x_423) ;  /* 0x0000001000000944 */ /* 0x000fe20003c00000 */
[----:B------:R-:W-:Y:S05]  /*8800*/  BRA `(.L_x_424) ;  /* 0xffff80e000007947 */ /* 0x000fea000383ffff */
.L_x_423:
[----:B------:R-:W-:Y:S05]  /*8810*/  EXIT ;  /* 0x000000000000794d */ /* 0x000fea0003800000 */
.L_x_425:
        /* <DEDUP_REMOVED lines=14> */
.L_x_1587:


//--------------------- .text._ZN5flash44flash_bwd_dq_dk_dv_loop_seqk_parallel_kernelI23Flash_bwd_kernel_traitsILi192ELi64ELi64ELi8ELi4ELi2ELi2ELb0ELb0EN7cutlass6half_tE19Flash_kernel_traitsILi192ELi64ELi64ELi8ES3_EELb0ELb0ELb1ELb0ELb0ELb1ELb0EEEvNS_16Flash_bwd_paramsE --------------------------
	.section	.text._ZN5flash44flash_bwd_dq_dk_dv_loop_seqk_parallel_kernelI23Flash_bwd_kernel_traitsILi192ELi64ELi64ELi8ELi4ELi2ELi2ELb0ELb0EN7cutlass6half_tE19Flash_kernel_traitsILi192ELi64ELi64ELi8ES3_EELb0ELb0ELb1ELb0ELb0ELb1ELb0EEEvNS_16Flash_bwd_paramsE,"ax",@progbits
	.sectioninfo	@"SHI_REGISTERS=253"
	.align	128
        .global         _ZN5flash44flash_bwd_dq_dk_dv_loop_seqk_parallel_kernelI23Flash_bwd_kernel_traitsILi192ELi64ELi64ELi8ELi4ELi2ELi2ELb0ELb0EN7cutlass6half_tE19Flash_kernel_traitsILi192ELi64ELi64ELi8ES3_EELb0ELb0ELb1ELb0ELb0ELb1ELb0EEEvNS_16Flash_bwd_paramsE
        .type           _ZN5flash44flash_bwd_dq_dk_dv_loop_seqk_parallel_kernelI23Flash_bwd_kernel_traitsILi192ELi64ELi64ELi8ELi4ELi2ELi2ELb0ELb0EN7cutlass6half_tE19Flash_kernel_traitsILi192ELi64ELi64ELi8ES3_EELb0ELb0ELb1ELb0ELb0ELb1ELb0EEEvNS_16Flash_bwd_paramsE,@function
        .size           _ZN5flash44flash_bwd_dq_dk_dv_loop_seqk_parallel_kernelI23Flash_bwd_kernel_traitsILi192ELi64ELi64ELi8ELi4ELi2ELi2ELb0ELb0EN7cutlass6half_tE19Flash_kernel_traitsILi192ELi64ELi64ELi8ES3_EELb0ELb0ELb1ELb0ELb0ELb1ELb0EEEvNS_16Flash_bwd_paramsE,(.L_x_1588 - _ZN5flash44flash_bwd_dq_dk_dv_loop_seqk_parallel_kernelI23Flash_bwd_kernel_traitsILi192ELi64ELi64ELi8ELi4ELi2ELi2ELb0ELb0EN7cutlass6half_tE19Flash_kernel_traitsILi192ELi64ELi64ELi8ES3_EELb0ELb0ELb1ELb0ELb0ELb1ELb0EEEvNS_16Flash_bwd_paramsE)
        .other          _ZN5flash44flash_bwd_dq_dk_dv_loop_seqk_parallel_kernelI23Flash_bwd_kernel_traitsILi192ELi64ELi64ELi8ELi4ELi2ELi2ELb0ELb0EN7cutlass6half_tE19Flash_kernel_traitsILi192ELi64ELi64ELi8ES3_EELb0ELb0ELb1ELb0ELb0ELb1ELb0EEEvNS_16Flash_bwd_paramsE,@"STO_CUDA_ENTRY STV_DEFAULT"
_ZN5flash44flash_bwd_dq_dk_dv_loop_seqk_parallel_kernelI23Flash_bwd_kernel_traitsILi192ELi64ELi64ELi8ELi4ELi2ELi2ELb0ELb0EN7cutlass6half_tE19Flash_kernel_traitsILi192ELi64ELi64ELi8ES3_EELb0ELb0ELb1ELb0ELb0ELb1ELb0EEEvNS_16Flash_bwd_paramsE:
.text._ZN5flash44flash_bwd_dq_dk_dv_loop_seqk_parallel_kernelI23Flash_bwd_kernel_traitsILi192ELi64ELi64ELi8ELi4ELi2ELi2ELb0ELb0EN7cutlass6half_tE19Flash_kernel_traitsILi192ELi64ELi64ELi8ES3_EELb0ELb0ELb1ELb0ELb0ELb1ELb0EEEvNS_16Flash_bwd_paramsE:
        /* <DEDUP_REMOVED lines=116> */
[----:B------:R-:W-:Y:S01]  /*0740*/  SHF.R.S32.HI R211, RZ, 0x1f, R210 ;  /* 0x0000001fffd37819 */ /* 0x000fe200000114d2 */
[----:B------:R-:W-:-:S02]  /*0750*/  IMAD.IADD R196, R196, 0x1, R5 ;  /* 0x00000001c4c47824 */ /* 0x000fc400078e0205 */
        /* <DEDUP_REMOVED lines=9> */
[----:B------:R-:W-:Y:S02]  /*07f0*/  SEL R5, R5, 0xffffffc0, !P3 ;  /* 0xffffffc005057807 */ /* 0x000fe40005800000 */
[----:B------:R-:W-:-:S02]  /*0800*/  SEL R7, R7, 0x10, !P0 ;  /* 0x0000001007077807 */ /* 0x000fc40004000000 */
[----:B------:R-:W-:Y:S01]  /*0810*/  @P1 IADD3 R218, R216, -0x20, RZ ;  /* 0xffffffe0d8da1810 */ /* 0x000fe20007ffe0ff */
[--C-:B------:R-:W-:Y:S01]  /*0820*/  IMAD R0, R0, 0x2, R5.reuse ;  /* 0x0000000200007824 */ /* 0x100fe200078e0205 */
[C---:B------:R-:W-:Y:S01]  /*0830*/  IADD3 R219, R217.reuse, 0x40, RZ ;  /* 0x00000040d9db7810 */ /* 0x040fe20007ffe0ff */
[----:B------:R-:W-:Y:S01]  /*0840*/  IMAD.IADD R3, R198, 0x1, R5 ;  /* 0x00000001c6037824 */ /* 0x000fe200078e0205 */
[----:B------:R-:W-:Y:S01]  /*0850*/  @P2 IADD3 R219, R217, -0x40, RZ ;  /* 0xffffffc0d9db2810 */ /* 0x000fe20007ffe0ff */
[----:B------:R-:W-:Y:S02]  /*0860*/  IMAD.IADD R2, R5, 0x1, R188 ;  /* 0x0000000105027824 */ /* 0x000fe400078e02bc */
[----:B------:R-:W-:Y:S02]  /*0870*/  IMAD.IADD R220, R216, 0x1, R7 ;  /* 0x00000001d8dc7824 */ /* 0x000fe400078e0207 */
[----:B---3--:R-:W-:Y:S02]  /*0880*/  IMAD.IADD R224, R7, 0x1, R218 ;  /* 0x0000000107e07824 */ /* 0x008fe400078e02da */
.L_x_456:
        /* <DEDUP_REMOVED lines=10> */
[----:B--2---:R-:W-:Y:S02]  /*0930*/  IADD3 R8, P1, R6, c[0x0][0x248], RZ ;  /* 0x0000920006087a10 */ /* 0x004fe40007f3e0ff */
        /* <DEDUP_REMOVED lines=17> */
[----:B---3--:R-:W-:Y:S05]  /*0a50*/  @!P0 BRA `(.L_x_426) ;  /* 0x0000003000008947 */ /* 0x008fea0003800000 */
[----:B-1----:R-:W2:Y:S02]  /*0a60*/  @P3 LDG.E R4, [R8.64+0x4] ;  /* 0x0000040608043981 */ /* 0x002ea4000c1e1900 */
[----:B--2--5:R-:W-:-:S06]  /*0a70*/  @P3 IADD3 R4, R4, -R241, RZ ;  /* 0x800000f104043210 */ /* 0x024fcc0007ffe0ff */
[----:B------:R1:W5:Y:S02]  /*0a80*/  @!P3 LDG.E R4, [R8.64] ;  /* 0x000000060804b981 */ /* 0x000364000c1e1900 */
.L_x_426:
[----:B-1----:R-:W-:-:S04]  /*0a90*/  ISETP.NE.U32.AND P1, PT, RZ, c[0x0][0x258], PT ;  /* 0x00009600ff007a0c */ /* 0x002fc80003f25070 */
[----:B------:R-:W-:-:S13]  /*0aa0*/  ISETP.NE.AND.EX P1, PT, RZ, c[0x0][0x25c], PT, P1 ;  /* 0x00009700ff007a0c */ /* 0x000fda0003f25310 */
[----:B------:R-:W-:-:S04]  /*0ab0*/  @P1 IADD3 R6, P0, R6, c[0x0][0x258], RZ ;  /* 0x0000960006061a10 */ /* 0x000fc80007f1e0ff */
        /* <DEDUP_REMOVED lines=11> */
[----:B------:R-:W-:Y:S01]  /*0b70*/  IMAD.WIDE.U32 R12, R202, c[0x0][0x178], RZ ;  /* 0x00005e00ca0c7a25 */ /* 0x000fe200078e00ff */
[----:B------:R-:W-:Y:S02]  /*0b80*/  ISETP.NE.AND P0, PT, R241, -0x1, PT ;  /* 0xfffffffff100780c */ /* 0x000fe40003f05270 */
[----:B------:R-:W-:Y:S01]  /*0b90*/  IADD3 R6, R5, c[0x0][0x2e4], -R238 ;  /* 0x0000b90005067a10 */ /* 0x000fe20007ffe8ee */
[----:B------:R-:W-:Y:S01]  /*0ba0*/  IMAD.WIDE.U32 R10, R25, c[0x0][0x190], RZ ;  /* 0x00006400190a7a25 */ /* 0x000fe200078e00ff */
[----:B------:R-:W-:Y:S02]  /*0bb0*/  IADD3 R5, R242, 0x3f, RZ ;  /* 0x0000003ff2057810 */ /* 0x000fe40007ffe0ff */
[----:B------:R-:W-:Y:S02]  /*0bc0*/  IADD3 R6, R6, 0x3f, RZ ;  /* 0x0000003f06067810 */ /* 0x000fe40007ffe0ff */
[----:B------:R-:W-:-:S02]  /*0bd0*/  SHF.R.S32.HI R4, RZ, 0x1f, R5 ;  /* 0x0000001fff047819 */ /* 0x000fc40000011405 */
[----:B------:R-:W-:Y:S02]  /*0be0*/  SHF.R.S32.HI R239, RZ, 0x1f, R6 ;  /* 0x0000001fffef7819 */ /* 0x000fe40000011406 */
[----:B------:R-:W-:Y:S01]  /*0bf0*/  LEA.HI R4, R4, R5, RZ, 0x6 ;  /* 0x0000000504047211 */ /* 0x000fe200078f30ff */
[----:B------:R-:W-:Y:S01]  /*0c00*/  IMAD R5, R213, c[0x0][0x178], RZ ;  /* 0x00005e00d5057a24 */ /* 0x000fe200078e02ff */
[----:B------:R-:W-:Y:S01]  /*0c10*/  LEA.HI R239, R239, R6, RZ, 0x6 ;  /* 0x00000006efef7211 */ /* 0x000fe200078f30ff */
[----:B------:R-:W-:Y:S01]  /*0c20*/  @P0 IMAD.IADD R6, R240, 0x1, R241 ;  /* 0x00000001f0060824 */ /* 0x000fe200078e02f1 */
[----:B------:R-:W-:Y:S01]  /*0c30*/  ISETP.NE.AND P1, PT, R25, -0x1, PT ;  /* 0xffffffff1900780c */ /* 0x000fe20003f25270 */
[----:B------:R-:W-:Y:S01]  /*0c40*/  IMAD R14, R202, c[0x0][0x17c], R5 ;  /* 0x00005f00ca0e7a24 */ /* 0x000fe200078e0205 */
[----:B------:R-:W-:Y:S01]  /*0c50*/  SHF.R.S32.HI R4, RZ, 0x6, R4 ;  /* 0x00000006ff047819 */ /* 0x000fe20000011404 */
[----:B------:R-:W-:Y:S01]  /*0c60*/  @P0 IMAD.WIDE.U32 R8, R6, c[0x0][0x198], RZ ;  /* 0x0000660006080a25 */ /* 0x000fe200078e00ff */
[----:B------:R-:W-:-:S02]  /*0c70*/  SHF.R.S32.HI R239, RZ, 0x6, R239 ;  /* 0x00000006ffef7819 */ /* 0x000fc400000114ef */
[----:B------:R-:W-:Y:S01]  /*0c80*/  SEL R15, R12, R10, !P1 ;  /* 0x0000000a0c0f7207 */ /* 0x000fe20004800000 */
[----:B------:R-:W-:Y:S01]  /*0c90*/  IMAD.IADD R14, R13, 0x1, R14 ;  /* 0x000000010d0e7824 */ /* 0x000fe200078e020e */
[----:B------:R-:W-:Y:S01]  /*0ca0*/  IMNMX R239, R4, R239, PT ;  /* 0x000000ef04ef7217 */ /* 0x000fe20003800200 */
[----:B------:R-:W-:Y:S02]  /*0cb0*/  IMAD R4, R25, c[0x0][0x194], RZ ;  /* 0x0000650019047a24 */ /* 0x000fe400078e02ff */
[----:B------:R-:W-:Y:S01]  /*0cc0*/  @P0 IMAD R6, R6, c[0x0][0x19c], R9 ;  /* 0x0000670006060a24 */ /* 0x000fe200078e0209 */
[----:B------:R-:W-:Y:S01]  /*0cd0*/  LEA R28, R239, 0xffffffc0, 0x6 ;  /* 0xffffffc0ef1c7811 */ /* 0x000fe200078e30ff */
[----:B------:R-:W-:-:S03]  /*0ce0*/  @P1 IMAD.IADD R14, R11, 0x1, R4 ;  /* 0x000000010b0e1824 */ /* 0x000fc600078e0204 */
[----:B------:R-:W-:Y:S01]  /*0cf0*/  SHF.R.S32.HI R13, RZ, 0x1f, R28 ;  /* 0x0000001fff0d7819 */ /* 0x000fe2000001141c */
[----:B------:R-:W-:Y:S05]  /*0d00*/  @P0 BRA `(.L_x_428) ;  /* 0x0000009000000947 */ /* 0x000fea0003800000 */
[----:B------:R-:W-:Y:S01]  /*0d10*/  SHF.R.S32.HI R5, RZ, 0x1f, R240 ;  /* 0x0000001fff057819 */ /* 0x000fe200000114f0 */
[----:B------:R-:W-:-:S04]  /*0d20*/  IMAD.WIDE.U32 R6, R240, c[0x0][0x198], RZ ;  /* 0x00006600f0067a25 */ /* 0x000fc800078e00ff */
[----:B------:R-:W-:-:S04]  /*0d30*/  IMAD R5, R5, c[0x0][0x198], RZ ;  /* 0x0000660005057a24 */ /* 0x000fc800078e02ff */
[----:B------:R-:W-:Y:S02]  /*0d40*/  IMAD R4, R240, c[0x0][0x19c], R5 ;  /* 0x00006700f0047a24 */ /* 0x000fe400078e0205 */
[----:B------:R-:W-:-:S03]  /*0d50*/  IMAD R5, R213, c[0x0][0x180], RZ ;  /* 0x00006000d5057a24 */ /* 0x000fc600078e02ff */
[----:B------:R-:W-:Y:S01]  /*0d60*/  IADD3 R7, R7, R4, RZ ;  /* 0x0000000407077210 */ /* 0x000fe20007ffe0ff */
[----:B------:R-:W-:-:S04]  /*0d70*/  IMAD R5, R202, c[0x0][0x184], R5 ;  /* 0x00006100ca057a24 */ /* 0x000fc800078e0205 */
[----:B------:R-:W-:-:S05]  /*0d80*/  IMAD.WIDE.U32 R8, R202, c[0x0][0x180], R6 ;  /* 0x00006000ca087a25 */ /* 0x000fca00078e0006 */
[----:B------:R-:W-:Y:S02]  /*0d90*/  IADD3 R6, R9, R5, RZ ;  /* 0x0000000509067210 */ /* 0x000fe40007ffe0ff */
.L_x_428:
[----:B------:R-:W-:-:S05]  /*0da0*/  @P0 IADD3 R7, R240, R241, RZ ;  /* 0x000000f1f0070210 */ /* 0x000fca0007ffe0ff */
[----:B------:R-:W-:-:S04]  /*0db0*/  @P0 IMAD.WIDE.U32 R10, R7, c[0x0][0x1a0], RZ ;  /* 0x00006800070a0a25 */ /* 0x000fc800078e00ff */
[----:B------:R-:W-:Y:S01]  /*0dc0*/  @P0 IMAD R7, R7, c[0x0][0x1a4], R11 ;  /* 0x0000690007070a24 */ /* 0x000fe200078e020b */
        /* <DEDUP_REMOVED lines=10> */
.L_x_429:
[----:B------:R-:W-:Y:S01]  /*0e70*/  IABS R9, c[0x0][0x1c8] ;  /* 0x0000720000097a13 */ /* 0x000fe20000000000 */
[----:B------:R-:W1:Y:S01]  /*0e80*/  LDC.U8 R16, c[0x0][0x328] ;  /* 0x0000ca00ff107b82 */ /* 0x000e620000000000 */
[----:B------:R-:W-:Y:S01]  /*0e90*/  MOV R11, c[0x0][0x224] ;  /* 0x00008900000b7a02 */ /* 0x000fe20000000f00 */
[----:B------:R-:W-:Y:S01]  /*0ea0*/  @P1 IMAD.WIDE.U32 R26, R25, c[0x0][0x370], RZ ;  /* 0x0000dc00191a1a25 */ /* 0x000fe200078e00ff */
[----:B------:R-:W2:Y:S01]  /*0eb0*/  I2F.RP R5, R9 ;  /* 0x0000000900057306 */ /* 0x000ea20000209400 */
[----:B------:R-:W-:Y:S02]  /*0ec0*/  LOP3.LUT R20, R233, c[0x0][0x1c8], RZ, 0x3c, !PT ;  /* 0x00007200e9147a12 */ /* 0x000fe400078e3cff */
[----:B------:R-:W-:Y:S01]  /*0ed0*/  SHF.R.S32.HI R11, RZ, 0x1f, R11 ;  /* 0x0000001fff0b7819 */ /* 0x000fe2000001140b */
[----:B------:R-:W-:Y:S01]  /*0ee0*/  @P1 IMAD R27, R25, c[0x0][0x374], R27 ;  /* 0x0000dd00191b1a24 */ /* 0x000fe200078e021b */
[----:B------:R-:W-:Y:S01]  /*0ef0*/  ISETP.GE.AND P3, PT, R20, RZ, PT ;  /* 0x000000ff1400720c */ /* 0x000fe20003f66270 */
[----:B------:R-:W-:Y:S01]  /*0f00*/  IMAD.WIDE.U32 R34, R202, c[0x0][0x224], RZ ;  /* 0x00008900ca227a25 */ /* 0x000fe200078e00ff */
[----:B------:R-:W-:-:S02]  /*0f10*/  MOV R23, c[0x0][0x22c] ;  /* 0x00008b0000177a02 */ /* 0x000fc40000000f00 */
[----:B------:R-:W-:Y:S01]  /*0f20*/  SHF.R.S32.HI R223, RZ, 0x1f, R225 ;  /* 0x0000001fffdf7819 */ /* 0x000fe200000114e1 */
[----:B------:R-:W-:Y:S01]  /*0f30*/  IMAD R29, R233, c[0x0][0x22c], RZ ;  /* 0x00008b00e91d7a24 */ /* 0x000fe200078e02ff */
[----:B------:R-:W-:Y:S01]  /*0f40*/  SHF.R.S32.HI R232, RZ, 0x1f, R233 ;  /* 0x0000001fffe87819 */ /* 0x000fe200000114e9 */
[----:B------:R-:W-:Y:S01]  /*0f50*/  IMAD.WIDE R32, R23, c[0x0][0x1c0], RZ ;  /* 0x0000700017207a25 */ /* 0x000fe200078e02ff */
[----:B--2---:R-:W2:Y:S01]  /*0f60*/  MUFU.RCP R18, R5 ;  /* 0x0000000500127308 */ /* 0x004ea20000001000 */
[----:B-1----:R-:W-:Y:S02]  /*0f70*/  ISETP.NE.AND P2, PT, R16, RZ, PT ;  /* 0x000000ff1000720c */ /* 0x002fe40003f45270 */
[----:B------:R-:W-:Y:S01]  /*0f80*/  IMAD R16, R33, R25, RZ ;  /* 0x0000001921107224 */ /* 0x000fe200078e02ff */
[----:B--2---:R-:W-:Y:S01]  /*0f90*/  IADD3 R18, R18, 0xffffffe, RZ ;  /* 0x0ffffffe12127810 */ /* 0x004fe20007ffe0ff */
[----:B------:R-:W-:-:S03]  /*0fa0*/  @!P1 IMAD R5, R213, c[0x0][0x368], RZ ;  /* 0x0000da00d5059a24 */ /* 0x000fc600078e02ff */
        /* <DEDUP_REMOVED lines=9> */
[----:B------:R-:W-:Y:S02]  /*1040*/  @!P1 MOV R26, R18 ;  /* 0x00000012001a9202 */ /* 0x000fe40000000f00 */
[C---:B------:R-:W-:Y:S01]  /*1050*/  SHF.L.U64.HI R18, R202.reuse, 0x7, R213 ;  /* 0x00000007ca127819 */ /* 0x040fe200000102d5 */
[----:B------:R-:W-:Y:S02]  /*1060*/  IMAD.MOV R12, RZ, RZ, -R17 ;  /* 0x000000ffff0c7224 */ /* 0x000fe400078e0a11 */
[----:B------:R-:W-:Y:S01]  /*1070*/  @!P1 IMAD.IADD R27, R19, 0x1, R5 ;  /* 0x00000001131b9824 */ /* 0x000fe200078e0205 */
[----:B------:R-:W-:Y:S01]  /*1080*/  SHF.L.U32 R19, R202, 0x7, RZ ;  /* 0x00000007ca137819 */ /* 0x000fe200000006ff */
[----:B------:R-:W-:Y:S01]  /*1090*/  IMAD R12, R9, R12, R4 ;  /* 0x0000000c090c7224 */ /* 0x000fe200078e0204 */
[----:B------:R-:W-:Y:S01]  /*10a0*/  SEL R18, R18, RZ, P4 ;  /* 0x000000ff12127207 */ /* 0x000fe20002000000 */
[----:B------:R-:W-:Y:S01]  /*10b0*/  IMAD R4, R11, R202, RZ ;  /* 0x000000ca0b047224 */ /* 0x000fe200078e02ff */
[----:B------:R-:W-:Y:S01]  /*10c0*/  SEL R19, R19, RZ, P4 ;  /* 0x000000ff13137207 */ /* 0x000fe20002000000 */
[----:B------:R-:W-:Y:S01]  /*10d0*/  IMAD R11, R33, R34, RZ ;  /* 0x00000022210b7224 */ /* 0x000fe200078e02ff */
[----:B------:R-:W-:Y:S01]  /*10e0*/  ISETP.GT.U32.AND P5, PT, R9, R12, PT ;  /* 0x0000000c0900720c */ /* 0x000fe20003fa4070 */
[----:B------:R-:W-:Y:S01]  /*10f0*/  IMAD R5, R213, c[0x0][0x224], R4 ;  /* 0x00008900d5057a24 */ /* 0x000fe200078e0204 */
[----:B------:R-:W-:Y:S01]  /*1100*/  IADD3 R30, P4, R28, R19, RZ ;  /* 0x000000131c1e7210 */ /* 0x000fe20007f9e0ff */
[----:B------:R-:W1:Y:S02]  /*1110*/  S2R R4, SR_CTAID.X ;  /* 0x0000000000047919 */ /* 0x000e640000002500 */
[----:B------:R-:W-:Y:S01]  /*1120*/  IMAD.IADD R20, R35, 0x1, R5 ;  /* 0x0000000123147824 */ /* 0x000fe200078e0205 */
[----:B------:R-:W-:Y:S01]  /*1130*/  IADD3.X R18, R13, R18, RZ, P4, !PT ;  /* 0x000000120d127210 */ /* 0x000fe200027fe4ff */
[----:B------:R-:W2:Y:S01]  /*1140*/  LDC.U8 R5, c[0x0][0x3d0] ;  /* 0x0000f400ff057b82 */ /* 0x000ea20000000000 */
[----:B------:R-:W-:Y:S01]  /*1150*/  ISETP.NE.AND P4, PT, RZ, c[0x0][0x1c8], PT ;  /* 0x00007200ff007a0c */ /* 0x000fe20003f85270 */
[----:B------:R-:W-:-:S02]  /*1160*/  IMAD R11, R32, R20, R11 ;  /* 0x00000014200b7224 */ /* 0x000fc400078e020b */
[----:B------:R-:W-:Y:S02]  /*1170*/  IMAD.WIDE.U32 R34, R32, R34, RZ ;  /* 0x0000002220227225 */ /* 0x000fe400078e00ff */
[----:B------:R-:W-:Y:S02]  /*1180*/  @!P5 IADD3 R17, R17, 0x1, RZ ;  /* 0x000000011111d810 */ /* 0x000fe40007ffe0ff */
[----:B------:R-:W-:Y:S02]  /*1190*/  @!P5 IMAD.IADD R12, R12, 0x1, -R9 ;  /* 0x000000010c0cd824 */ /* 0x000fe400078e0a09 */
[----:B------:R-:W-:-:S03]  /*11a0*/  IMAD.WIDE.U32 R20, R32, R25, RZ ;  /* 0x0000001920147225 */ /* 0x000fc600078e00ff */
[----:B------:R-:W-:Y:S01]  /*11b0*/  ISETP.GE.U32.AND P6, PT, R12, R9, PT ;  /* 0x000000090c00720c */ /* 0x000fe20003fc6070 */
[----:B------:R-:W-:Y:S01]  /*11c0*/  IMAD R9, R33, R30, RZ ;  /* 0x0000001e21097224 */ /* 0x000fe200078e02ff */
[----:B------:R-:W-:Y:S01]  /*11d0*/  SEL R12, R34, R20, !P1 ;  /* 0x00000014220c7207 */ /* 0x000fe20004800000 */
[----:B------:R-:W-:Y:S01]  /*11e0*/  IMAD.IADD R11, R35, 0x1, R11 ;  /* 0x00000001230b7824 */ /* 0x000fe200078e020b */
[----:B------:R-:W-:Y:S01]  /*11f0*/  @P1 IADD3 R11, R21, R16, RZ ;  /* 0x00000010150b1210 */ /* 0x000fe20007ffe0ff */
[----:B------:R-:W-:Y:S02]  /*1200*/  IMAD R9, R32, R18, R9 ;  /* 0x0000001220097224 */ /* 0x000fe400078e0209 */
[----:B------:R-:W-:Y:S02]  /*1210*/  @P2 IMAD R18, R202, c[0x0][0x214], RZ ;  /* 0x00008500ca122a24 */ /* 0x000fe400078e02ff */
[----:B-1----:R-:W-:-:S03]  /*1220*/  IMAD.WIDE.U32 R20, R4, c[0x0][0x3d8], RZ ;  /* 0x0000f60004147a25 */ /* 0x002fc600078e00ff */
[----:B------:R-:W-:Y:S01]  /*1230*/  @P2 SEL R16, R18, R25, !P1 ;  /* 0x0000001912102207 */ /* 0x000fe20004800000 */
[----:B------:R-:W-:Y:S01]  /*1240*/  IMAD R18, R4, c[0x0][0x3dc], R21 ;  /* 0x0000f70004127a24 */ /* 0x000fe200078e0215 */
[----:B------:R-:W-:Y:S01]  /*1250*/  @P6 IADD3 R17, R17, 0x1, RZ ;  /* 0x0000000111116810 */ /* 0x000fe20007ffe0ff */
[----:B------:R-:W-:Y:S01]  /*1260*/  IMAD.WIDE.U32 R30, R32, R30, RZ ;  /* 0x0000001e201e7225 */ /* 0x000fe200078e00ff */
[----:B--2---:R-:W-:Y:S02]  /*1270*/  ISETP.NE.AND P6, PT, R5, RZ, PT ;  /* 0x000000ff0500720c */ /* 0x004fe40003fc5270 */
[----:B------:R-:W-:Y:S01]  /*1280*/  SHF.R.S32.HI R21, RZ, 0x1f, R29 ;  /* 0x0000001fff157819 */ /* 0x000fe2000001141d */
[----:B------:R-:W-:Y:S01]  /*1290*/  IMAD.MOV.U32 R5, RZ, RZ, R17 ;  /* 0x000000ffff057224 */ /* 0x000fe200078e0011 */
[----:B------:R-:W-:Y:S01]  /*12a0*/  SEL R17, R20, RZ, P6 ;  /* 0x000000ff14117207 */ /* 0x000fe20003000000 */
[----:B------:R-:W-:Y:S01]  /*12b0*/  @!P2 IMAD R4, R202, c[0x0][0x1c0], R233 ;  /* 0x00007000ca04aa24 */ /* 0x000fe200078e02e9 */
[----:B------:R-:W-:Y:S01]  /*12c0*/  SEL R18, R18, RZ, P6 ;  /* 0x000000ff12127207 */ /* 0x000fe20003000000 */
[----:B------:R-:W-:Y:S01]  /*12d0*/  @P2 IMAD R227, R233, c[0x0][0x234], R16 ;  /* 0x00008d00e9e32a24 */ /* 0x000fe200078e0210 */
[----:B------:R-:W-:Y:S01]  /*12e0*/  @!P3 IADD3 R5, -R5, RZ, RZ ;  /* 0x000000ff0505b210 */ /* 0x000fe20007ffe1ff */
[----:B------:R-:W-:Y:S01]  /*12f0*/  @!P2 IMAD R227, R4, c[0x0][0x214], RZ ;  /* 0x0000850004e3aa24 */ /* 0x000fe200078e02ff */
[----:B------:R-:W-:-:S02]  /*1300*/  @!P4 LOP3.LUT R5, RZ, c[0x0][0x1c8], RZ, 0x33, !PT ;  /* 0x00007200ff05ca12 */ /* 0x000fc400078e33ff */
        /* <DEDUP_REMOVED lines=10> */
.L_x_430:
[----:B------:R-:W-:-:S04]  /*13b0*/  IMAD R25, R202, c[0x0][0x1c0], R233 ;  /* 0x00007000ca197a24 */ /* 0x000fc800078e02e9 */
[----:B------:R-:W-:Y:S02]  /*13c0*/  IMAD R25, R25, c[0x0][0x224], RZ ;  /* 0x0000890019197a24 */ /* 0x000fe400078e02ff */
.L_x_431:
[----:B------:R-:W-:Y:S01]  /*13d0*/  IMAD R23, R23, c[0x0][0x1c0], RZ ;  /* 0x0000700017177a24 */ /* 0x000fe200078e02ff */
[----:B------:R-:W-:Y:S01]  /*13e0*/  IADD3 R26, P1, R210, R26, RZ ;  /* 0x0000001ad21a7210 */ /* 0x000fe20007f3e0ff */
[----:B------:R-:W-:Y:S01]  /*13f0*/  IMAD R19, R13, c[0x0][0x370], RZ ;  /* 0x0000dc000d137a24 */ /* 0x000fe200078e02ff */
[----:B------:R-:W-:Y:S01]  /*1400*/  BSSY B1, `(.L_x_427) ;  /* 0x00005b8000017945 */ /* 0x000fe20003800000 */
[----:B------:R-:W-:Y:S01]  /*1410*/  IMAD.SHL.U32 R22, R23, 0x40, RZ ;  /* 0x0000004017167824 */ /* 0x000fe200078e00ff */
[----:B------:R-:W-:Y:S01]  /*1420*/  IADD3.X R27, R211, R27, RZ, P1, !PT ;  /* 0x0000001bd31b7210 */ /* 0x000fe20000ffe4ff */
[----:B------:R-:W-:Y:S01]  /*1430*/  IMAD R24, R28, c[0x0][0x374], R19 ;  /* 0x0000dd001c187a24 */ /* 0x000fe200078e0213 */
[----:B------:R-:W-:Y:S01]  /*1440*/  IADD3 R19, P3, R209, R28, RZ ;  /* 0x0000001cd1137210 */ /* 0x000fe20007f7e0ff */
[----:B------:R-:W-:Y:S01]  /*1450*/  IMAD R23, R207, R23, R206 ;  /* 0x00000017cf177224 */ /* 0x000fe200078e02ce */
[----:B------:R-:W-:Y:S01]  /*1460*/  IADD3 R20, P2, P1, R30, R22, R29 ;  /* 0x000000161e147210 */ /* 0x000fe2000795e01d */
[----:B------:R-:W-:Y:S01]  /*1470*/  IMAD.WIDE.U32 R26, R28, c[0x0][0x370], R26 ;  /* 0x0000dc001c1a7a25 */ /* 0x000fe200078e001a */
[----:B------:R-:W-:-:S02]  /*1480*/  SHF.R.S32.HI R22, RZ, 0x1f, R22 ;  /* 0x0000001fff167819 */ /* 0x000fc40000011416 */
[----:B------:R-:W-:Y:S01]  /*1490*/  IADD3.X R13, R212, R13, RZ, P3, !PT ;  /* 0x0000000dd40d7210 */ /* 0x000fe20001ffe4ff */
[C---:B------:R-:W-:Y:S01]  /*14a0*/  IMAD.IADD R227, R28.reuse, 0x1, R227 ;  /* 0x000000011ce37824 */ /* 0x040fe200078e02e3 */
[----:B------:R-:W-:Y:S01]  /*14b0*/  IADD3.X R9, R9, R22, R21, P2, P1 ;  /* 0x0000001609097210 */ /* 0x000fe200017e2415 */
[----:B------:R-:W-:Y:S01]  /*14c0*/  IMAD.IADD R25, R28, 0x1, R25 ;  /* 0x000000011c197824 */ /* 0x000fe200078e0219 */
[----:B------:R-:W-:Y:S01]  /*14d0*/  IADD3 R12, P2, P1, R17, R20, R12 ;  /* 0x00000014110c7210 */ /* 0x000fe2000795e00c */
[----:B------:R-:W-:Y:S01]  /*14e0*/  IMAD R22, R13, c[0x0][0x190], RZ ;  /* 0x000064000d167a24 */ /* 0x000fe200078e02ff */
[----:B------:R-:W-:Y:S01]  /*14f0*/  IADD3 R17, -R238, R242, R225 ;  /* 0x000000f2ee117210 */ /* 0x000fe20007ffe1e1 */
[----:B------:R-:W-:Y:S01]  /*1500*/  IMAD.WIDE.U32 R28, R19, c[0x0][0x190], R210 ;  /* 0x00006400131c7a25 */ /* 0x000fe200078e00d2 */
[----:B------:R-:W-:Y:S02]  /*1510*/  IADD3.X R18, R18, R9, R11, P2, P1 ;  /* 0x0000000912127210 */ /* 0x000fe400017e240b */
[----:B------:R-:W-:Y:S01]  /*1520*/  IADD3 R17, R17, -c[0x0][0x2e8], RZ ;  /* 0x8000ba0011117a10 */ /* 0x000fe20007ffe0ff */
[----:B------:R-:W-:Y:S01]  /*1530*/  IMAD R13, R19, c[0x0][0x194], R22 ;  /* 0x00006500130d7a24 */ /* 0x000fe200078e0216 */
[----:B------:R-:W-:Y:S01]  /*1540*/  IADD3 R12, P1, R23, R12, RZ ;  /* 0x0000000c170c7210 */ /* 0x000fe20007f3e0ff */
[----:B------:R-:W-:Y:S01]  /*1550*/  IMAD.IADD R27, R27, 0x1, R24 ;  /* 0x000000011b1b7824 */ /* 0x000fe200078e0218 */
[----:B------:R-:W-:Y:S01]  /*1560*/  SHF.R.S32.HI R22, RZ, 0x1f, R17 ;  /* 0x0000001fff167819 */ /* 0x000fe20000011411 */
[----:B------:R-:W-:Y:S01]  /*1570*/  IMAD R20, R232, c[0x0][0x378], RZ ;  /* 0x0000de00e8147a24 */ /* 0x000fe200078e02ff */
[----:B------:R-:W-:Y:S01]  /*1580*/  LEA.HI.X.SX32 R23, R23, R18, 0x1, P1 ;  /* 0x0000001217177211 */ /* 0x000fe200008f0eff */
[----:B------:R-:W-:Y:S01]  /*1590*/  IMAD.WIDE.U32 R26, R233, c[0x0][0x378], R26 ;  /* 0x0000de00e91a7a25 */ /* 0x000fe200078e001a */
[----:B------:R-:W-:-:S02]  /*15a0*/  LEA.HI R22, R22, R17, RZ, 0x6 ;  /* 0x0000001116167211 */ /* 0x000fc400078f30ff */
[----:B------:R-:W-:Y:S01]  /*15b0*/  LEA R244, P1, R12, c[0x0][0x350], 0x2 ;  /* 0x0000d4000cf47a11 */ /* 0x000fe200078210ff */
[----:B------:R-:W-:Y:S01]  /*15c0*/  IMAD R20, R233, c[0x0][0x37c], R20 ;  /* 0x0000df00e9147a24 */ /* 0x000fe200078e0214 */
[----:B------:R-:W-:Y:S01]  /*15d0*/  SHF.R.S32.HI R22, RZ, 0x6, R22 ;  /* 0x00000006ff167819 */ /* 0x000fe20000011416 */
[----:B------:R-:W-:Y:S01]  /*15e0*/  IMAD R18, R212, c[0x0][0x370], RZ ;  /* 0x0000dc00d4127a24 */ /* 0x000fe200078e02ff */
[----:B------:R-:W-:Y:S01]  /*15f0*/  IADD3 R28, P2, R15, R28, RZ ;  /* 0x0000001c0f1c7210 */ /* 0x000fe20007f5e0ff */
[----:B------:R-:W-:Y:S01]  /*1600*/  IMAD.IADD R27, R27, 0x1, R20 ;  /* 0x000000011b1b7824 */ /* 0x000fe200078e0214 */
[----:B------:R-:W-:Y:S01]  /*1610*/  IMNMX R222, RZ, R22, !PT ;  /* 0x00000016ffde7217 */ /* 0x000fe20007800200 */
[C---:B------:R-:W-:Y:S01]  /*1620*/  IMAD R18, R209.reuse, c[0x0][0x374], R18 ;  /* 0x0000dd00d1127a24 */ /* 0x040fe200078e0212 */
[----:B------:R-:W-:Y:S01]  /*1630*/  LEA.HI.X R245, R12, c[0x0][0x354], R23, 0x2, P1 ;  /* 0x0000d5000cf57a11 */ /* 0x000fe200008f1417 */
[----:B------:R-:W-:Y:S01]  /*1640*/  IMAD.WIDE.U32 R26, R209, c[0x0][0x370], R26 ;  /* 0x0000dc00d11a7a25 */ /* 0x000fe200078e001a */
[----:B------:R-:W-:-:S02]  /*1650*/  ISETP.GT.AND P1, PT, R239, R222, PT ;  /* 0x000000deef00720c */ /* 0x000fc40003f24270 */
[----:B------:R-:W-:Y:S01]  /*1660*/  IADD3.X R29, R14, R29, R13, P2, !PT ;  /* 0x0000001d0e1d7210 */ /* 0x000fe200017fe40d */
[----:B------:R-:W-:Y:S01]  /*1670*/  IMAD R14, R232, c[0x0][0x1a8], RZ ;  /* 0x00006a00e80e7a24 */ /* 0x000fe200078e02ff */
[----:B------:R-:W-:Y:S01]  /*1680*/  IADD3 R18, R27, R18, RZ ;  /* 0x000000121b127210 */ /* 0x000fe20007ffe0ff */
[----:B------:R-:W-:Y:S01]  /*1690*/  IMAD.MOV.U32 R16, RZ, RZ, 0x4 ;  /* 0x00000004ff107424 */ /* 0x000fe200078e00ff */
[C---:B------:R-:W-:Y:S01]  /*16a0*/  LEA R246, P2, R26.reuse, c[0x0][0x330], 0x1 ;  /* 0x0000cc001af67a11 */ /* 0x040fe200078408ff */
[----:B------:R-:W-:Y:S01]  /*16b0*/  IMAD R14, R233, c[0x0][0x1ac], R14 ;  /* 0x00006b00e90e7a24 */ /* 0x000fe200078e020e */
[----:B------:R-:W-:Y:S01]  /*16c0*/  IADD3 R239, R239, -0x1, RZ ;  /* 0xffffffffefef7810 */ /* 0x000fe20007ffe0ff */
[----:B------:R-:W-:Y:S01]  /*16d0*/  IMAD.WIDE.U32 R28, R233, c[0x0][0x1a8], R28 ;  /* 0x00006a00e91c7a25 */ /* 0x000fe200078e001c */
[----:B------:R-:W-:-:S03]  /*16e0*/  LEA.HI.X R247, R26, c[0x0][0x334], R18, 0x1, P2 ;  /* 0x0000cd001af77a11 */ /* 0x000fc600010f0c12 */
[----:B------:R-:W-:Y:S01]  /*16f0*/  IMAD.IADD R14, R29, 0x1, R14 ;  /* 0x000000011d0e7824 */ /* 0x000fe200078e020e */
[----:B------:R-:W-:Y:S01]  /*1700*/  LEA R248, P3, R28, c[0x0][0x160], 0x1 ;  /* 0x000058001cf87a11 */ /* 0x000fe200078608ff */
[----:B------:R-:W-:-:S03]  /*1710*/  IMAD.WIDE R226, R227, R16, c[0x0][0x200] ;  /* 0x00008000e3e27625 */ /* 0x000fc600078e0210 */
[----:B------:R-:W-:Y:S01]  /*1720*/  LEA.HI.X R249, R28, c[0x0][0x164], R14, 0x1, P3 ;  /* 0x000059001cf97a11 */ /* 0x000fe200018f0c0e */
[----:B------:R-:W-:Y:S01]  /*1730*/  IMAD.WIDE R228, R25, R16, c[0x0][0x3c8] ;  /* 0x0000f20019e47625 */ /* 0x000fe200078e0210 */
[----:B------:R-:W-:Y:S05]  /*1740*/  @P1 BRA `(.L_x_432) ;  /* 0x0000069000001947 */ /* 0x000fea0003800000 */
        /* <DEDUP_REMOVED lines=13> */
.L_x_433:
        /* <DEDUP_REMOVED lines=13> */
[----:B------:R-:W-:Y:S02]  /*18f0*/  MOV R6, R8 ;  /* 0x0000000800067202 */ /* 0x000fe40000000f00 */
.L_x_434:
        /* <DEDUP_REMOVED lines=21> */
[----:B------:R1:W-:Y:S04]  /*1a50*/  STG.E.128 [R8.64], RZ ;  /* 0x000000ff08007986 */ /* 0x0003e8000c101d06 */
[----:B------:R1:W-:Y:S04]  /*1a60*/  STG.E.128 [R8.64+0x80], RZ ;  /* 0x000080ff08007986 */ /* 0x0003e8000c101d06 */
[----:B------:R1:W-:Y:S02]  /*1a70*/  STG.E.128 [R8.64+0x100], RZ ;  /* 0x000100ff08007986 */ /* 0x0003e4000c101d06 */
.L_x_436:
[----:B------:R-:W-:Y:S05]  /*1a80*/  BSYNC B0 ;  /* 0x0000000000007941 */ /* 0x000fea0003800000 */
.L_x_435:
[----:B------:R-:W-:Y:S01]  /*1a90*/  IADD3 R7, R209, 0x20, RZ ;  /* 0x00000020d1077810 */ /* 0x000fe20007ffe0ff */
[----:B------:R-:W-:Y:S03]  /*1aa0*/  BSSY B0, `(.L_x_437) ;  /* 0x000000f000007945 */ /* 0x000fe60003800000 */
[----:B------:R-:W-:-:S13]  /*1ab0*/  ISETP.GE.AND P0, PT, R7, R238, PT ;  /* 0x000000ee0700720c */ /* 0x000fda0003f06270 */
[----:B------:R-:W-:Y:S05]  /*1ac0*/  @P0 BRA `(.L_x_438) ;  /* 0x000000c000000947 */ /* 0x000fea0003800000 */
[----:B-1----:R-:W-:Y:S02]  /*1ad0*/  IADD3 R8, P2, R209, 0x20, RZ ;  /* 0x00000020d1087810 */ /* 0x002fe40007f5e0ff */
        /* <DEDUP_REMOVED lines=11> */
.L_x_438:
[----:B------:R-:W-:Y:S05]  /*1b90*/  BSYNC B0 ;  /* 0x0000000000007941 */ /* 0x000fea0003800000 */
.L_x_437:
[----:B------:R-:W-:Y:S01]  /*1ba0*/  IMAD.WIDE.U32 R10, R225, c[0x0][0x3a8], R210 ;  /* 0x0000ea00e10a7a25 */ /* 0x000fe200078e00d2 */
[----:B------:R-:W-:Y:S03]  /*1bb0*/  BSSY B0, `(.L_x_439) ;  /* 0x0000014000007945 */ /* 0x000fe60003800000 */
[----:B-1----:R-:W-:-:S02]  /*1bc0*/  IMAD R8, R223, c[0x0][0x3a8], RZ ;  /* 0x0000ea00df087a24 */ /* 0x002fc400078e02ff */
[----:B------:R-:W-:Y:S02]  /*1bd0*/  IMAD R232, R232, c[0x0][0x3c0], RZ ;  /* 0x0000f000e8e87a24 */ /* 0x000fe400078e02ff */
[----:B------:R-:W-:Y:S01]  /*1be0*/  IMAD R225, R225, c[0x0][0x3ac], R8 ;  /* 0x0000eb00e1e17a24 */ /* 0x000fe200078e0208 */
[----:B------:R-:W-:Y:S01]  /*1bf0*/  IADD3 R8, P2, R6, R10, RZ ;  /* 0x0000000a06087210 */ /* 0x000fe20007f5e0ff */
[----:B------:R-:W-:-:S03]  /*1c00*/  IMAD R7, R233, c[0x0][0x3c4], R232 ;  /* 0x0000f100e9077a24 */ /* 0x000fc600078e02e8 */
[----:B------:R-:W-:-:S05]  /*1c10*/  IADD3.X R9, R4, R11, R225, P2, !PT ;  /* 0x0000000b04097210 */ /* 0x000fca00017fe4e1 */
[----:B------:R-:W-:-:S05]  /*1c20*/  IMAD.WIDE.U32 R8, R233, c[0x0][0x3c0], R8 ;  /* 0x0000f000e9087a25 */ /* 0x000fca00078e0008 */
[----:B------:R-:W-:Y:S01]  /*1c30*/  IADD3 R7, R9, R7, RZ ;  /* 0x0000000709077210 */ /* 0x000fe20007ffe0ff */
[----:B------:R-:W-:Y:S05]  /*1c40*/  @P1 BRA `(.L_x_440) ;  /* 0x000000a000001947 */ /* 0x000fea0003800000 */
[----:B------:R-:W-:Y:S01]  /*1c50*/  MOV R6, R8 ;  /* 0x0000000800067202 */ /* 0x000fe20000000f00 */
[----:B------:R-:W-:-:S04]  /*1c60*/  IMAD R4, R212, c[0x0][0x3a8], RZ ;  /* 0x0000ea00d4047a24 */ /* 0x000fc800078e02ff */
[----:B------:R-:W-:-:S04]  /*1c70*/  IMAD.WIDE.U32 R10, R209, c[0x0][0x3a8], R6 ;  /* 0x0000ea00d10a7a25 */ /* 0x000fc800078e0006 */
[----:B------:R-:W-:Y:S01]  /*1c80*/  IMAD R4, R209, c[0x0][0x3ac], R4 ;  /* 0x0000eb00d1047a24 */ /* 0x000fe200078e0204 */
[----:B------:R-:W-:-:S04]  /*1c90*/  LEA R12, P1, R10, c[0x0][0x348], 0x1 ;  /* 0x0000d2000a0c7a11 */ /* 0x000fc800078208ff */
[----:B------:R-:W-:-:S04]  /*1ca0*/  IADD3 R4, R11, R4, RZ ;  /* 0x000000040b047210 */ /* 0x000fc80007ffe0ff */
[----:B------:R-:W-:-:S05]  /*1cb0*/  LEA.HI.X R13, R10, c[0x0][0x34c], R4, 0x1, P1 ;  /* 0x0000d3000a0d7a11 */ /* 0x000fca00008f0c04 */
[----:B------:R1:W-:Y:S04]  /*1cc0*/  STG.E.128 [R12.64], RZ ;  /* 0x000000ff0c007986 */ /* 0x0003e8000c101d06 */
[----:B------:R1:W-:Y:S04]  /*1cd0*/  STG.E.128 [R12.64+0x80], RZ ;  /* 0x000080ff0c007986 */ /* 0x0003e8000c101d06 */
[----:B------:R1:W-:Y:S02]  /*1ce0*/  STG.E.128 [R12.64+0x100], RZ ;  /* 0x000100ff0c007986 */ /* 0x0003e4000c101d06 */
.L_x_440:
[----:B------:R-:W-:Y:S05]  /*1cf0*/  BSYNC B0 ;  /* 0x0000000000007941 */ /* 0x000fea0003800000 */
.L_x_439:
[----:B------:R-:W-:Y:S05]  /*1d00*/  @P0 BRA `(.L_x_441) ;  /* 0x0000527000000947 */ /* 0x000fea0003800000 */
[----:B------:R-:W-:Y:S02]  /*1d10*/  IADD3 R5, P0, R209, 0x20, RZ ;  /* 0x00000020d1057810 */ /* 0x000fe40007f1e0ff */
[----:B------:R-:W-:-:S02]  /*1d20*/  MOV R6, R8 ;  /* 0x0000000800067202 */ /* 0x000fc40000000f00 */
[----:B------:R-:W-:-:S03]  /*1d30*/  IADD3.X R4, RZ, R212, RZ, P0, !PT ;  /* 0x000000d4ff047210 */ /* 0x000fc600007fe4ff */
[----:B------:R-:W-:-:S04]  /*1d40*/  IMAD.WIDE.U32 R6, R5, c[0x0][0x3a8], R6 ;  /* 0x0000ea0005067a25 */ /* 0x000fc800078e0006 */
[----:B------:R-:W-:Y:S01]  /*1d50*/  IMAD R4, R4, c[0x0][0x3a8], RZ ;  /* 0x0000ea0004047a24 */ /* 0x000fe200078e02ff */
[----:B------:R-:W-:-:S03]  /*1d60*/  LEA R8, P0, R6, c[0x0][0x348], 0x1 ;  /* 0x0000d20006087a11 */ /* 0x000fc600078008ff */
[----:B------:R-:W-:-:S05]  /*1d70*/  IMAD R4, R5, c[0x0][0x3ac], R4 ;  /* 0x0000eb0005047a24 */ /* 0x000fca00078e0204 */
[----:B------:R-:W-:-:S04]  /*1d80*/  IADD3 R5, R7, R4, RZ ;  /* 0x0000000407057210 */ /* 0x000fc80007ffe0ff */
[----:B------:R-:W-:-:S05]  /*1d90*/  LEA.HI.X R9, R6, c[0x0][0x34c], R5, 0x1, P0 ;  /* 0x0000d30006097a11 */ /* 0x000fca00000f0c05 */
[----:B------:R2:W-:Y:S04]  /*1da0*/  STG.E.128 [R8.64], RZ ;  /* 0x000000ff08007986 */ /* 0x0005e8000c101d06 */
[----:B------:R2:W-:Y:S04]  /*1db0*/  STG.E.128 [R8.64+0x80], RZ ;  /* 0x000080ff08007986 */ /* 0x0005e8000c101d06 */
[----:B------:R2:W-:Y:S01]  /*1dc0*/  STG.E.128 [R8.64+0x100], RZ ;  /* 0x000100ff08007986 */ /* 0x0005e2000c101d06 */
[----:B------:R-:W-:Y:S05]  /*1dd0*/  BRA `(.L_x_441) ;  /* 0x000051a000007947 */ /* 0x000fea0003800000 */
.L_x_432:
[----:B------:R-:W-:Y:S01]  /*1de0*/  IMAD R9, R239, -0x40, R242 ;  /* 0xffffffc0ef097824 */ /* 0x000fe200078e02f2 */
[----:B------:R-:W-:Y:S01]  /*1df0*/  IADD3 R11, R209, 0x20, RZ ;  /* 0x00000020d10b7810 */ /* 0x000fe20007ffe0ff */
[----:B------:R-:W-:Y:S01]  /*1e00*/  IMAD R12, R214, -0x40, R238 ;  /* 0xffffffc0d60c7824 */ /* 0x000fe200078e02ee */
[----:B------:R-:W-:Y:S01]  /*1e10*/  @P6 BAR.SYNC.DEFER_BLOCKING 0x0 ;  /* 0x0000000000006b1d */ /* 0x000fe20000010000 */
[----:B------:R-:W-:Y:S01]  /*1e20*/  IMAD R14, R223, c[0x0][0x198], RZ ;  /* 0x00006600df0e7a24 */ /* 0x000fe200078e02ff */
[----:B------:R-:W-:Y:S01]  /*1e30*/  ISETP.GE.AND P5, PT, R11, R9, PT ;  /* 0x000000090b00720c */ /* 0x000fe20003fa6270 */
[----:B------:R-:W-:Y:S01]  /*1e40*/  IMAD.WIDE.U32 R16, R225, c[0x0][0x198], R210 ;  /* 0x00006600e1107a25 */ /* 0x000fe200078e00d2 */
[----:B------:R-:W-:-:S02]  /*1e50*/  ISETP.GE.AND P3, PT, R11, R12, PT ;  /* 0x0000000c0b00720c */ /* 0x000fc40003f66270 */
[----:B------:R-:W-:Y:S01]  /*1e60*/  ISETP.GE.AND P4, PT, R209, R12, PT ;  /* 0x0000000cd100720c */ /* 0x000fe20003f86270 */
[C---:B------:R-:W-:Y:S01]  /*1e70*/  IMAD R11, R225.reuse, c[0x0][0x19c], R14 ;  /* 0x00006700e10b7a24 */ /* 0x040fe200078e020e */
[----:B------:R-:W-:Y:S01]  /*1e80*/  IADD3 R14, P0, R8, R16, RZ ;  /* 0x00000010080e7210 */ /* 0x000fe20007f1e0ff */
[----:B------:R-:W-:Y:S01]  /*1e90*/  IMAD.WIDE.U32 R18, R225, c[0x0][0x1a0], R210 ;  /* 0x00006800e1127a25 */ /* 0x000fe200078e00d2 */
[----:B------:R-:W-:Y:S02]  /*1ea0*/  LEA.HI R8, R239, R239, RZ, 0x1 ;  /* 0x000000efef087211 */ /* 0x000fe400078f08ff */
[----:B------:R-:W-:Y:S01]  /*1eb0*/  IADD3.X R15, R6, R17, R11, P0, !PT ;  /* 0x00000011060f7210 */ /* 0x000fe200007fe40b */
[----:B------:R-:W-:Y:S01]  /*1ec0*/  IMAD R12, R223, c[0x0][0x1a0], RZ ;  /* 0x00006800df0c7a24 */ /* 0x000fe200078e02ff */
[----:B------:R-:W-:Y:S01]  /*1ed0*/  IADD3 R10, P0, R10, R18, RZ ;  /* 0x000000120a0a7210 */ /* 0x000fe20007f1e0ff */
[----:B------:R-:W-:Y:S01]  /*1ee0*/  IMAD.MOV.U32 R192, RZ, RZ, 0x40 ;  /* 0x00000040ffc07424 */ /* 0x000fe200078e00ff */
[----:B------:R-:W-:Y:S01]  /*1ef0*/  MOV R235, 0x7f800000 ;  /* 0x7f80000000eb7802 */ /* 0x000fe20000000f00 */
[----:B------:R-:W-:Y:S01]  /*1f00*/  IMAD R6, R225, c[0x0][0x1a4], R12 ;  /* 0x00006900e1067a24 */ /* 0x000fe200078e020c */
[----:B------:R-:W-:Y:S01]  /*1f10*/  @!P3 IADD3 R18, P2, R209, 0x20, RZ ;  /* 0x00000020d112b810 */ /* 0x000fe20007f5e0ff */
[----:B------:R-:W-:-:S03]  /*1f20*/  IMAD.WIDE.U32 R20, R192, c[0x0][0x370], RZ ;  /* 0x0000dc00c0147a25 */ /* 0x000fc600078e00ff */
[----:B------:R-:W-:Y:S01]  /*1f30*/  IADD3.X R11, R7, R19, R6, P0, !PT ;  /* 0x00000013070b7210 */ /* 0x000fe200007fe406 */
[----:B------:R-:W-:Y:S01]  /*1f40*/  IMAD.WIDE.U32 R16, R192, c[0x0][0x190], RZ ;  /* 0x00006400c0107a25 */ /* 0x000fe200078e00ff */
[----:B------:R-:W-:Y:S02]  /*1f50*/  @!P5 IADD3 R20, P1, R246, R20, RZ ;  /* 0x00000014f614d210 */ /* 0x000fe40007f3e0ff */
[----:B------:R-:W-:Y:S01]  /*1f60*/  LOP3.LUT R6, R8, 0xfffffffe, RZ, 0xc0, !PT ;  /* 0xfffffffe08067812 */ /* 0x000fe200078ec0ff */
[----:B------:R-:W-:Y:S01]  /*1f70*/  IMAD R13, R192, c[0x0][0x374], RZ ;  /* 0x0000dd00c00d7a24 */ /* 0x000fe200078e02ff */
[----:B------:R-:W-:Y:S01]  /*1f80*/  @!P5 IADD3 R12, P0, R248, R16, RZ ;  /* 0x00000010f80cd210 */ /* 0x000fe20007f1e0ff */
[----:B------:R-:W-:Y:S02]  /*1f90*/  IMAD R7, R192, c[0x0][0x194], RZ ;  /* 0x00006500c0077a24 */ /* 0x000fe400078e02ff */
[C---:B------:R-:W-:Y:S01]  /*1fa0*/  IMAD R22, R4.reuse, c[0x0][0x1b0], RZ ;  /* 0x00006c0004167a24 */ /* 0x040fe200078e02ff */
[----:B------:R-:W-:Y:S01]  /*1fb0*/  @!P5 IADD3.X R21, R247, R21, R13, P1, !PT ;  /* 0x00000015f715d210 */ /* 0x000fe20000ffe40d */
[----:B------:R-:W-:Y:S01]  /*1fc0*/  IMAD R16, R4, c[0x0][0x1b8], RZ ;  /* 0x00006e0004107a24 */ /* 0x000fe200078e02ff */
[----:B------:R-:W-:Y:S01]  /*1fd0*/  @!P5 IADD3.X R13, R249, R17, R7, P0, !PT ;  /* 0x00000011f90dd210 */ /* 0x000fe200007fe407 */
[----:B------:R-:W-:Y:S01]  /*1fe0*/  IMAD.WIDE.U32 R24, R5, c[0x0][0x1b0], R14 ;  /* 0x00006c0005187a25 */ /* 0x000fe200078e000e */
[----:B------:R-:W-:-:S02]  /*1ff0*/  @!P3 IADD3.X R7, RZ, R212, RZ, P2, !PT ;  /* 0x000000d4ff07b210 */ /* 0x000fc400017fe4ff */
[----:B------:R-:W-:Y:S01]  /*2000*/  @!P3 IADD3 R14, P1, R209, 0x20, RZ ;  /* 0x00000020d10eb810 */ /* 0x000fe20007f3e0ff */
[----:B------:R-:W-:Y:S01]  /*2010*/  IMAD.IADD R6, R239, 0x1, -R6 ;  /* 0x00000001ef067824 */ /* 0x000fe200078e0a06 */
[----:B------:R-:W-:Y:S01]  /*2020*/  ISETP.GE.AND P2, PT, R209, R9, PT ;  /* 0x00000009d100720c */ /* 0x000fe20003f46270 */
[C---:B------:R-:W-:Y:S02]  /*2030*/  IMAD R22, R5.reuse, c[0x0][0x1b4], R22 ;  /* 0x00006d0005167a24 */ /* 0x040fe400078e0216 */
[C---:B------:R-:W-:Y:S01]  /*2040*/  IMAD R16, R5.reuse, c[0x0][0x1bc], R16 ;  /* 0x00006f0005107a24 */ /* 0x040fe200078e0210 */
[----:B------:R-:W-:Y:S01]  /*2050*/  ISETP.NE.AND P0, PT, R6, 0x1, PT ;  /* 0x000000010600780c */ /* 0x000fe20003f05270 */
[----:B------:R-:W-:-:S04]  /*2060*/  IMAD.WIDE.U32 R10, R5, c[0x0][0x1b8], R10 ;  /* 0x00006e00050a7a25 */ /* 0x000fc800078e000a */
[----:B------:R-:W-:Y:S02]  /*2070*/  @!P3 IMAD R7, R7, c[0x0][0x198], RZ ;  /* 0x000066000707ba24 */ /* 0x000fe400078e02ff */
[----:B------:R-:W-:Y:S02]  /*2080*/  IMAD.IADD R23, R25, 0x1, R22 ;  /* 0x0000000119177824 */ /* 0x000fe400078e0216 */
[----:B------:R-:W-:Y:S01]  /*2090*/  @!P3 IMAD.X R5, RZ, RZ, R212, P1 ;  /* 0x000000ffff05b224 */ /* 0x000fe200008e06d4 */
[----:B------:R1:W-:Y:S01]  /*20a0*/  @P2 STS.128 [R215+0xc000], RZ ;  /* 0x00c000ffd7002388 */ /* 0x0003e20000000c00 */
[----:B------:R-:W-:Y:S01]  /*20b0*/  IMAD.IADD R17, R11, 0x1, R16 ;  /* 0x000000010b117824 */ /* 0x000fe200078e0210 */
[----:B------:R-:W-:Y:S01]  /*20c0*/  @!P3 MOV R25, R23 ;  /* 0x000000170019b202 */ /* 0x000fe20000000f00 */
[----:B------:R-:W-:Y:S01]  /*20d0*/  @!P3 IMAD R6, R18, c[0x0][0x19c], R7 ;  /* 0x000067001206ba24 */ /* 0x000fe200078e0207 */
[----:B------:R-:W-:Y:S01]  /*20e0*/  IADD3 R7, R208, 0x3000, RZ ;  /* 0x00003000d0077810 */ /* 0x000fe20007ffe0ff */
[----:B------:R-:W-:Y:S01]  /*20f0*/  @!P3 IMAD R5, R5, c[0x0][0x1a0], RZ ;  /* 0x000068000505ba24 */ /* 0x000fe200078e02ff */
[----:B------:R1:W-:Y:S01]  /*2100*/  @P2 STS.128 [R215+0xe000], RZ ;  /* 0x00e000ffd7002388 */ /* 0x0003e20000000c00 */
[----:B------:R-:W-:Y:S01]  /*2110*/  @!P3 IMAD.MOV.U32 R11, RZ, RZ, R17 ;  /* 0x000000ffff0bb224 */ /* 0x000fe200078e0011 */
[----:B------:R-:W-:Y:S01]  /*2120*/  SEL R7, R7, R208, !P0 ;  /* 0x000000d007077207 */ /* 0x000fe20004000000 */
[----:B------:R-:W-:Y:S01]  /*2130*/  @!P3 IMAD R4, R14, c[0x0][0x1a4], R5 ;  /* 0x000069000e04ba24 */ /* 0x000fe200078e0205 */
[----:B------:R1:W-:Y:S01]  /*2140*/  @P2 STS.128 [R215+0x10000], RZ ;  /* 0x010000ffd7002388 */ /* 0x0003e20000000c00 */
[----:B------:R-:W-:-:S02]  /*2150*/  @!P4 IMAD.MOV.U32 R16, RZ, RZ, R10 ;  /* 0x000000ffff10c224 */ /* 0x000fc400078e000a */
[----:B------:R-:W-:Y:S01]  /*2160*/  @!P3 IMAD.WIDE.U32 R14, R14, c[0x0][0x1a0], R10 ;  /* 0x000068000e0eba25 */ /* 0x000fe200078e000a */
[----:B------:R-:W-:Y:S01]  /*2170*/  @!PT LDS RZ, [RZ] ;  /* 0x00000000fffff984 */ /* 0x000fe20000000800 */
[----:B------:R-:W-:Y:S01]  /*2180*/  @!PT LDS RZ, [RZ] ;  /* 0x00000000fffff984 */ /* 0x000fe20000000800 */
[----:B------:R-:W-:Y:S01]  /*2190*/  @!PT LDS RZ, [RZ] ;  /* 0x00000000fffff984 */ /* 0x000fe20000000800 */
[----:B------:R1:W-:Y:S03]  /*21a0*/  @!P2 LDGSTS.E.BYPASS.LTC128B.128 [R215+0xc000], [R246.64] ;  /* 0x0c000000f6d7afae */ /* 0x0003e6000b901d46 */
[----:B------:R-:W-:Y:S01]  /*21b0*/  @!P3 IMAD.WIDE.U32 R18, R18, c[0x0][0x198], R24 ;  /* 0x000066001212ba25 */ /* 0x000fe200078e0018 */
[----:B------:R1:W-:Y:S03]  /*21c0*/  @!P2 LDGSTS.E.BYPASS.LTC128B.128 [R215+0xe000], [R246.64+0x80] ;  /* 0x0e000080f6d7afae */ /* 0x0003e6000b901d46 */
[----:B------:R-:W-:Y:S01]  /*21d0*/  @!P4 IMAD R10, R212, c[0x0][0x1a0], RZ ;  /* 0x00006800d40aca24 */ /* 0x000fe200078e02ff */
[----:B------:R1:W-:Y:S01]  /*21e0*/  @!P2 LDGSTS.E.BYPASS.LTC128B.128 [R215+0x10000], [R246.64+0x100] ;  /* 0x10000100f6d7afae */ /* 0x0003e2000b901d46 */
[----:B------:R-:W-:-:S02]  /*21f0*/  IMAD.SHL.U32 R237, R7, 0x2, RZ ;  /* 0x0000000207ed7824 */ /* 0x000fc400078e00ff */
[----:B------:R-:W-:Y:S01]  /*2200*/  @!P4 IMAD.MOV.U32 R22, RZ, RZ, R24 ;  /* 0x000000ffff16c224 */ /* 0x000fe200078e0018 */
[----:B------:R1:W-:Y:S01]  /*2210*/  @P5 STS.128 [R215+0xd000], RZ ;  /* 0x00d000ffd7005388 */ /* 0x0003e20000000c00 */
[----:B------:R-:W-:Y:S02]  /*2220*/  @!P4 IMAD R8, R212, c[0x0][0x198], RZ ;  /* 0x00006600d408ca24 */ /* 0x000fe400078e02ff */
[----:B------:R-:W-:Y:S01]  /*2230*/  @!P4 IMAD R5, R209, c[0x0][0x1a4], R10 ;  /* 0x00006900d105ca24 */ /* 0x000fe200078e020a */
[----:B------:R1:W-:Y:S01]  /*2240*/  @P5 STS.128 [R215+0xf000], RZ ;  /* 0x00f000ffd7005388 */ /* 0x0003e20000000c00 */
[----:B------:R-:W-:Y:S01]  /*2250*/  @!P3 IMAD.IADD R6, R19, 0x1, R6 ;  /* 0x000000011306b824 */ /* 0x000fe200078e0206 */
[C---:B------:R-:W-:Y:S01]  /*2260*/  @!P3 LEA R10, P1, R18.reuse, c[0x0][0x168], 0x1 ;  /* 0x00005a00120aba11 */ /* 0x040fe200078208ff */
[C---:B------:R-:W-:Y:S01]  /*2270*/  @!P4 IMAD.WIDE.U32 R16, R209.reuse, c[0x0][0x1a0], R16 ;  /* 0x00006800d110ca25 */ /* 0x040fe200078e0010 */
[----:B------:R1:W-:Y:S02]  /*2280*/  @P5 STS.128 [R215+0x11000], RZ ;  /* 0x011000ffd7005388 */ /* 0x0003e40000000c00 */
[----:B------:R-:W-:Y:S01]  /*2290*/  @!P3 LEA.HI.X R11, R18, c[0x0][0x16c], R6, 0x1, P1 ;  /* 0x00005b00120bba11 */ /* 0x000fe200008f0c06 */
[C---:B------:R-:W-:Y:S01]  /*22a0*/  @!P4 IMAD R8, R209.reuse, c[0x0][0x19c], R8 ;  /* 0x00006700d108ca24 */ /* 0x040fe200078e0208 */
[----:B------:R-:W-:Y:S01]  /*22b0*/  @!PT LDS RZ, [RZ] ;  /* 0x00000000fffff984 */ /* 0x000fe20000000800 */
[----:B------:R-:W-:Y:S01]  /*22c0*/  @!PT LDS RZ, [RZ] ;  /* 0x00000000fffff984 */ /* 0x000fe20000000800 */
[----:B------:R-:W-:Y:S01]  /*22d0*/  @!PT LDS RZ, [RZ] ;  /* 0x00000000fffff984 */ /* 0x000fe20000000800 */
[----:B------:R1:W-:Y:S01]  /*22e0*/  @!P5 LDGSTS.E.BYPASS.LTC128B.128 [R215+0xd000], [R20.64] ;  /* 0x0d00000014d7dfae */ /* 0x0003e2000b901d46 */
[----:B------:R-:W-:Y:S01]  /*22f0*/  @!P4 IMAD.WIDE.U32 R22, R209, c[0x0][0x198], R22 ;  /* 0x00006600d116ca25 */ /* 0x000fe200078e0016 */
[----:B------:R-:W-:-:S02]  /*2300*/  @!P4 IADD3 R5, R17, R5, RZ ;  /* 0x000000051105c210 */ /* 0x000fc40007ffe0ff */
[----:B------:R1:W-:Y:S01]  /*2310*/  @!P5 LDGSTS.E.BYPASS.LTC128B.128 [R215+0xf000], [R20.64+0x80] ;  /* 0x0f00008014d7dfae */ /* 0x0003e2000b901d46 */
[----:B------:R-:W-:Y:S01]  /*2320*/  @!P3 IMAD.IADD R7, R15, 0x1, R4 ;  /* 0x000000010f07b824 */ /* 0x000fe200078e0204 */
[----:B------:R-:W-:Y:S01]  /*2330*/  @!P4 LEA R18, P1, R16, c[0x0][0x170], 0x1 ;  /* 0x00005c001012ca11 */ /* 0x000fe200078208ff */
[----:B------:R-:W-:Y:S01]  /*2340*/  IMAD.SHL.U32 R231, R204, 0x4, RZ ;  /* 0x00000004cce77824 */ /* 0x000fe200078e00ff */
[----:B------:R1:W-:Y:S01]  /*2350*/  @!P5 LDGSTS.E.BYPASS.LTC128B.128 [R215+0x11000], [R20.64+0x100] ;  /* 0x1100010014d7dfae */ /* 0x0003e2000b901d46 */
[----:B------:R-:W-:Y:S01]  /*2360*/  @!P4 IADD3 R8, R23, R8, RZ ;  /* 0x000000081708c210 */ /* 0x000fe20007ffe0ff */
[----:B------:R-:W-:Y:S01]  /*2370*/  IMAD.MOV.U32 R236, RZ, RZ, 0x7f800000 ;  /* 0x7f800000ffec7424 */ /* 0x000fe200078e00ff */
[----:B------:R-:W-:Y:S01]  /*2380*/  @!P4 LEA R24, P6, R22, c[0x0][0x168], 0x1 ;  /* 0x00005a001618ca11 */ /* 0x000fe200078c08ff */
[----:B------:R1:W-:Y:S01]  /*2390*/  @P2 STS [R237], RZ ;  /* 0x000000ffed002388 */ /* 0x0003e20000000800 */
[----:B------:R-:W-:Y:S02]  /*23a0*/  IADD3 R6, R204, 0x8, RZ ;  /* 0x00000008cc067810 */ /* 0x000fe40007ffe0ff */
[----:B------:R-:W-:Y:S01]  /*23b0*/  @!P4 LEA.HI.X R19, R16, c[0x0][0x174], R5, 0x1, P1 ;  /* 0x00005d001013ca11 */ /* 0x000fe200008f0c05 */
[----:B------:R1:W-:Y:S01]  /*23c0*/  @P2 STS [R237+0x4], RZ ;  /* 0x000004ffed002388 */ /* 0x0003e20000000800 */
[----:B------:R-:W-:-:S02]  /*23d0*/  @!P4 LEA.HI.X R25, R22, c[0x0][0x16c], R8, 0x1, P6 ;  /* 0x00005b001619ca11 */ /* 0x000fc400030f0c08 */
[-C--:B------:R-:W-:Y:S01]  /*23e0*/  ISETP.GE.AND P6, PT, R6, R9.reuse, PT ;  /* 0x000000090600720c */ /* 0x080fe20003fc6270 */
[----:B------:R1:W-:Y:S01]  /*23f0*/  @P2 STS [R237+0x8], RZ ;  /* 0x000008ffed002388 */ /* 0x0003e20000000800 */
[----:B------:R-:W-:-:S03]  /*2400*/  ISETP.GE.AND P1, PT, R204, R9, PT ;  /* 0x00000009cc00720c */ /* 0x000fc60003f26270 */
        /* <DEDUP_REMOVED lines=14> */
[----:B------:R1:W-:Y:S01]  /*24f0*/  @!P2 LDGSTS.E.BYPASS.LTC128B.128 [R237+0x4000], [R248.64+0x100] ;  /* 0x04000100f8edafae */ /* 0x0003e2000b901d46 */
[----:B------:R-:W-:-:S03]  /*2500*/  @!P3 LEA R4, P2, R14, c[0x0][0x170], 0x1 ;  /* 0x00005c000e04ba11 */ /* 0x000fc600078408ff */
[----:B------:R1:W-:Y:S01]  /*2510*/  @P5 STS [R237+0x1000], RZ ;  /* 0x001000ffed005388 */ /* 0x0003e20000000800 */
[----:B------:R-:W-:Y:S02]  /*2520*/  @!P3 LEA.HI.X R5, R14, c[0x0][0x174], R7, 0x1, P2 ;  /* 0x00005d000e05ba11 */ /* 0x000fe400010f0c07 */
[----:B------:R-:W-:Y:S01]  /*2530*/  SHF.R.S32.HI R7, RZ, 0x1f, R204 ;  /* 0x0000001fff077819 */ /* 0x000fe200000114cc */
[----:B------:R1:W-:Y:S01]  /*2540*/  @P5 STS [R237+0x1004], RZ ;  /* 0x001004ffed005388 */ /* 0x0003e20000000800 */
[----:B------:R-:W-:Y:S02]  /*2550*/  IADD3 R6, P2, R231, R226, RZ ;  /* 0x000000e2e7067210 */ /* 0x000fe40007f5e0ff */
[----:B------:R-:W-:Y:S01]  /*2560*/  SHF.L.U64.HI R230, R204, 0x2, R7 ;  /* 0x00000002cce67819 */ /* 0x000fe20000010207 */
[----:B------:R1:W-:Y:S04]  /*2570*/  @P5 STS [R237+0x1008], RZ ;  /* 0x001008ffed005388 */ /* 0x0003e80000000800 */
[----:B------:R-:W-:Y:S01]  /*2580*/  IMAD.X R7, R230, 0x1, R227, P2 ;  /* 0x00000001e6077824 */ /* 0x000fe200010e06e3 */
[----:B------:R1:W-:Y:S04]  /*2590*/  @P5 STS [R237+0x100c], RZ ;  /* 0x00100cffed005388 */ /* 0x0003e80000000800 */
[----:B------:R1:W5:Y:S04]  /*25a0*/  @!P6 LDG.E R236, [R6.64+0x20] ;  /* 0x0000200606ece981 */ /* 0x000368000c1e1900 */
        /* <DEDUP_REMOVED lines=51> */
[----:B------:R-:W-:-:S03]  /*28e0*/  MOV R193, 0x20 ;  /* 0x0000002000c17802 */ /* 0x000fc60000000f00 */
[----:B------:R1:W5:Y:S01]  /*28f0*/  @!P1 LDG.E R235, [R6.64] ;  /* 0x0000000606eb9981 */ /* 0x000362000c1e1900 */
[----:B------:R-:W-:Y:S01]  /*2900*/  R2P PR, R205, 0x6 ;  /* 0x00000006cd007804 */ /* 0x000fe20000000000 */
[----:B------:R-:W-:Y:S01]  /*2910*/  IMAD.IADD R221, R225, 0x1, R242 ;  /* 0x00000001e1dd7824 */ /* 0x000fe200078e02f2 */
[----:B------:R-:W-:Y:S02]  /*2920*/  IADD3 R194, R199, 0x3000, RZ ;  /* 0x00003000c7c27810 */ /* 0x000fe40007ffe0ff */
[----:B------:R-:W-:Y:S02]  /*2930*/  IADD3 R195, R200, 0x3000, RZ ;  /* 0x00003000c8c37810 */ /* 0x000fe40007ffe0ff */
[----:B------:R-:W-:Y:S02]  /*2940*/  SEL R193, R193, 0xffffffe0, !P1 ;  /* 0xffffffe0c1c17807 */ /* 0x000fe40004800000 */
[----:B------:R-:W-:Y:S02]  /*2950*/  SEL R192, R192, 0xffffffc0, !P2 ;  /* 0xffffffc0c0c07807 */ /* 0x000fe40005000000 */
[----:B------:R-:W-:Y:S01]  /*2960*/  SEL R194, R194, R199, !P0 ;  /* 0x000000c7c2c27207 */ /* 0x000fe20004000000 */
[----:B------:R-:W-:Y:S01]  /*2970*/  IMAD.IADD R191, R196, 0x1, R193 ;  /* 0x00000001c4bf7824 */ /* 0x000fe200078e02c1 */
[----:B------:R-:W-:-:S02]  /*2980*/  IADD3 R243, -R238, 0x40, R221 ;  /* 0x00000040eef37810 */ /* 0x000fc40007ffe1dd */
[----:B------:R-:W-:Y:S01]  /*2990*/  SEL R195, R195, R200, !P0 ;  /* 0x000000c8c3c37207 */ /* 0x000fe20004000000 */
[----:B------:R-:W-:Y:S01]  /*29a0*/  IMAD.MOV.U32 R234, RZ, RZ, c[0x0][0x2e4] ;  /* 0x0000b900ffea7624 */ /* 0x000fe200078e00ff */
        /* <DEDUP_REMOVED lines=48> */
[----:B------:R-:W-:Y:S01]  /*2cb0*/  IADD3 R243, R243, -c[0x0][0x2e8], RZ ;  /* 0x8000ba00f3f37a10 */ /* 0x000fe20007ffe0ff */
[----:B------:R-:W-:Y:S01]  /*2cc0*/  IMAD.SHL.U32 R194, R194, 0x2, RZ ;  /* 0x00000002c2c27824 */ /* 0x000fe200078e00ff */
[----:B------:R-:W-:Y:S01]  /*2cd0*/  SHF.L.U32 R195, R195, 0x1, RZ ;  /* 0x00000001c3c37819 */ /* 0x000fe200000006ff */
[----:B------:R-:W-:Y:S01]  /*2ce0*/  IMAD.IADD R190, R192, 0x1, R191 ;  /* 0x00000001c0be7824 */ /* 0x000fe200078e02bf */
[----:B-1----:R-:W-:-:S02]  /*2cf0*/  IADD3 R189, R196, R192, RZ ;  /* 0x000000c0c4bd7210 */ /* 0x002fc40007ffe0ff */
.L_x_446:
        /* <DEDUP_REMOVED lines=106> */
.L_x_442:
        /* <DEDUP_REMOVED lines=70> */
.L_x_443:
        /* <DEDUP_REMOVED lines=185> */
[----:B------:R-:W-:Y:S04]  /*4390*/  ISETP.NE.U32.AND P1, PT, R6, 0x1, PT ;  /* 0x000000010600780c */ /* 0x000fe80003f25070 */
[----:B------:R-:W-:Y:S02]  /*43a0*/  SEL R4, R4, 0x6000, !P1 ;  /* 0x0000600004047807 */ /* 0x000fe40004800000 */
[----:B------:R-:W-:Y:S03]  /*43b0*/  LEA R248, P0, R5, R248, 0x1 ;  /* 0x000000f805f87211 */ /* 0x000fe600078008ff */
[--C-:B------:R-:W-:Y:S01]  /*43c0*/  IMAD.IADD R237, R237, 0x1, R4.reuse ;  /* 0x00000001eded7824 */ /* 0x100fe200078e0204 */
[----:B------:R-:W-:Y:S01]  /*43d0*/  LEA.HI.X.SX32 R249, R5, R249, 0x1, P0 ;  /* 0x000000f905f97211 */ /* 0x000fe200000f0eff */
[----:B------:R-:W-:Y:S01]  /*43e0*/  IMAD.MOV.U32 R5, RZ, RZ, c[0x0][0x194] ;  /* 0x00006500ff057624 */ /* 0x000fe200078e00ff */
[----:B------:R-:W-:Y:S01]  /*43f0*/  LEA R6, P0, R7, R248, 0x6 ;  /* 0x000000f807067211 */ /* 0x000fe200078030ff */
[----:B------:R-:W-:Y:S02]  /*4400*/  IMAD.IADD R195, R195, 0x1, R4 ;  /* 0x00000001c3c37824 */ /* 0x000fe400078e0204 */
        /* <DEDUP_REMOVED lines=11> */
.L_x_444:
        /* <DEDUP_REMOVED lines=18> */
[----:B-1----:R-:W-:Y:S05]  /*45e0*/  LDSM.16.MT88.4 R4, [R197+0x20000] ;  /* 0x02000000c504783b */ /* 0x002fea0000004200 */
        /* <DEDUP_REMOVED lines=69> */
[----:B------:R-:W-:Y:S04]  /*4a40*/  IMAD.MOV.U32 R7, RZ, RZ, c[0x0][0x370] ;  /* 0x0000dc00ff077624 */ /* 0x000fe800078e00ff */
[----:B------:R-:W-:Y:S05]  /*4a50*/  IMAD.U32 R5, R7, -0x40, RZ ;  /* 0xffffffc007057824 */ /* 0x000fea00078e00ff */
[C---:B------:R-:W-:Y:S04]  /*4a60*/  LEA R246, P0, R5.reuse, R246, 0x1 ;  /* 0x000000f605f67211 */ /* 0x040fe800078008ff */
[----:B------:R-:W-:Y:S01]  /*4a70*/  LEA.HI.X.SX32 R247, R5, R247, 0x1, P0 ;  /* 0x000000f705f77211 */ /* 0x000fe200000f0eff */
[----:B------:R-:W-:Y:S01]  /*4a80*/  IMAD.MOV.U32 R5, RZ, RZ, c[0x0][0x374] ;  /* 0x0000dd00ff057624 */ /* 0x000fe200078e00ff */
        /* <DEDUP_REMOVED lines=12> */
.L_x_445:
        /* <DEDUP_REMOVED lines=11> */
[-C--:B-12---:R-:W-:Y:S03]  /*4c00*/  HMMA.16816.F32 R4, R148, R16.reuse, RZ ;  /* 0x000000109404723c */ /* 0x086fe600000018ff */
[----:B------:R-:W-:Y:S04]  /*4c10*/  LDSM.16.M88.4 R176, [R189+0x1000] ;  /* 0x00100000bdb0783b */ /* 0x000fe80000000200 */
[----:B------:R-:W-:Y:S01]  /*4c20*/  LDSM.16.MT88.4 R180, [R201+0x15000] ;  /* 0x01500000c9b4783b */ /* 0x000fe20000004200 */
[C---:B---3--:R-:W-:Y:S03]  /*4c30*/  HMMA.16816.F32 R8, R92.reuse, R16, RZ ;  /* 0x000000105c08723c */ /* 0x048fe600000018ff */
        /* <DEDUP_REMOVED lines=39> */
[C---:B------:R-:W-:Y:S01]  /*4eb0*/  IMAD.SHL.U32 R157, R250.reuse, 0x10, RZ ;  /* 0x00000010fa9d7824 */ /* 0x040fe200078e00ff */
        /* <DEDUP_REMOVED lines=20> */
[----:B------:R1:W5:Y:S02]  /*5000*/  @P3 LDG.E R236, [R154.64+-0xe0] ;  /* 0xffff20069aec3981 */ /* 0x000364000c1e1900 */
[C---:B------:R-:W-:Y:S01]  /*5010*/  IMAD R169, R250.reuse, 0x38, RZ ;  /* 0x00000038faa97824 */ /* 0x040fe200078e02ff */
[-C--:B------:R-:W-:Y:S01]  /*5020*/  HMMA.16816.F32 R92, R184, R170.reuse, R92 ;  /* 0x000000aab85c723c */ /* 0x080fe2000000185c */
[----:B------:R-:W-:Y:S04]  /*5030*/  RED.E.ADD.F32.FTZ.RN.STRONG.GPU [R244.64], R4 ;  /* 0x00000004f400798e */ /* 0x000fe8000c10e786 */
[----:B------:R2:W-:Y:S03]  /*5040*/  RED.E.ADD.F32.FTZ.RN.STRONG.GPU [R158.64], R5 ;  /* 0x000000059e00798e */ /* 0x0005e6000c10e786 */
[----:B------:R-:W-:Y:S01]  /*5050*/  HMMA.16816.F32 R96, R160, R170, R96 ;  /* 0x000000aaa060723c */ /* 0x000fe20000001860 */
[----:B------:R-:W-:Y:S06]  /*5060*/  RED.E.ADD.F32.FTZ.RN.STRONG.GPU [R166.64], R6 ;  /* 0x00000006a600798e */ /* 0x000fec000c10e786 */
[C---:B------:R-:W-:Y:S02]  /*5070*/  IMAD R161, R250.reuse, 0x18, RZ ;  /* 0x00000018faa17824 */ /* 0x040fe400078e02ff */
[C---:B------:R-:W-:Y:S03]  /*5080*/  IMAD.SHL.U32 R163, R250.reuse, 0x20, RZ ;  /* 0x00000020faa37824 */ /* 0x040fe600078e00ff */
[-C--:B------:R-:W-:Y:S02]  /*5090*/  LEA R164, P0, R161, R244.reuse, 0x2 ;  /* 0x000000f4a1a47211 */ /* 0x080fe400078010ff */
[-C--:B------:R-:W-:Y:S01]  /*50a0*/  LEA R162, P1, R163, R244.reuse, 0x2 ;  /* 0x000000f4a3a27211 */ /* 0x080fe200078210ff */
[C---:B-1----:R-:W-:Y:S01]  /*50b0*/  IMAD R155, R250.reuse, 0x28, RZ ;  /* 0x00000028fa9b7824 */ /* 0x042fe200078e02ff */
[-C--:B------:R-:W-:Y:S01]  /*50c0*/  LEA.HI.X.SX32 R165, R161, R245.reuse, 0x2, P0 ;  /* 0x000000f5a1a57211 */ /* 0x080fe200000f16ff */
[----:B------:R-:W-:Y:S01]  /*50d0*/  IMAD R161, R250, 0x30, RZ ;  /* 0x00000030faa17824 */ /* 0x000fe200078e02ff */
[-C--:B------:R-:W-:Y:S02]  /*50e0*/  LEA.HI.X.SX32 R163, R163, R245.reuse, 0x2, P1 ;  /* 0x000000f5a3a37211 */ /* 0x080fe400008f16ff */
        /* <DEDUP_REMOVED lines=382> */
.L_x_447:
[----:B---3--:R-:W-:-:S05]  /*68d0*/  @P0 IADD3 R52, R240, R241, RZ ;  /* 0x000000f1f0340210 */ /* 0x008fca0007ffe0ff */
        /* <DEDUP_REMOVED lines=12> */
.L_x_448:
[----:B------:R-:W-:Y:S01]  /*69a0*/  BAR.SYNC.DEFER_BLOCKING 0x0 ;  /* 0x0000000000007b1d */ /* 0x000fe20000010000 */
[----:B------:R-:W-:Y:S01]  /*69b0*/  MOV R58, R210 ;  /* 0x000000d2003a7202 */ /* 0x000fe20000000f00 */
[----:B------:R-:W-:Y:S01]  /*69c0*/  IMAD R238, R214, -0x40, R238 ;  /* 0xffffffc0d6ee7824 */ /* 0x000fe200078e02ee */
[----:B------:R-:W-:Y:S01]  /*69d0*/  MOV R59, R211 ;  /* 0x000000d3003b7202 */ /* 0x000fe20000000f00 */
[----:B------:R-:W-:Y:S02]  /*69e0*/  IMAD R44, R223, c[0x0][0x3a0], RZ ;  /* 0x0000e800df2c7a24 */ /* 0x000fe400078e02ff */
[----:B------:R-:W-:Y:S01]  /*69f0*/  BSSY B0, `(.L_x_449) ;  /* 0x0000022000007945 */ /* 0x000fe20003800000 */
[----:B------:R-:W-:Y:S01]  /*6a00*/  ISETP.GE.AND P2, PT, R209, R238, PT ;  /* 0x000000eed100720c */ /* 0x000fe20003f46270 */
[----:B------:R-:W-:-:S04]  /*6a10*/  IMAD.WIDE.U32 R46, R225, c[0x0][0x3a0], R58 ;  /* 0x0000e800e12e7a25 */ /* 0x000fc800078e003a */
[----:B------:R-:W-:Y:S01]  /*6a20*/  IMAD R41, R225, c[0x0][0x3a4], R44 ;  /* 0x0000e900e1297a24 */ /* 0x000fe200078e022c */
[----:B------:R-:W-:-:S04]  /*6a30*/  IADD3 R60, P0, R42, R46, RZ ;  /* 0x0000002e2a3c7210 */ /* 0x000fc80007f1e0ff */
[----:B------:R-:W-:Y:S01]  /*6a40*/  IADD3.X R61, R40, R47, R41, P0, !PT ;  /* 0x0000002f283d7210 */ /* 0x000fe200007fe429 */
[----:B------:R-:W-:-:S04]  /*6a50*/  IMAD R40, R232, c[0x0][0x3b8], RZ ;  /* 0x0000ee00e8287a24 */ /* 0x000fc800078e02ff */
[C---:B------:R-:W-:Y:S01]  /*6a60*/  IMAD R55, R233.reuse, c[0x0][0x3bc], R40 ;  /* 0x0000ef00e9377a24 */ /* 0x040fe200078e0228 */
[----:B------:R1:W2:Y:S01]  /*6a70*/  LDS.128 R36, [R215+0x13000] ;  /* 0x01300000d7247984 */ /* 0x0002a20000000c00 */
[----:B------:R-:W-:-:S03]  /*6a80*/  IMAD.WIDE.U32 R60, R233, c[0x0][0x3b8], R60 ;  /* 0x0000ee00e93c7a25 */ /* 0x000fc600078e003c */
[----:B------:R1:W3:Y:S02]  /*6a90*/  LDS.128 R32, [R215+0x15000] ;  /* 0x01500000d7207984 */ /* 0x0002e40000000c00 */
[----:B------:R-:W-:Y:S02]  /*6aa0*/  IADD3 R55, R55, R61, RZ ;  /* 0x0000003d37377210 */ /* 0x000fe40007ffe0ff */
[----:B------:R1:W4:Y:S04]  /*6ab0*/  LDS.128 R28, [R215+0x17000] ;  /* 0x01700000d71c7984 */ /* 0x0003280000000c00 */
[----:B------:R1:W1:Y:S04]  /*6ac0*/  LDS.128 R24, [R215+0x18000] ;  /* 0x01800000d7187984 */ /* 0x0002680000000c00 */
[----:B------:R1:W1:Y:S04]  /*6ad0*/  LDS.128 R20, [R215+0x19000] ;  /* 0x01900000d7147984 */ /* 0x0002680000000c00 */
[----:B------:R1:W1:Y:S04]  /*6ae0*/  LDS.128 R16, [R215+0x1a000] ;  /* 0x01a00000d7107984 */ /* 0x0002680000000c00 */
        /* <DEDUP_REMOVED lines=18> */
.L_x_450:
[----:B------:R-:W-:Y:S05]  /*6c10*/  BSYNC B0 ;  /* 0x0000000000007941 */ /* 0x000fea0003800000 */
.L_x_449:
[----:B----4-:R-:W-:Y:S01]  /*6c20*/  IADD3 R41, R209, 0x20, RZ ;  /* 0x00000020d1297810 */ /* 0x010fe20007ffe0ff */
[----:B------:R-:W-:Y:S03]  /*6c30*/  BSSY B0, `(.L_x_451) ;  /* 0x0000010000007945 */ /* 0x000fe60003800000 */
[----:B------:R-:W-:-:S13]  /*6c40*/  ISETP.GE.AND P1, PT, R41, R238, PT ;  /* 0x000000ee2900720c */ /* 0x000fda0003f26270 */
[----:B------:R-:W-:Y:S05]  /*6c50*/  @P1 BRA `(.L_x_452) ;  /* 0x000000d000001947 */ /* 0x000fea0003800000 */
[----:B------:R-:W-:Y:S01]  /*6c60*/  IADD3 R41, P0, R209, 0x20, RZ ;  /* 0x00000020d1297810 */ /* 0x000fe20007f1e0ff */
[----:B------:R-:W-:Y:S01]  /*6c70*/  IMAD.MOV.U32 R42, RZ, RZ, R60 ;  /* 0x000000ffff2a7224 */ /* 0x000fe200078e003c */
[----:B------:R-:W-:-:S03]  /*6c80*/  MOV R43, R55 ;  /* 0x00000037002b7202 */ /* 0x000fc60000000f00 */
[----:B------:R-:W-:Y:S02]  /*6c90*/  IMAD.X R40, RZ, RZ, R212, P0 ;  /* 0x000000ffff287224 */ /* 0x000fe400000e06d4 */
[----:B------:R-:W-:-:S04]  /*6ca0*/  IMAD.WIDE.U32 R42, R41, c[0x0][0x3a0], R42 ;  /* 0x0000e800292a7a25 */ /* 0x000fc800078e002a */
[----:B------:R-:W-:Y:S01]  /*6cb0*/  IMAD R40, R40, c[0x0][0x3a0], RZ ;  /* 0x0000e80028287a24 */ /* 0x000fe200078e02ff */
[----:B------:R-:W-:-:S03]  /*6cc0*/  LEA R44, P0, R42, c[0x0][0x340], 0x1 ;  /* 0x0000d0002a2c7a11 */ /* 0x000fc600078008ff */
[----:B------:R-:W-:-:S05]  /*6cd0*/  IMAD R40, R41, c[0x0][0x3a4], R40 ;  /* 0x0000e90029287a24 */ /* 0x000fca00078e0228 */
[----:B------:R-:W-:-:S04]  /*6ce0*/  IADD3 R40, R40, R43, RZ ;  /* 0x0000002b28287210 */ /* 0x000fc80007ffe0ff */
[----:B------:R-:W-:-:S05]  /*6cf0*/  LEA.HI.X R45, R42, c[0x0][0x344], R40, 0x1, P0 ;  /* 0x0000d1002a2d7a11 */ /* 0x000fca00000f0c28 */
[----:B--2---:R2:W-:Y:S04]  /*6d00*/  STG.E.128 [R44.64], R36 ;  /* 0x000000242c007986 */ /* 0x0045e8000c101d06 */
[----:B---3--:R2:W-:Y:S04]  /*6d10*/  STG.E.128 [R44.64+0x80], R32 ;  /* 0x000080202c007986 */ /* 0x0085e8000c101d06 */
[----:B------:R2:W-:Y:S02]  /*6d20*/  STG.E.128 [R44.64+0x100], R28 ;  /* 0x0001001c2c007986 */ /* 0x0005e4000c101d06 */
.L_x_452:
[----:B------:R-:W-:Y:S05]  /*6d30*/  BSYNC B0 ;  /* 0x0000000000007941 */ /* 0x000fea0003800000 */
.L_x_451:
[----:B------:R-:W-:Y:S01]  /*6d40*/  IMAD.WIDE.U32 R58, R225, c[0x0][0x3a8], R58 ;  /* 0x0000ea00e13a7a25 */ /* 0x000fe200078e003a */
[----:B------:R-:W-:Y:S03]  /*6d50*/  BSSY B0, `(.L_x_453) ;  /* 0x0000015000007945 */ /* 0x000fe60003800000 */
[----:B--2---:R-:W-:Y:S01]  /*6d60*/  IMAD R28, R223, c[0x0][0x3a8], RZ ;  /* 0x0000ea00df1c7a24 */ /* 0x004fe200078e02ff */
        /* <DEDUP_REMOVED lines=8> */
[----:B---3--:R-:W-:Y:S01]  /*6df0*/  MOV R32, R30 ;  /* 0x0000001e00207202 */ /* 0x008fe20000000f00 */
[----:B------:R-:W-:Y:S01]  /*6e00*/  IMAD R28, R212, c[0x0][0x3a8], RZ ;  /* 0x0000ea00d41c7a24 */ /* 0x000fe200078e02ff */
[----:B------:R-:W-:-:S03]  /*6e10*/  MOV R33, R29 ;  /* 0x0000001d00217202 */ /* 0x000fc60000000f00 */
[C---:B------:R-:W-:Y:S02]  /*6e20*/  IMAD R28, R209.reuse, c[0x0][0x3ac], R28 ;  /* 0x0000eb00d11c7a24 */ /* 0x040fe400078e021c */
[----:B------:R-:W-:-:S05]  /*6e30*/  IMAD.WIDE.U32 R32, R209, c[0x0][0x3a8], R32 ;  /* 0x0000ea00d1207a25 */ /* 0x000fca00078e0020 */
[----:B------:R-:W-:Y:S02]  /*6e40*/  IADD3 R28, R28, R33, RZ ;  /* 0x000000211c1c7210 */ /* 0x000fe40007ffe0ff */
[----:B------:R-:W-:-:S04]  /*6e50*/  LEA R34, P0, R32, c[0x0][0x348], 0x1 ;  /* 0x0000d20020227a11 */ /* 0x000fc800078008ff */
[----:B------:R-:W-:-:S05]  /*6e60*/  LEA.HI.X R35, R32, c[0x0][0x34c], R28, 0x1, P0 ;  /* 0x0000d30020237a11 */ /* 0x000fca00000f0c1c */
[----:B-1----:R1:W-:Y:S04]  /*6e70*/  STG.E.128 [R34.64], R24 ;  /* 0x0000001822007986 */ /* 0x0023e8000c101d06 */
[----:B------:R1:W-:Y:S04]  /*6e80*/  STG.E.128 [R34.64+0x80], R16 ;  /* 0x0000801022007986 */ /* 0x0003e8000c101d06 */
[----:B------:R1:W-:Y:S02]  /*6e90*/  STG.E.128 [R34.64+0x100], R8 ;  /* 0x0001000822007986 */ /* 0x0003e4000c101d06 */
.L_x_454:
[----:B------:R-:W-:Y:S05]  /*6ea0*/  BSYNC B0 ;  /* 0x0000000000007941 */ /* 0x000fea0003800000 */
.L_x_453:
[----:B------:R-:W-:Y:S05]  /*6eb0*/  @P1 BRA `(.L_x_441) ;  /* 0x000000c000001947 */ /* 0x000fea0003800000 */
[----:B-1----:R-:W-:Y:S02]  /*6ec0*/  IADD3 R9, P0, R209, 0x20, RZ ;  /* 0x00000020d1097810 */ /* 0x002fe40007f1e0ff */
        /* <DEDUP_REMOVED lines=8> */
[----:B------:R1:W-:Y:S04]  /*6f50*/  STG.E.128 [R16.64], R20 ;  /* 0x0000001410007986 */ /* 0x0003e8000c101d06 */
[----:B------:R1:W-:Y:S04]  /*6f60*/  STG.E.128 [R16.64+0x80], R12 ;  /* 0x0000800c10007986 */ /* 0x0003e8000c101d06 */
[----:B------:R1:W-:Y:S02]  /*6f70*/  STG.E.128 [R16.64+0x100], R4 ;  /* 0x0001000410007986 */ /* 0x0003e4000c101d06 */
.L_x_441:
[----:B------:R-:W-:Y:S05]  /*6f80*/  BSYNC B1 ;  /* 0x0000000000017941 */ /* 0x000fea0003800000 */
.L_x_427:
[----:B------:R-:W-:-:S04]  /*6f90*/  IADD3 R214, R214, c[0x0][0xc], RZ ;  /* 0x00000300d6d67a10 */ /* 0x000fc80007ffe0ff */
[----:B------:R-:W-:-:S13]  /*6fa0*/  ISETP.GE.AND P0, PT, R214, UR4, PT ;  /* 0x00000004d6007c0c */ /* 0x000fda000bf06270 */
[----:B------:R-:W-:Y:S01]  /*6fb0*/  @P0 CALL.REL.NOINC `(.L_x_455) ;  /* 0x0000001000000944 */ /* 0x000fe20003c00000 */
[----:B------:R-:W-:Y:S05]  /*6fc0*/  BRA `(.L_x_456) ;  /* 0xffff98c000007947 */ /* 0x000fea000383ffff */
.L_x_455:
[----:B------:R-:W-:Y:S05]  /*6fd0*/  EXIT ;  /* 0x000000000000794d */ /* 0x000fea0003800000 */
.L_x_457:
        /* <DEDUP_REMOVED lines=10> */
.L_x_1588:


//--------------------- .text._ZN5flash44flash_bwd_dq_dk_dv_loop_seqk_parallel_kernelI23Flash_bwd_kernel_traitsILi192ELi64ELi64ELi8ELi4ELi2ELi2ELb0ELb0EN7cutlass6half_tE19Flash_kernel_traitsILi192ELi64ELi64ELi8ES3_EELb0ELb0ELb1ELb1ELb0ELb0ELb0EEEvNS_16Flash_bwd_paramsE --------------------------
	.section	.text._ZN5flash44flash_bwd_dq_dk_dv_loop_seqk_parallel_kernelI23Flash_bwd_kernel_traitsILi192ELi64ELi64ELi8ELi4ELi2ELi2ELb0ELb0EN7cutlass6half_tE19Flash_kernel_traitsILi192ELi64ELi64ELi8ES3_EELb0ELb0ELb1ELb1ELb0ELb0ELb0EEEvNS_16Flash_bwd_paramsE,"ax",@progbits
	.sectioninfo	@"SHI_REGISTERS=255"
	.align	128
        .global         _ZN5flash44flash_bwd_dq_dk_dv_loop_seqk_parallel_kernelI23Flash_bwd_kernel_traitsILi192ELi64ELi64ELi8ELi4ELi2ELi2ELb0ELb0EN7cutlass6half_tE19Flash_kernel_traitsILi192ELi64ELi64ELi8ES3_EELb0ELb0ELb1ELb1ELb0ELb0ELb0EEEvNS_16Flash_bwd_paramsE
        .type           _ZN5flash44flash_bwd_dq_dk_dv_loop_seqk_parallel_kernelI23Flash_bwd_kernel_traitsILi192ELi64ELi64ELi8ELi4ELi2ELi2ELb0ELb0EN7cutlass6half_tE19Flash_kernel_traitsILi192ELi64ELi64ELi8ES3_EELb0ELb0ELb1ELb1ELb0ELb0ELb0EEEvNS_16Flash_bwd_paramsE,@function
        .size           _ZN5flash44flash_bwd_dq_dk_dv_loop_seqk_parallel_kernelI23Flash_bwd_kernel_traitsILi192ELi64ELi64ELi8ELi4ELi2ELi2ELb0ELb0EN7cutlass6half_tE19Flash_kernel_traitsILi192ELi64ELi64ELi8ES3_EELb0ELb0ELb1ELb1ELb0ELb0ELb0EEEvNS_16Flash_bwd_paramsE,(.L_x_1589 - _ZN5flash44flash_bwd_dq_dk_dv_loop_seqk_parallel_kernelI23Flash_bwd_kernel_traitsILi192ELi64ELi64ELi8ELi4ELi2ELi2ELb0ELb0EN7cutlass6half_tE19Flash_kernel_traitsILi192ELi64ELi64ELi8ES3_EELb0ELb0ELb1ELb1ELb0ELb0ELb0EEEvNS_16Flash_bwd_paramsE)
        .other          _ZN5flash44flash_bwd_dq_dk_dv_loop_seqk_parallel_kernelI23Flash_bwd_kernel_traitsILi192ELi64ELi64ELi8ELi4ELi2ELi2ELb0ELb0EN7cutlass6half_tE19Flash_kernel_traitsILi192ELi64ELi64ELi8ES3_EELb0ELb0ELb1ELb1ELb0ELb0ELb0EEEvNS_16Flash_bwd_paramsE,@"STO_CUDA_ENTRY STV_DEFAULT"
_ZN5flash44flash_bwd_dq_dk_dv_loop_seqk_parallel_kernelI23Flash_bwd_kernel_traitsILi192ELi64ELi64ELi8ELi4ELi2ELi2ELb0ELb0EN7cutlass6half_tE19Flash_kernel_traitsILi192ELi64ELi64ELi8ES3_EELb0ELb0ELb1ELb1ELb0ELb0ELb0EEEvNS_16Flash_bwd_paramsE:
.text._ZN5flash44flash_bwd_dq_dk_dv_loop_seqk_parallel_kernelI23Flash_bwd_kernel_traitsILi192ELi64ELi64ELi8ELi4ELi2ELi2ELb0ELb0EN7cutlass6half_tE19Flash_kernel_traitsILi192ELi64ELi64ELi8ES3_EELb0ELb0ELb1ELb1ELb0ELb0ELb0EEEvNS_16Flash_bwd_paramsE:
        /* <DEDUP_REMOVED lines=12> */
[----:B------:R-:W-:Y:S01]  /*00c0*/  IMAD.MOV.U32 R224, RZ, RZ, -0x10 ;  /* 0xfffffff0ffe07424 */ /* 0x000fe200078e00ff */
[----:B------:R-:W2:Y:S04]  /*00d0*/  S2R R210, SR_CTAID.Y ;  /* 0x0000000000d27919 */ /* 0x000ea80000002600 */
[----:B------:R-:W3:Y:S01]  /*00e0*/  S2R R244, SR_CTAID.Z ;  /* 0x0000000000f47919 */ /* 0x000ee20000002700 */
[----:B-1----:R-:W-:Y:S01]  /*00f0*/  SHF.R.S32.HI R10, RZ, 0x1f, R6 ;  /* 0x0000001fff0a7819 */ /* 0x002fe20000011406 */
[----:B------:R-:W-:-:S03]  /*0100*/  IMAD.SHL.U32 R201, R6, 0x2, RZ ;  /* 0x0000000206c97824 */ /* 0x000fc600078e00ff */
[CC--:B------:R-:W-:Y:S02]  /*0110*/  LEA.HI R16, R10.reuse, R6.reuse, RZ, 0x3 ;  /* 0x000000060a107211 */ /* 0x0c0fe400078f18ff */
[CC--:B------:R-:W-:Y:S02]  /*0120*/  LEA.HI R8, R10.reuse, R6.reuse, RZ, 0x2 ;  /* 0x000000060a087211 */ /* 0x0c0fe400078f10ff */
[----:B------:R-:W-:Y:S02]  /*0130*/  LEA.HI R15, R10, R6, RZ, 0x4 ;  /* 0x000000060a0f7211 */ /* 0x000fe400078f20ff */
[----:B------:R-:W-:Y:S02]  /*0140*/  LOP3.LUT R3, R16, 0xfffffff8, RZ, 0xc0, !PT ;  /* 0xfffffff810037812 */ /* 0x000fe400078ec0ff */
[----:B------:R-:W-:Y:S02]  /*0150*/  SHF.R.S32.HI R207, RZ, 0x3, R16 ;  /* 0x00000003ffcf7819 */ /* 0x000fe40000011410 */
[--C-:B------:R-:W-:Y:S01]  /*0160*/  SHF.R.S32.HI R7, RZ, 0x2, R8.reuse ;  /* 0x00000002ff077819 */ /* 0x100fe20000011408 */
[----:B------:R-:W-:Y:S01]  /*0170*/  IMAD.IADD R3, R6, 0x1, -R3 ;  /* 0x0000000106037824 */ /* 0x000fe200078e0a03 */
[----:B------:R-:W-:Y:S01]  /*0180*/  SHF.R.S32.HI R5, RZ, 0x1f, R8 ;  /* 0x0000001fff057819 */ /* 0x000fe20000011408 */
[----:B------:R-:W-:Y:S01]  /*0190*/  IMAD.SHL.U32 R206, R207, 0x40, RZ ;  /* 0x00000040cfce7824 */ /* 0x000fe200078e00ff */
[----:B------:R-:W-:Y:S01]  /*01a0*/  SHF.R.S32.HI R0, RZ, 0x4, R15 ;  /* 0x00000004ff007819 */ /* 0x000fe2000001140f */
[----:B------:R-:W-:Y:S01]  /*01b0*/  IMAD.SHL.U32 R208, R3, 0x8, RZ ;  /* 0x0000000803d07824 */ /* 0x000fe200078e00ff */
[----:B------:R-:W-:Y:S01]  /*01c0*/  LEA.HI R5, R5, R7, RZ, 0x3 ;  /* 0x0000000705057211 */ /* 0x000fe200078f18ff */
[----:B------:R-:W-:Y:S01]  /*01d0*/  IMAD.SHL.U32 R11, R3, 0x40, RZ ;  /* 0x00000040030b7824 */ /* 0x000fe200078e00ff */
[----:B------:R-:W-:-:S02]  /*01e0*/  LEA.HI R2, R15, R0, RZ, 0x1 ;  /* 0x000000000f027211 */ /* 0x000fc400078f08ff */
[----:B------:R-:W-:Y:S02]  /*01f0*/  LOP3.LUT R5, R5, 0xfffffff8, RZ, 0xc0, !PT ;  /* 0xfffffff805057812 */ /* 0x000fe400078ec0ff */
[-C--:B------:R-:W-:Y:S02]  /*0200*/  LEA.HI R9, R10, R6.reuse, RZ, 0x5 ;  /* 0x000000060a097211 */ /* 0x080fe400078f28ff */
[----:B------:R-:W-:Y:S01]  /*0210*/  LOP3.LUT R206, R206, 0x1c0, RZ, 0xc0, !PT ;  /* 0x000001c0cece7812 */ /* 0x000fe200078ec0ff */
[----:B------:R-:W-:Y:S01]  /*0220*/  IMAD.IADD R5, R7, 0x1, -R5 ;  /* 0x0000000107057824 */ /* 0x000fe200078e0a05 */
[----:B------:R-:W-:Y:S02]  /*0230*/  LOP3.LUT R2, R2, 0xfffffffe, RZ, 0xc0, !PT ;  /* 0xfffffffe02027812 */ /* 0x000fe400078ec0ff */
[----:B------:R-:W-:Y:S02]  /*0240*/  LOP3.LUT R15, R15, 0xfffffff0, RZ, 0xc0, !PT ;  /* 0xfffffff00f0f7812 */ /* 0x000fe400078ec0ff */
[----:B------:R-:W-:Y:S01]  /*0250*/  SHF.R.S32.HI R205, RZ, 0x5, R9 ;  /* 0x00000005ffcd7819 */ /* 0x000fe20000011409 */
[----:B------:R-:W-:Y:S01]  /*0260*/  IMAD.IADD R2, R0, 0x1, -R2 ;  /* 0x0000000100027824 */ /* 0x000fe200078e0a02 */
[----:B------:R-:W-:Y:S01]  /*0270*/  LOP3.LUT R4, R206, 0x38, R208, 0xf8, !PT ;  /* 0x00000038ce047812 */ /* 0x000fe200078ef8d0 */
[----:B------:R-:W-:Y:S01]  /*0280*/  IMAD.IADD R15, R6, 0x1, -R15 ;  /* 0x00000001060f7824 */ /* 0x000fe200078e0a0f */
[-C--:B------:R-:W-:Y:S01]  /*0290*/  LEA.HI R7, R10, R6.reuse, RZ, 0x7 ;  /* 0x000000060a077211 */ /* 0x080fe200078f38ff */
[C---:B------:R-:W-:Y:S01]  /*02a0*/  IMAD.SHL.U32 R12, R2.reuse, 0x200, RZ ;  /* 0x00000200020c7824 */ /* 0x040fe200078e00ff */
[----:B------:R-:W-:Y:S01]  /*02b0*/  SHF.R.U32.HI R206, RZ, 0x3, R206 ;  /* 0x00000003ffce7819 */ /* 0x000fe200000116ce */
[----:B------:R-:W-:Y:S01]  /*02c0*/  IMAD.SHL.U32 R199, R2, 0x20, RZ ;  /* 0x0000002002c77824 */ /* 0x000fe200078e00ff */
[----:B------:R-:W-:-:S02]  /*02d0*/  LEA.HI R10, R10, R6, RZ, 0x6 ;  /* 0x000000060a0a7211 */ /* 0x000fc400078f30ff */
[C---:B------:R-:W-:Y:S02]  /*02e0*/  LEA.HI R0, R9.reuse, R205, RZ, 0x1 ;  /* 0x000000cd09007211 */ /* 0x040fe400078f08ff */
[----:B------:R-:W-:Y:S02]  /*02f0*/  LOP3.LUT R204, R9, 0xffffffe0, RZ, 0xc0, !PT ;  /* 0xffffffe009cc7812 */ /* 0x000fe400078ec0ff */
[----:B------:R-:W-:Y:S02]  /*0300*/  SHF.R.S32.HI R200, RZ, 0x1f, R9 ;  /* 0x0000001fffc87819 */ /* 0x000fe40000011409 */
[----:B------:R-:W-:Y:S01]  /*0310*/  LOP3.LUT R206, R4, R206, RZ, 0x3c, !PT ;  /* 0x000000ce04ce7212 */ /* 0x000fe200078e3cff */
[----:B------:R-:W-:Y:S01]  /*0320*/  IMAD.IADD R204, R6, 0x1, -R204 ;  /* 0x0000000106cc7824 */ /* 0x000fe200078e0acc */
[----:B------:R-:W-:Y:S02]  /*0330*/  SHF.R.S32.HI R9, RZ, 0x6, R10 ;  /* 0x00000006ff097819 */ /* 0x000fe4000001140a */
[----:B------:R-:W-:-:S02]  /*0340*/  SHF.R.S32.HI R4, RZ, 0x1f, R15 ;  /* 0x0000001fff047819 */ /* 0x000fc4000001140f */
[----:B------:R-:W-:Y:S01]  /*0350*/  SHF.R.S32.HI R7, RZ, 0x7, R7 ;  /* 0x00000007ff077819 */ /* 0x000fe20000011407 */
[C---:B------:R-:W-:Y:S01]  /*0360*/  IMAD R206, R9.reuse, 0x200, R206 ;  /* 0x0000020009ce7824 */ /* 0x040fe200078e02ce */
[----:B------:R-:W-:Y:S01]  /*0370*/  LEA.HI R4, R4, R15, RZ, 0x3 ;  /* 0x0000000f04047211 */ /* 0x000fe200078f18ff */
[----:B------:R-:W-:Y:S01]  /*0380*/  IMAD.SHL.U32 R216, R9, 0x8, RZ ;  /* 0x0000000809d87824 */ /* 0x000fe200078e00ff */
[C---:B------:R-:W-:Y:S01]  /*0390*/  LOP3.LUT R13, R5.reuse, 0x1, RZ, 0xc0, !PT ;  /* 0x00000001050d7812 */ /* 0x040fe200078ec0ff */
[----:B------:R-:W-:Y:S01]  /*03a0*/  IMAD.SHL.U32 R9, R5, 0x40, RZ ;  /* 0x0000004005097824 */ /* 0x000fe200078e00ff */
[----:B------:R-:W-:Y:S01]  /*03b0*/  LOP3.LUT R8, R8, 0x7ffffffc, RZ, 0xc0, !PT ;  /* 0x7ffffffc08087812 */ /* 0x000fe200078ec0ff */
[C---:B------:R-:W-:Y:S01]  /*03c0*/  IMAD R14, R7.reuse, 0x800, R12 ;  /* 0x00000800070e7824 */ /* 0x040fe200078e020c */
[----:B------:R-:W-:Y:S01]  /*03d0*/  LEA.HI R200, R200, R205, RZ, 0x2 ;  /* 0x000000cdc8c87211 */ /* 0x000fe200078f10ff */
[----:B------:R-:W-:Y:S01]  /*03e0*/  IMAD.SHL.U32 R7, R7, 0x20, RZ ;  /* 0x0000002007077824 */ /* 0x000fe200078e00ff */
[----:B------:R-:W-:Y:S01]  /*03f0*/  LOP3.LUT R9, R9, 0x1c0, RZ, 0xc0, !PT ;  /* 0x000001c009097812 */ /* 0x000fe200078ec0ff */
[----:B------:R-:W-:Y:S01]  /*0400*/  IMAD.IADD R8, R6, 0x1, -R8 ;  /* 0x0000000106087824 */ /* 0x000fe200078e0a08 */
[C---:B------:R-:W-:Y:S01]  /*0410*/  LOP3.LUT P4, RZ, R3.reuse, 0x4, RZ, 0xc0, !PT ;  /* 0x0000000403ff7812 */ /* 0x040fe2000788c0ff */
[----:B------:R-:W-:Y:S01]  /*0420*/  IMAD.SHL.U32 R213, R206, 0x2, RZ ;  /* 0x00000002ced57824 */ /* 0x000fe200078e00ff */
[----:B------:R-:W-:-:S02]  /*0430*/  LOP3.LUT P3, RZ, R3, 0x2, RZ, 0xc0, !PT ;  /* 0x0000000203ff7812 */ /* 0x000fc4000786c0ff */
[----:B------:R-:W-:Y:S02]  /*0440*/  LOP3.LUT R203, R4, 0xfffffff8, RZ, 0xc0, !PT ;  /* 0xfffffff804cb7812 */ /* 0x000fe400078ec0ff */
[----:B------:R-:W-:Y:S02]  /*0450*/  ISETP.NE.U32.AND P0, PT, R13, 0x1, PT ;  /* 0x000000010d00780c */ /* 0x000fe40003f05070 */
[----:B------:R-:W-:Y:S01]  /*0460*/  LOP3.LUT R200, R200, 0xfffffffc, RZ, 0xc0, !PT ;  /* 0xfffffffcc8c87812 */ /* 0x000fe200078ec0ff */
[----:B------:R-:W-:Y:S01]  /*0470*/  IMAD.IADD R203, R15, 0x1, -R203 ;  /* 0x000000010fcb7824 */ /* 0x000fe200078e0acb */
[----:B------:R-:W-:Y:S02]  /*0480*/  LOP3.LUT R0, R0, 0xfffffffe, RZ, 0xc0, !PT ;  /* 0xfffffffe00007812 */ /* 0x000fe400078ec0ff */
[----:B------:R-:W-:Y:S01]  /*0490*/  LOP3.LUT R201, R7, 0x6, R201, 0xf8, !PT ;  /* 0x0000000607c97812 */ /* 0x000fe200078ef8c9 */
[----:B------:R-:W-:Y:S01]  /*04a0*/  IMAD.IADD R200, R205, 0x1, -R200 ;  /* 0x00000001cdc87824 */ /* 0x000fe200078e0ac8 */
[----:B------:R-:W-:Y:S01]  /*04b0*/  LOP3.LUT R215, R9, 0x20, R7, 0xf8, !PT ;  /* 0x0000002009d77812 */ /* 0x000fe200078ef807 */
[----:B------:R-:W-:Y:S01]  /*04c0*/  IMAD.IADD R3, R205, 0x1, -R0 ;  /* 0x00000001cd037824 */ /* 0x000fe200078e0a00 */
[----:B------:R-:W-:Y:S01]  /*04d0*/  R2P PR, R5, 0x6 ;  /* 0x0000000605007804 */ /* 0x000fe20000000000 */
[----:B------:R-:W-:Y:S01]  /*04e0*/  IMAD.SHL.U32 R5, R8, 0x2, RZ ;  /* 0x0000000208057824 */ /* 0x000fe200078e00ff */
[----:B------:R-:W-:Y:S01]  /*04f0*/  SHF.R.U32.HI R7, RZ, 0x3, R9 ;  /* 0x00000003ff077819 */ /* 0x000fe20000011609 */
[----:B------:R-:W-:Y:S01]  /*0500*/  IMAD.SHL.U32 R6, R203, 0x40, RZ ;  /* 0x00000040cb067824 */ /* 0x000fe200078e00ff */
[----:B------:R-:W-:Y:S01]  /*0510*/  LOP3.LUT R216, R216, 0x18, RZ, 0xc0, !PT ;  /* 0x00000018d8d87812 */ /* 0x000fe200078ec0ff */
[----:B------:R-:W-:Y:S01]  /*0520*/  IMAD R8, R200, 0x400, R5 ;  /* 0x00000400c8087824 */ /* 0x000fe200078e0205 */
[----:B------:R-:W-:Y:S01]  /*0530*/  LOP3.LUT R215, R215, R7, RZ, 0x3c, !PT ;  /* 0x00000007d7d77212 */ /* 0x000fe200078e3cff */
[C---:B------:R-:W-:Y:S01]  /*0540*/  IMAD.SHL.U32 R0, R3.reuse, 0x10, RZ ;  /* 0x0000001003007824 */ /* 0x040fe200078e00ff */
[----:B------:R-:W-:Y:S01]  /*0550*/  LOP3.LUT R199, R216, 0x20, R199, 0xf8, !PT ;  /* 0x00000020d8c77812 */ /* 0x000fe200078ef8c7 */
[----:B------:R-:W-:Y:S01]  /*0560*/  IMAD R5, R3, 0x400, R5 ;  /* 0x0000040003057824 */ /* 0x000fe200078e0205 */
[----:B------:R-:W-:Y:S01]  /*0570*/  LOP3.LUT R216, R7, R9, R216, 0x1e, !PT ;  /* 0x0000000907d87212 */ /* 0x000fe200078e1ed8 */
[----:B------:R-:W-:Y:S01]  /*0580*/  IMAD.IADD R215, R8, 0x1, R215 ;  /* 0x0000000108d77824 */ /* 0x000fe200078e02d7 */
[----:B------:R-:W-:Y:S01]  /*0590*/  SHF.R.S32.HI R7, RZ, 0x1f, R204 ;  /* 0x0000001fff077819 */ /* 0x000fe200000114cc */
[----:B------:R-:W-:Y:S01]  /*05a0*/  IMAD.SHL.U32 R8, R2, 0x8, RZ ;  /* 0x0000000802087824 */ /* 0x000fe200078e00ff */
[----:B------:R-:W-:Y:S01]  /*05b0*/  LOP3.LUT R11, R11, 0x1c0, RZ, 0xc0, !PT ;  /* 0x000001c00b0b7812 */ /* 0x000fe200078ec0ff */
[----:B------:R-:W-:Y:S01]  /*05c0*/  IMAD.SHL.U32 R215, R215, 0x2, RZ ;  /* 0x00000002d7d77824 */ /* 0x000fe200078e00ff */
[----:B------:R-:W-:Y:S01]  /*05d0*/  LOP3.LUT R6, R6, 0x1c0, RZ, 0xc0, !PT ;  /* 0x000001c006067812 */ /* 0x000fe200078ec0ff */
[----:B------:R-:W-:Y:S01]  /*05e0*/  IMAD.IADD R216, R5, 0x1, R216 ;  /* 0x0000000105d87824 */ /* 0x000fe200078e02d8 */
[----:B------:R-:W-:Y:S01]  /*05f0*/  LEA.HI R2, R7, R204, RZ, 0x2 ;  /* 0x000000cc07027211 */ /* 0x000fe200078f10ff */
[----:B------:R-:W-:Y:S01]  /*0600*/  IMAD.SHL.U32 R7, R4, 0x40, RZ ;  /* 0x0000004004077824 */ /* 0x000fe200078e00ff */
[----:B------:R-:W-:-:S02]  /*0610*/  LOP3.LUT R198, R11, 0x8, R16, 0xf8, !PT ;  /* 0x000000080bc67812 */ /* 0x000fc400078ef810 */
[----:B------:R-:W-:Y:S02]  /*0620*/  LOP3.LUT R0, R11, 0x10, R0, 0xf8, !PT ;  /* 0x000000100b007812 */ /* 0x000fe400078ef800 */
[----:B------:R-:W-:Y:S02]  /*0630*/  SHF.R.U32.HI R11, RZ, 0x3, R11 ;  /* 0x00000003ff0b7819 */ /* 0x000fe4000001160b */
[----:B------:R-:W-:Y:S02]  /*0640*/  SHF.R.U32.HI R196, RZ, 0x3, R6 ;  /* 0x00000003ffc47819 */ /* 0x000fe40000011606 */
[----:B------:R-:W-:Y:S02]  /*0650*/  SHF.R.S32.HI R202, RZ, 0x2, R2 ;  /* 0x00000002ffca7819 */ /* 0x000fe40000011402 */
[----:B------:R-:W-:Y:S02]  /*0660*/  LOP3.LUT R198, R198, R11, RZ, 0x3c, !PT ;  /* 0x0000000bc6c67212 */ /* 0x000fe400078e3cff */
[----:B------:R-:W-:Y:S01]  /*0670*/  LOP3.LUT R2, R7, 0xfffffe00, RZ, 0xc0, !PT ;  /* 0xfffffe0007027812 */ /* 0x000fe200078ec0ff */
[----:B------:R-:W-:Y:S01]  /*0680*/  IMAD R202, R200, 0x10, R202 ;  /* 0x00000010c8ca7824 */ /* 0x000fe200078e02ca */
[----:B------:R-:W-:Y:S01]  /*0690*/  LOP3.LUT R199, R196, R199, R6, 0x1e, !PT ;  /* 0x000000c7c4c77212 */ /* 0x000fe200078e1e06 */
[----:B------:R-:W-:Y:S01]  /*06a0*/  IMAD.IADD R198, R14, 0x1, R198 ;  /* 0x000000010ec67824 */ /* 0x000fe200078e02c6 */
[----:B------:R-:W-:Y:S01]  /*06b0*/  LOP3.LUT R4, R6, 0x8, R8, 0xf8, !PT ;  /* 0x0000000806047812 */ /* 0x000fe200078ef808 */
[--C-:B------:R-:W-:Y:S01]  /*06c0*/  IMAD R200, R200, 0x400, R2.reuse ;  /* 0x00000400c8c87824 */ /* 0x100fe200078e0202 */
[----:B------:R-:W-:Y:S01]  /*06d0*/  LOP3.LUT R199, R199, R2, RZ, 0xfc, !PT ;  /* 0x00000002c7c77212 */ /* 0x000fe200078efcff */
[----:B------:R-:W-:Y:S01]  /*06e0*/  IMAD R3, R3, 0x400, R2 ;  /* 0x0000040003037824 */ /* 0x000fe200078e0202 */
[----:B------:R-:W-:Y:S01]  /*06f0*/  LOP3.LUT R0, R0, 0x8, R16, 0xf8, !PT ;  /* 0x0000000800007812 */ /* 0x000fe200078ef810 */
[----:B------:R-:W-:Y:S01]  /*0700*/  IMAD.MOV.U32 R2, RZ, RZ, 0x40 ;  /* 0x00000040ff027424 */ /* 0x000fe200078e00ff */
[----:B------:R-:W-:Y:S01]  /*0710*/  LOP3.LUT R196, R4, R196, RZ, 0x3c, !PT ;  /* 0x000000c404c47212 */ /* 0x000fe200078e3cff */
[----:B------:R-:W-:Y:S01]  /*0720*/  IMAD.SHL.U32 R198, R198, 0x2, RZ ;  /* 0x00000002c6c67824 */ /* 0x000fe200078e00ff */
[----:B------:R-:W-:-:S02]  /*0730*/  SEL R188, R188, 0xffffffe0, !P3 ;  /* 0xffffffe0bcbc7807 */ /* 0x000fc40005800000 */
[----:B------:R-:W-:Y:S01]  /*0740*/  LOP3.LUT R0, R12, R0, R11, 0xf6, !PT ;  /* 0x000000000c007212 */ /* 0x000fe200078ef60b */
[----:B------:R-:W-:Y:S01]  /*0750*/  IMAD.IADD R200, R200, 0x1, R196 ;  /* 0x00000001c8c87824 */ /* 0x000fe200078e02c4 */
[----:B------:R-:W-:Y:S01]  /*0760*/  SEL R2, R2, 0xffffffc0, !P4 ;  /* 0xffffffc002027807 */ /* 0x000fe20006000000 */
[----:B------:R-:W-:Y:S01]  /*0770*/  IMAD.IADD R196, R196, 0x1, R3 ;  /* 0x00000001c4c47824 */ /* 0x000fe200078e0203 */
[----:B------:R-:W-:Y:S01]  /*0780*/  SEL R224, R224, 0x10, !P0 ;  /* 0x00000010e0e07807 */ /* 0x000fe20004000000 */
[----:B------:R-:W-:Y:S01]  /*0790*/  IMAD.IADD R188, R198, 0x1, R188 ;  /* 0x00000001c6bc7824 */ /* 0x000fe200078e02bc */
[C---:B------:R-:W-:Y:S01]  /*07a0*/  IADD3 R217, R215.reuse, 0x20, RZ ;  /* 0x00000020d7d97810 */ /* 0x040fe20007ffe0ff */
[----:B------:R-:W-:Y:S01]  /*07b0*/  IMAD.SHL.U32 R197, R0, 0x2, RZ ;  /* 0x0000000200c57824 */ /* 0x000fe200078e00ff */
[----:B------:R-:W-:Y:S01]  /*07c0*/  LEA R216, R216, 0x12000, 0x1 ;  /* 0x00012000d8d87811 */ /* 0x000fe200078e08ff */
[--C-:B------:R-:W-:Y:S01]  /*07d0*/  IMAD R0, R0, 0x2, R2.reuse ;  /* 0x0000000200007824 */ /* 0x100fe200078e0202 */
[C---:B------:R-:W-:Y:S01]  /*07e0*/  @P1 IADD3 R217, R215.reuse, -0x20, RZ ;  /* 0xffffffe0d7d91810 */ /* 0x040fe20007ffe0ff */
[----:B------:R-:W-:Y:S01]  /*07f0*/  IMAD.IADD R3, R198, 0x1, R2 ;  /* 0x00000001c6037824 */ /* 0x000fe200078e0202 */
[----:B------:R-:W-:Y:S01]  /*0800*/  IADD3 R218, R216, 0x40, RZ ;  /* 0x00000040d8da7810 */ /* 0x000fe20007ffe0ff */
[----:B------:R-:W-:Y:S01]  /*0810*/  IMAD.IADD R219, R215, 0x1, R224 ;  /* 0x00000001d7db7824 */ /* 0x000fe200078e02e0 */
[----:B------:R-:W-:Y:S01]  /*0820*/  IADD3 R211, R208, 0x40, RZ ;  /* 0x00000040d0d37810 */ /* 0x000fe20007ffe0ff */
[----:B------:R-:W-:Y:S01]  /*0830*/  IMAD.IADD R2, R2, 0x1, R188 ;  /* 0x0000000102027824 */ /* 0x000fe200078e02bc */
[----:B------:R-:W-:Y:S01]  /*0840*/  IADD3 R214, R208, 0x80, RZ ;  /* 0x00000080d0d67810 */ /* 0x000fe20007ffe0ff */
[----:B------:R-:W-:Y:S01]  /*0850*/  IMAD.IADD R224, R224, 0x1, R217 ;  /* 0x00000001e0e07824 */ /* 0x000fe200078e02d9 */
[----:B------:R-:W-:-:S02]  /*0860*/  LEA R196, R196, 0x1e000, 0x1 ;  /* 0x0001e000c4c47811 */ /* 0x000fc400078e08ff */
[----:B--23--:R-:W-:Y:S02]  /*0870*/  @P2 IADD3 R218, R216, -0x40, RZ ;  /* 0xffffffc0d8da2810 */ /* 0x00cfe40007ffe0ff */
.L_x_506:
[----:B-1----:R-:W1:Y:S01]  /*0880*/  LDC.U8 R6, c[0x0][0x312] ;  /* 0x0000c480ff067b82 */ /* 0x002e620000000000 */
[----:B------:R-:W-:Y:S01]  /*0890*/  ISETP.NE.U32.AND P3, PT, RZ, c[0x0][0x250], PT ;  /* 0x00009400ff007a0c */ /* 0x000fe20003f65070 */
[C---:B------:R-:W-:Y:S01]  /*08a0*/  IMAD.SHL.U32 R7, R210.reuse, 0x4, RZ ;  /* 0x00000004d2077824 */ /* 0x040fe200078e00ff */
[----:B------:R-:W-:Y:S01]  /*08b0*/  ISETP.NE.U32.AND P2, PT, RZ, c[0x0][0x240], PT ;  /* 0x00009000ff007a0c */ /* 0x000fe20003f45070 */
[----:B------:R-:W-:Y:S01]  /*08c0*/  IMAD.MOV.U32 R29, RZ, RZ, -0x1 ;  /* 0xffffffffff1d7424 */ /* 0x000fe200078e00ff */
[----:B------:R-:W-:Y:S02]  /*08d0*/  ISETP.NE.AND.EX P3, PT, RZ, c[0x0][0x254], PT, P3 ;  /* 0x00009500ff007a0c */ /* 0x000fe40003f65330 */
[----:B------:R-:W-:Y:S02]  /*08e0*/  SHF.R.S32.HI R5, RZ, 0x1f, R210 ;  /* 0x0000001fff057819 */ /* 0x000fe400000114d2 */
[----:B------:R-:W-:Y:S02]  /*08f0*/  ISETP.NE.AND.EX P2, PT, RZ, c[0x0][0x244], PT, P2 ;  /* 0x00009100ff007a0c */ /* 0x000fe40003f45320 */
[----:B------:R-:W-:-:S02]  /*0900*/  SHF.L.U64.HI R4, R210, 0x2, R5 ;  /* 0x00000002d2047819 */ /* 0x000fc40000010205 */
[C---:B------:R-:W-:Y:S02]  /*0910*/  IADD3 R240, P0, R7.reuse, c[0x0][0x240], RZ ;  /* 0x0000900007f07a10 */ /* 0x040fe40007f1e0ff */
[----:B------:R-:W-:Y:S02]  /*0920*/  ISETP.EQ.U32.AND P5, PT, RZ, c[0x0][0x248], PT ;  /* 0x00009200ff007a0c */ /* 0x000fe40003fa2070 */
[----:B------:R-:W-:Y:S02]  /*0930*/  IADD3.X R241, R4, c[0x0][0x244], RZ, P0, !PT ;  /* 0x0000910004f17a10 */ /* 0x000fe400007fe4ff */
[----:B------:R-:W-:Y:S02]  /*0940*/  @P3 IADD3 R10, P0, R7, c[0x0][0x250], RZ ;  /* 0x00009400070a3a10 */ /* 0x000fe40007f1e0ff */
[----:B-1----:R-:W-:Y:S01]  /*0950*/  ISETP.NE.AND P4, PT, R6, RZ, PT ;  /* 0x000000ff0600720c */ /* 0x002fe20003f85270 */
[----:B--2---:R1:W2:Y:S03]  /*0960*/  @P2 LDG.E R29, [R240.64] ;  /* 0x00000006f01d2981 */ /* 0x0042a6000c1e1900 */
[----:B------:R-:W-:-:S02]  /*0970*/  ISETP.EQ.OR.EX P5, PT, RZ, c[0x0][0x24c], !P4, P5 ;  /* 0x00009300ff007a0c */ /* 0x000fc400067a2750 */
[----:B----4-:R-:W-:Y:S01]  /*0980*/  IADD3 R8, P1, R7, c[0x0][0x248], RZ ;  /* 0x0000920007087a10 */ /* 0x010fe20007f3e0ff */
[----:B------:R-:W-:Y:S01]  /*0990*/  IMAD.MOV.U32 R239, RZ, RZ, RZ ;  /* 0x000000ffffef7224 */ /* 0x000fe200078e00ff */
[C---:B------:R-:W-:Y:S02]  /*09a0*/  @P3 IADD3.X R11, R4.reuse, c[0x0][0x254], RZ, P0, !PT ;  /* 0x00009500040b3a10 */ /* 0x040fe400007fe4ff */
[----:B------:R-:W-:-:S03]  /*09b0*/  IADD3.X R9, R4, c[0x0][0x24c], RZ, P1, !PT ;  /* 0x0000930004097a10 */ /* 0x000fc60000ffe4ff */
[----:B---3-5:R3:W5:Y:S04]  /*09c0*/  @P3 LDG.E R239, [R10.64] ;  /* 0x000000060aef3981 */ /* 0x028768000c1e1900 */
[----:B-1----:R1:W2:Y:S02]  /*09d0*/  @P2 LDG.E R240, [R240.64+0x4] ;  /* 0x00000406f0f02981 */ /* 0x0022a4000c1e1900 */
[----:B-1----:R-:W-:-:S06]  /*09e0*/  IMAD.MOV.U32 R241, RZ, RZ, -0x1 ;  /* 0xfffffffffff17424 */ /* 0x002fcc00078e00ff */
[----:B------:R3:W5:Y:S01]  /*09f0*/  @!P5 LDG.E R241, [R8.64] ;  /* 0x0000000608f1d981 */ /* 0x000762000c1e1900 */
[----:B------:R-:W-:-:S04]  /*0a00*/  ISETP.NE.U32.AND P0, PT, RZ, c[0x0][0x248], PT ;  /* 0x00009200ff007a0c */ /* 0x000fc80003f05070 */
[----:B------:R-:W-:Y:S01]  /*0a10*/  ISETP.NE.AND.EX P0, PT, RZ, c[0x0][0x24c], PT, P0 ;  /* 0x00009300ff007a0c */ /* 0x000fe20003f05300 */
[----:B------:R-:W-:Y:S02]  /*0a20*/  IMAD.MOV.U32 R6, RZ, RZ, c[0x0][0x218] ;  /* 0x00008600ff067624 */ /* 0x000fe400078e00ff */
[----:B--2---:R-:W-:Y:S02]  /*0a30*/  @P2 IMAD.IADD R240, R240, 0x1, -R29 ;  /* 0x00000001f0f02824 */ /* 0x004fe400078e0a1d */
[----:B------:R-:W-:-:S08]  /*0a40*/  @!P2 IMAD.MOV.U32 R240, RZ, RZ, c[0x0][0x214] ;  /* 0x00008500fff0a624 */ /* 0x000fd000078e00ff */
[----:B------:R-:W-:Y:S05]  /*0a50*/  @!P0 BRA `(.L_x_458) ;  /* 0x0000003000008947 */ /* 0x000fea0003800000 */
[----:B---3--:R-:W2:Y:S02]  /*0a60*/  @P4 LDG.E R6, [R8.64+0x4] ;  /* 0x0000040608064981 */ /* 0x008ea4000c1e1900 */
[----:B--2--5:R-:W-:-:S06]  /*0a70*/  @P4 IADD3 R6, R6, -R241, RZ ;  /* 0x800000f106064210 */ /* 0x024fcc0007ffe0ff */
[----:B------:R1:W5:Y:S02]  /*0a80*/  @!P4 LDG.E R6, [R8.64] ;  /* 0x000000060806c981 */ /* 0x000364000c1e1900 */
.L_x_458:
[----:B---3--:R-:W-:-:S04]  /*0a90*/  ISETP.NE.U32.AND P1, PT, RZ, c[0x0][0x258], PT ;  /* 0x00009600ff007a0c */ /* 0x008fc80003f25070 */
[----:B------:R-:W-:-:S13]  /*0aa0*/  ISETP.NE.AND.EX P1, PT, RZ, c[0x0][0x25c], PT, P1 ;  /* 0x00009700ff007a0c */ /* 0x000fda0003f25310 */
[----:B-1----:R-:W-:-:S04]  /*0ab0*/  @P1 IADD3 R8, P0, R7, c[0x0][0x258], RZ ;  /* 0x0000960007081a10 */ /* 0x002fc80007f1e0ff */
        /* <DEDUP_REMOVED lines=12> */
[----:B------:R-:W-:Y:S02]  /*0b80*/  IADD3 R7, R240, 0x3f, RZ ;  /* 0x0000003ff0077810 */ /* 0x000fe40007ffe0ff */
[----:B------:R-:W-:Y:S01]  /*0b90*/  IADD3 R6, R6, c[0x0][0x2e4], -R238 ;  /* 0x0000b90006067a10 */ /* 0x000fe20007ffe8ee */
[----:B------:R-:W-:Y:S01]  /*0ba0*/  IMAD.WIDE.U32 R12, R29, c[0x0][0x190], RZ ;  /* 0x000064001d0c7a25 */ /* 0x000fe200078e00ff */
[----:B------:R-:W-:Y:S02]  /*0bb0*/  ISETP.NE.AND P0, PT, R241, -0x1, PT ;  /* 0xfffffffff100780c */ /* 0x000fe40003f05270 */
[----:B------:R-:W-:Y:S02]  /*0bc0*/  IADD3 R6, R6, 0x3f, RZ ;  /* 0x0000003f06067810 */ /* 0x000fe40007ffe0ff */
[----:B------:R-:W-:-:S02]  /*0bd0*/  SHF.R.S32.HI R4, RZ, 0x1f, R7 ;  /* 0x0000001fff047819 */ /* 0x000fc40000011407 */
[----:B------:R-:W-:Y:S02]  /*0be0*/  SHF.R.S32.HI R237, RZ, 0x1f, R6 ;  /* 0x0000001fffed7819 */ /* 0x000fe40000011406 */
[----:B------:R-:W-:Y:S01]  /*0bf0*/  LEA.HI R4, R4, R7, RZ, 0x6 ;  /* 0x0000000704047211 */ /* 0x000fe200078f30ff */
[----:B------:R-:W-:Y:S01]  /*0c00*/  IMAD R7, R5, c[0x0][0x178], RZ ;  /* 0x00005e0005077a24 */ /* 0x000fe200078e02ff */
[----:B------:R-:W-:Y:S02]  /*0c10*/  LEA.HI R237, R237, R6, RZ, 0x6 ;  /* 0x00000006eded7211 */ /* 0x000fe400078f30ff */
[----:B------:R-:W-:Y:S01]  /*0c20*/  ISETP.NE.AND P1, PT, R29, -0x1, PT ;  /* 0xffffffff1d00780c */ /* 0x000fe20003f25270 */
[----:B------:R-:W-:Y:S01]  /*0c30*/  @P0 IMAD.IADD R9, R239, 0x1, R241 ;  /* 0x00000001ef090824 */ /* 0x000fe200078e02f1 */
[----:B------:R-:W-:Y:S01]  /*0c40*/  SHF.R.S32.HI R4, RZ, 0x6, R4 ;  /* 0x00000006ff047819 */ /* 0x000fe20000011404 */
[----:B------:R-:W-:Y:S01]  /*0c50*/  IMAD R7, R210, c[0x0][0x17c], R7 ;  /* 0x00005f00d2077a24 */ /* 0x000fe200078e0207 */
[----:B------:R-:W-:Y:S01]  /*0c60*/  SHF.R.S32.HI R237, RZ, 0x6, R237 ;  /* 0x00000006ffed7819 */ /* 0x000fe200000114ed */
[----:B------:R-:W-:Y:S01]  /*0c70*/  @P0 IMAD.WIDE.U32 R10, R9, c[0x0][0x198], RZ ;  /* 0x00006600090a0a25 */ /* 0x000fe200078e00ff */
[----:B------:R-:W-:-:S02]  /*0c80*/  SEL R17, R14, R12, !P1 ;  /* 0x0000000c0e117207 */ /* 0x000fc40004800000 */
[----:B------:R-:W-:Y:S01]  /*0c90*/  IMNMX R237, R4, R237, PT ;  /* 0x000000ed04ed7217 */ /* 0x000fe20003800200 */
[----:B------:R-:W-:Y:S02]  /*0ca0*/  IMAD R4, R29, c[0x0][0x194], RZ ;  /* 0x000065001d047a24 */ /* 0x000fe400078e02ff */
[----:B------:R-:W-:Y:S01]  /*0cb0*/  IMAD.IADD R7, R15, 0x1, R7 ;  /* 0x000000010f077824 */ /* 0x000fe200078e0207 */
[----:B------:R-:W-:Y:S01]  /*0cc0*/  LEA R21, R237, 0xffffffc0, 0x6 ;  /* 0xffffffc0ed157811 */ /* 0x000fe200078e30ff */
[----:B------:R-:W-:Y:S02]  /*0cd0*/  @P1 IMAD.IADD R7, R13, 0x1, R4 ;  /* 0x000000010d071824 */ /* 0x000fe400078e0204 */
[----:B------:R-:W-:Y:S01]  /*0ce0*/  @P0 IMAD R9, R9, c[0x0][0x19c], R11 ;  /* 0x0000670009090a24 */ /* 0x000fe200078e020b */
[----:B------:R-:W-:Y:S01]  /*0cf0*/  SHF.R.S32.HI R16, RZ, 0x1f, R21 ;  /* 0x0000001fff107819 */ /* 0x000fe20000011415 */
[----:B------:R-:W-:Y:S01]  /*0d00*/  @P0 IMAD.MOV.U32 R15, RZ, RZ, R10 ;  /* 0x000000ffff0f0224 */ /* 0x000fe200078e000a */
        /* <DEDUP_REMOVED lines=11> */
.L_x_460:
        /* <DEDUP_REMOVED lines=15> */
.L_x_461:
[----:B------:R-:W-:Y:S01]  /*0eb0*/  IABS R4, c[0x0][0x1c8] ;  /* 0x0000720000047a13 */ /* 0x000fe20000000000 */
[C---:B------:R-:W-:Y:S01]  /*0ec0*/  @P1 IMAD.WIDE.U32 R10, R29.reuse, c[0x0][0x370], RZ ;  /* 0x0000dc001d0a1a25 */ /* 0x040fe200078e00ff */
[----:B------:R-:W-:Y:S02]  /*0ed0*/  IABS R8, R244 ;  /* 0x000000f400087213 */ /* 0x000fe40000000000 */
[----:B------:R-:W1:Y:S01]  /*0ee0*/  I2F.RP R18, R4 ;  /* 0x0000000400127306 */ /* 0x000e620000209400 */
[----:B------:R-:W-:Y:S01]  /*0ef0*/  @P1 IMAD R26, R29, c[0x0][0x374], R11 ;  /* 0x0000dd001d1a1a24 */ /* 0x000fe200078e020b */
[----:B------:R-:W-:Y:S01]  /*0f00*/  @P1 MOV R28, R10 ;  /* 0x0000000a001c1202 */ /* 0x000fe20000000f00 */
[----:B------:R-:W-:Y:S01]  /*0f10*/  IMAD.MOV.U32 R22, RZ, RZ, c[0x0][0x224] ;  /* 0x00008900ff167624 */ /* 0x000fe200078e00ff */
[----:B------:R-:W-:Y:S01]  /*0f20*/  LOP3.LUT R10, R244, c[0x0][0x1c8], RZ, 0x3c, !PT ;  /* 0x00007200f40a7a12 */ /* 0x000fe200078e3cff */
[----:B------:R-:W-:Y:S01]  /*0f30*/  @!P1 IMAD.WIDE.U32 R30, R210, c[0x0][0x368], RZ ;  /* 0x0000da00d21e9a25 */ /* 0x000fe200078e00ff */
[----:B------:R-:W-:-:S02]  /*0f40*/  SHF.R.S32.HI R245, RZ, 0x1f, R244 ;  /* 0x0000001ffff57819 */ /* 0x000fc400000114f4 */
[----:B------:R-:W-:Y:S01]  /*0f50*/  SHF.R.S32.HI R22, RZ, 0x1f, R22 ;  /* 0x0000001fff167819 */ /* 0x000fe20000011416 */
[----:B------:R-:W-:Y:S01]  /*0f60*/  IMAD.MOV.U32 R20, RZ, RZ, c[0x0][0x22c] ;  /* 0x00008b00ff147624 */ /* 0x000fe200078e00ff */
[----:B------:R-:W-:Y:S01]  /*0f70*/  ISETP.GE.AND P4, PT, R10, RZ, PT ;  /* 0x000000ff0a00720c */ /* 0x000fe20003f86270 */
[----:B------:R-:W-:Y:S01]  /*0f80*/  @!P1 IMAD.MOV.U32 R28, RZ, RZ, R30 ;  /* 0x000000ffff1c9224 */ /* 0x000fe200078e001e */
[----:B------:R-:W2:Y:S01]  /*0f90*/  LDC.U8 R10, c[0x0][0x3d0] ;  /* 0x0000f400ff0a7b82 */ /* 0x000ea20000000000 */
[----:B------:R-:W-:Y:S02]  /*0fa0*/  IMAD R22, R22, R210, RZ ;  /* 0x000000d216167224 */ /* 0x000fe400078e02ff */
[----:B------:R-:W-:Y:S01]  /*0fb0*/  IMAD.WIDE.U32 R32, R210, c[0x0][0x224], RZ ;  /* 0x00008900d2207a25 */ /* 0x000fe200078e00ff */
[----:B-1----:R-:W1:Y:S03]  /*0fc0*/  MUFU.RCP R18, R18 ;  /* 0x0000001200127308 */ /* 0x002e660000001000 */
[----:B------:R-:W-:-:S02]  /*0fd0*/  IMAD R22, R5, c[0x0][0x224], R22 ;  /* 0x0000890005167a24 */ /* 0x000fc400078e0216 */
[----:B------:R-:W-:Y:S02]  /*0fe0*/  IMAD.SHL.U32 R30, R210, 0x80, RZ ;  /* 0x00000080d21e7824 */ /* 0x000fe400078e00ff */
[----:B------:R-:W-:Y:S01]  /*0ff0*/  IMAD.WIDE R24, R20, c[0x0][0x1c0], RZ ;  /* 0x0000700014187a25 */ /* 0x000fe200078e02ff */
[----:B------:R-:W-:Y:S02]  /*1000*/  IADD3 R22, R33, R22, RZ ;  /* 0x0000001621167210 */ /* 0x000fe40007ffe0ff */
[----:B------:R-:W-:Y:S02]  /*1010*/  SEL R30, R30, RZ, P2 ;  /* 0x000000ff1e1e7207 */ /* 0x000fe40001000000 */
[----:B-1----:R-:W-:-:S04]  /*1020*/  IADD3 R18, R18, 0xffffffe, RZ ;  /* 0x0ffffffe12127810 */ /* 0x002fc80007ffe0ff */
[----:B------:R-:W1:Y:S02]  /*1030*/  F2I.FTZ.U32.TRUNC.NTZ R19, R18 ;  /* 0x0000001200137305 */ /* 0x000e64000021f000 */
[----:B-1----:R-:W-:Y:S01]  /*1040*/  IADD3 R6, RZ, -R19, RZ ;  /* 0x80000013ff067210 */ /* 0x002fe20007ffe0ff */
[----:B------:R-:W-:-:S04]  /*1050*/  IMAD.MOV.U32 R18, RZ, RZ, RZ ;  /* 0x000000ffff127224 */ /* 0x000fc800078e00ff */
[----:B------:R-:W-:Y:S02]  /*1060*/  IMAD R12, R6, R4, RZ ;  /* 0x00000004060c7224 */ /* 0x000fe400078e02ff */
[----:B------:R-:W-:Y:S02]  /*1070*/  @!P1 IMAD R6, R5, c[0x0][0x368], RZ ;  /* 0x0000da0005069a24 */ /* 0x000fe400078e02ff */
[----:B------:R-:W-:Y:S01]  /*1080*/  IMAD.HI.U32 R12, R19, R12, R18 ;  /* 0x0000000c130c7227 */ /* 0x000fe200078e0012 */
[C---:B------:R-:W-:Y:S01]  /*1090*/  SHF.L.U64.HI R18, R210.reuse, 0x7, R5 ;  /* 0x00000007d2127819 */ /* 0x040fe20000010205 */
[----:B------:R-:W1:Y:S02]  /*10a0*/  LDC.U8 R19, c[0x0][0x328] ;  /* 0x0000ca00ff137b82 */ /* 0x000e640000000000 */
[----:B------:R-:W-:Y:S01]  /*10b0*/  @!P1 IMAD R6, R210, c[0x0][0x36c], R6 ;  /* 0x0000db00d2069a24 */ /* 0x000fe200078e0206 */
[----:B------:R-:W-:Y:S01]  /*10c0*/  SEL R18, R18, RZ, P2 ;  /* 0x000000ff12127207 */ /* 0x000fe20001000000 */
[----:B------:R-:W-:Y:S01]  /*10d0*/  IMAD.HI.U32 R12, R12, R8, RZ ;  /* 0x000000080c0c7227 */ /* 0x000fe200078e00ff */
[----:B------:R-:W-:-:S02]  /*10e0*/  IADD3 R30, P2, R21, R30, RZ ;  /* 0x0000001e151e7210 */ /* 0x000fc40007f5e0ff */
[----:B------:R-:W-:Y:S02]  /*10f0*/  @!P1 IADD3 R26, R31, R6, RZ ;  /* 0x000000061f1a9210 */ /* 0x000fe40007ffe0ff */
[----:B------:R-:W-:Y:S01]  /*1100*/  IADD3 R11, -R12, RZ, RZ ;  /* 0x000000ff0c0b7210 */ /* 0x000fe20007ffe1ff */
[----:B------:R-:W3:Y:S01]  /*1110*/  S2R R6, SR_CTAID.X ;  /* 0x0000000000067919 */ /* 0x000ee20000002500 */
[----:B------:R-:W-:Y:S01]  /*1120*/  IMAD.X R18, R16, 0x1, R18, P2 ;  /* 0x0000000110127824 */ /* 0x000fe200010e0612 */
[----:B--2---:R-:W-:Y:S02]  /*1130*/  ISETP.NE.AND P2, PT, R10, RZ, PT ;  /* 0x000000ff0a00720c */ /* 0x004fe40003f45270 */
[----:B------:R-:W-:Y:S01]  /*1140*/  IMAD R11, R4, R11, R8 ;  /* 0x0000000b040b7224 */ /* 0x000fe200078e0208 */
[----:B------:R-:W-:Y:S01]  /*1150*/  SHF.R.S32.HI R10, RZ, 0x1f, R223 ;  /* 0x0000001fff0a7819 */ /* 0x000fe200000114df */
[-C--:B------:R-:W-:Y:S02]  /*1160*/  IMAD R8, R25, R32.reuse, RZ ;  /* 0x0000002019087224 */ /* 0x080fe400078e02ff */
[----:B------:R-:W-:Y:S01]  /*1170*/  IMAD.WIDE.U32 R32, R24, R32, RZ ;  /* 0x0000002018207225 */ /* 0x000fe200078e00ff */
[----:B------:R-:W-:-:S03]  /*1180*/  ISETP.GT.U32.AND P5, PT, R4, R11, PT ;  /* 0x0000000b0400720c */ /* 0x000fc60003fa4070 */
[C---:B------:R-:W-:Y:S01]  /*1190*/  IMAD R8, R24.reuse, R22, R8 ;  /* 0x0000001618087224 */ /* 0x040fe200078e0208 */
[----:B-1----:R-:W-:Y:S01]  /*11a0*/  ISETP.NE.AND P3, PT, R19, RZ, PT ;  /* 0x000000ff1300720c */ /* 0x002fe20003f65270 */
[----:B------:R-:W-:-:S03]  /*11b0*/  IMAD.WIDE.U32 R22, R24, R29, RZ ;  /* 0x0000001d18167225 */ /* 0x000fc600078e00ff */
[----:B------:R-:W-:Y:S01]  /*11c0*/  IADD3 R8, R33, R8, RZ ;  /* 0x0000000821087210 */ /* 0x000fe20007ffe0ff */
[-C--:B------:R-:W-:Y:S02]  /*11d0*/  IMAD R19, R25, R30.reuse, RZ ;  /* 0x0000001e19137224 */ /* 0x080fe400078e02ff */
[----:B------:R-:W-:Y:S02]  /*11e0*/  IMAD.WIDE.U32 R30, R24, R30, RZ ;  /* 0x0000001e181e7225 */ /* 0x000fe400078e00ff */
[----:B------:R-:W-:Y:S02]  /*11f0*/  @!P5 IADD3 R11, R11, -R4, RZ ;  /* 0x800000040b0bd210 */ /* 0x000fe40007ffe0ff */
[----:B------:R-:W-:Y:S01]  /*1200*/  @!P5 IADD3 R12, R12, 0x1, RZ ;  /* 0x000000010c0cd810 */ /* 0x000fe20007ffe0ff */
[----:B------:R-:W-:Y:S01]  /*1210*/  IMAD R19, R24, R18, R19 ;  /* 0x0000001218137224 */ /* 0x000fe200078e0213 */
[----:B------:R-:W-:Y:S01]  /*1220*/  ISETP.GE.U32.AND P6, PT, R11, R4, PT ;  /* 0x000000040b00720c */ /* 0x000fe20003fc6070 */
[----:B------:R-:W-:Y:S01]  /*1230*/  IMAD R11, R25, R29, RZ ;  /* 0x0000001d190b7224 */ /* 0x000fe200078e02ff */
[----:B------:R-:W-:Y:S01]  /*1240*/  ISETP.NE.AND P5, PT, RZ, c[0x0][0x1c8], PT ;  /* 0x00007200ff007a0c */ /* 0x000fe20003fa5270 */
[----:B------:R-:W-:Y:S01]  /*1250*/  @P3 IMAD R25, R210, c[0x0][0x214], RZ ;  /* 0x00008500d2193a24 */ /* 0x000fe200078e02ff */
[----:B------:R-:W-:Y:S01]  /*1260*/  SEL R4, R32, R22, !P1 ;  /* 0x0000001620047207 */ /* 0x000fe20004800000 */
[----:B------:R-:W-:Y:S01]  /*1270*/  @P1 IMAD.IADD R8, R23, 0x1, R11 ;  /* 0x0000000117081824 */ /* 0x000fe200078e020b */
[----:B------:R-:W-:Y:S01]  /*1280*/  IADD3 R19, R31, R19, RZ ;  /* 0x000000131f137210 */ /* 0x000fe20007ffe0ff */
[----:B---3--:R-:W-:Y:S01]  /*1290*/  IMAD.WIDE.U32 R22, R6, c[0x0][0x3d8], RZ ;  /* 0x0000f60006167a25 */ /* 0x008fe200078e00ff */
[----:B------:R-:W-:-:S03]  /*12a0*/  @P3 SEL R25, R25, R29, !P1 ;  /* 0x0000001d19193207 */ /* 0x000fc60004800000 */
[----:B------:R-:W-:Y:S01]  /*12b0*/  IMAD R18, R6, c[0x0][0x3dc], R23 ;  /* 0x0000f70006127a24 */ /* 0x000fe200078e0217 */
[----:B------:R-:W-:Y:S01]  /*12c0*/  SEL R23, R22, RZ, P2 ;  /* 0x000000ff16177207 */ /* 0x000fe20001000000 */
[----:B------:R-:W-:Y:S01]  /*12d0*/  IMAD R24, R244, c[0x0][0x22c], RZ ;  /* 0x00008b00f4187a24 */ /* 0x000fe200078e02ff */
[----:B------:R-:W-:Y:S01]  /*12e0*/  @P6 IADD3 R12, R12, 0x1, RZ ;  /* 0x000000010c0c6810 */ /* 0x000fe20007ffe0ff */
[----:B------:R-:W-:Y:S01]  /*12f0*/  @!P3 IMAD R6, R210, c[0x0][0x1c0], R244 ;  /* 0x00007000d206ba24 */ /* 0x000fe200078e02f4 */
[----:B------:R-:W-:Y:S01]  /*1300*/  SEL R18, R18, RZ, P2 ;  /* 0x000000ff12127207 */ /* 0x000fe20001000000 */
[----:B------:R-:W-:Y:S01]  /*1310*/  @P3 IMAD R25, R244, c[0x0][0x234], R25 ;  /* 0x00008d00f4193a24 */ /* 0x000fe200078e0219 */
[----:B------:R-:W-:Y:S01]  /*1320*/  @!P4 IADD3 R12, -R12, RZ, RZ ;  /* 0x000000ff0c0cc210 */ /* 0x000fe20007ffe1ff */
[----:B------:R-:W-:Y:S01]  /*1330*/  @!P3 IMAD R25, R6, c[0x0][0x214], RZ ;  /* 0x000085000619ba24 */ /* 0x000fe200078e02ff */
[----:B------:R-:W-:Y:S02]  /*1340*/  @!P5 LOP3.LUT R12, RZ, c[0x0][0x1c8], RZ, 0x33, !PT ;  /* 0x00007200ff0cda12 */ /* 0x000fe400078e33ff */
[----:B------:R-:W-:-:S02]  /*1350*/  SHF.R.S32.HI R27, RZ, 0x1f, R24 ;  /* 0x0000001fff1b7819 */ /* 0x000fc40000011418 */
        /* <DEDUP_REMOVED lines=9> */
.L_x_462:
[----:B------:R-:W-:-:S04]  /*13f0*/  IMAD R6, R210, c[0x0][0x1c0], R244 ;  /* 0x00007000d2067a24 */ /* 0x000fc800078e02f4 */
[----:B------:R-:W-:Y:S02]  /*1400*/  IMAD R6, R6, c[0x0][0x224], RZ ;  /* 0x0000890006067a24 */ /* 0x000fe400078e02ff */
.L_x_463:
[----:B------:R-:W-:Y:S01]  /*1410*/  IMAD R20, R20, c[0x0][0x1c0], RZ ;  /* 0x0000700014147a24 */ /* 0x000fe200078e02ff */
[----:B------:R-:W-:Y:S01]  /*1420*/  IADD3 R28, P4, R208, R28, RZ ;  /* 0x0000001cd01c7210 */ /* 0x000fe20007f9e0ff */
[----:B------:R-:W-:Y:S01]  /*1430*/  IMAD.IADD R25, R21, 0x1, R25 ;  /* 0x0000000115197824 */ /* 0x000fe200078e0219 */
[----:B------:R-:W-:Y:S01]  /*1440*/  SHF.R.S32.HI R209, RZ, 0x1f, R208 ;  /* 0x0000001fffd17819 */ /* 0x000fe200000114d0 */
[----:B------:R-:W-:Y:S01]  /*1450*/  IMAD.SHL.U32 R22, R20, 0x40, RZ ;  /* 0x0000004014167824 */ /* 0x000fe200078e00ff */
[----:B------:R-:W-:Y:S01]  /*1460*/  BSSY B1, `(.L_x_459) ;  /* 0x0000738000017945 */ /* 0x000fe20003800000 */
[----:B------:R-:W-:Y:S02]  /*1470*/  IMAD R20, R205, R20, R204 ;  /* 0x00000014cd147224 */ /* 0x000fe400078e02cc */
[----:B------:R-:W-:Y:S01]  /*1480*/  IMAD.X R29, R209, 0x1, R26, P4 ;  /* 0x00000001d11d7824 */ /* 0x000fe200020e061a */
[----:B------:R-:W-:Y:S01]  /*1490*/  IADD3 R24, P3, P1, R30, R22, R24 ;  /* 0x000000161e187210 */ /* 0x000fe2000797e018 */
[C---:B------:R-:W-:Y:S01]  /*14a0*/  IMAD.IADD R26, R21.reuse, 0x1, R6 ;  /* 0x00000001151a7824 */ /* 0x040fe200078e0206 */
[----:B------:R-:W-:Y:S01]  /*14b0*/  SHF.R.S32.HI R30, RZ, 0x1f, R22 ;  /* 0x0000001fff1e7819 */ /* 0x000fe20000011416 */
[----:B------:R-:W-:Y:S01]  /*14c0*/  IMAD R22, R16, c[0x0][0x370], RZ ;  /* 0x0000dc0010167a24 */ /* 0x000fe200078e02ff */
[----:B------:R-:W-:Y:S01]  /*14d0*/  MOV R6, 0x4 ;  /* 0x0000000400067802 */ /* 0x000fe20000000f00 */
[----:B------:R-:W-:Y:S01]  /*14e0*/  IMAD.WIDE.U32 R28, R21, c[0x0][0x370], R28 ;  /* 0x0000dc00151c7a25 */ /* 0x000fe200078e001c */
[----:B------:R-:W-:-:S02]  /*14f0*/  IADD3.X R19, R19, R30, R27, P3, P1 ;  /* 0x0000001e13137210 */ /* 0x000fc40001fe241b */
[----:B------:R-:W-:Y:S01]  /*1500*/  IADD3 R23, P3, P1, R23, R24, R4 ;  /* 0x0000001817177210 */ /* 0x000fe2000797e004 */
[----:B------:R-:W-:Y:S01]  /*1510*/  IMAD R22, R21, c[0x0][0x374], R22 ;  /* 0x0000dd0015167a24 */ /* 0x000fe200078e0216 */
[----:B------:R-:W-:Y:S01]  /*1520*/  IADD3 R21, P4, R207, R21, RZ ;  /* 0x00000015cf157210 */ /* 0x000fe20007f9e0ff */
[----:B------:R-:W-:Y:S01]  /*1530*/  IMAD.WIDE R26, R26, R6, c[0x0][0x3c8] ;  /* 0x0000f2001a1a7625 */ /* 0x000fe200078e0206 */
[----:B------:R-:W-:Y:S02]  /*1540*/  IADD3.X R8, R18, R19, R8, P3, P1 ;  /* 0x0000001312087210 */ /* 0x000fe40001fe2408 */
[----:B------:R-:W-:Y:S01]  /*1550*/  IADD3 R18, -R238, R240, R223 ;  /* 0x000000f0ee127210 */ /* 0x000fe20007ffe1df */
[----:B------:R-:W-:Y:S01]  /*1560*/  IMAD.MOV.U32 R225, RZ, RZ, R27 ;  /* 0x000000ffffe17224 */ /* 0x000fe200078e001b */
[----:B------:R-:W-:Y:S01]  /*1570*/  IADD3 R23, P1, R20, R23, RZ ;  /* 0x0000001714177210 */ /* 0x000fe20007f3e0ff */
[----:B------:R-:W-:Y:S01]  /*1580*/  IMAD.IADD R29, R29, 0x1, R22 ;  /* 0x000000011d1d7824 */ /* 0x000fe200078e0216 */
[----:B------:R-:W-:Y:S01]  /*1590*/  IADD3 R18, R18, -c[0x0][0x2e8], RZ ;  /* 0x8000ba0012127a10 */ /* 0x000fe20007ffe0ff */
[----:B------:R-:W-:Y:S01]  /*15a0*/  IMAD R19, R245, c[0x0][0x378], RZ ;  /* 0x0000de00f5137a24 */ /* 0x000fe200078e02ff */
[----:B------:R-:W-:Y:S01]  /*15b0*/  SHF.R.S32.HI R4, RZ, 0x1f, R207 ;  /* 0x0000001fff047819 */ /* 0x000fe200000114cf */
[----:B------:R-:W-:Y:S01]  /*15c0*/  IMAD.WIDE.U32 R28, R244, c[0x0][0x378], R28 ;  /* 0x0000de00f41c7a25 */ /* 0x000fe200078e001c */
[----:B------:R-:W-:-:S02]  /*15d0*/  LEA.HI.X.SX32 R8, R20, R8, 0x1, P1 ;  /* 0x0000000814087211 */ /* 0x000fc400008f0eff */
[----:B------:R-:W-:Y:S01]  /*15e0*/  SHF.R.S32.HI R20, RZ, 0x1f, R18 ;  /* 0x0000001fff147819 */ /* 0x000fe20000011412 */
[----:B------:R-:W-:Y:S01]  /*15f0*/  IMAD.X R16, R4, 0x1, R16, P4 ;  /* 0x0000000104107824 */ /* 0x000fe200020e0610 */
[----:B------:R-:W-:Y:S01]  /*1600*/  MOV R226, R26 ;  /* 0x0000001a00e27202 */ /* 0x000fe20000000f00 */
[----:B------:R-:W-:Y:S01]  /*1610*/  IMAD.WIDE.U32 R26, R21, c[0x0][0x190], R208 ;  /* 0x00006400151a7a25 */ /* 0x000fe200078e00d0 */
[----:B------:R-:W-:Y:S02]  /*1620*/  LEA.HI R20, R20, R18, RZ, 0x6 ;  /* 0x0000001214147211 */ /* 0x000fe400078f30ff */
[----:B------:R-:W-:Y:S01]  /*1630*/  LEA R246, P1, R23, c[0x0][0x350], 0x2 ;  /* 0x0000d40017f67a11 */ /* 0x000fe200078210ff */
[----:B------:R-:W-:Y:S01]  /*1640*/  IMAD R16, R16, c[0x0][0x190], RZ ;  /* 0x0000640010107a24 */ /* 0x000fe200078e02ff */
[----:B------:R-:W-:Y:S01]  /*1650*/  SHF.R.S32.HI R20, RZ, 0x6, R20 ;  /* 0x00000006ff147819 */ /* 0x000fe20000011414 */
[C---:B------:R-:W-:Y:S01]  /*1660*/  IMAD R19, R244.reuse, c[0x0][0x37c], R19 ;  /* 0x0000df00f4137a24 */ /* 0x040fe200078e0213 */
[----:B------:R-:W-:Y:S01]  /*1670*/  IADD3 R26, P3, R17, R26, RZ ;  /* 0x0000001a111a7210 */ /* 0x000fe20007f7e0ff */
[----:B------:R-:W-:Y:S01]  /*1680*/  IMAD R16, R21, c[0x0][0x194], R16 ;  /* 0x0000650015107a24 */ /* 0x000fe200078e0210 */
[----:B------:R-:W-:Y:S01]  /*1690*/  IMNMX R222, RZ, R20, !PT ;  /* 0x00000014ffde7217 */ /* 0x000fe20007800200 */
[----:B------:R-:W-:Y:S01]  /*16a0*/  IMAD R17, R245, c[0x0][0x1a8], RZ ;  /* 0x00006a00f5117a24 */ /* 0x000fe200078e02ff */
[----:B------:R-:W-:Y:S01]  /*16b0*/  LEA.HI.X R247, R23, c[0x0][0x354], R8, 0x2, P1 ;  /* 0x0000d50017f77a11 */ /* 0x000fe200008f1408 */
[----:B------:R-:W-:Y:S01]  /*16c0*/  IMAD.MOV.U32 R18, RZ, RZ, R28 ;  /* 0x000000ffff127224 */ /* 0x000fe200078e001c */
[----:B------:R-:W-:Y:S01]  /*16d0*/  ISETP.GT.AND P4, PT, R237, R222, PT ;  /* 0x000000deed00720c */ /* 0x000fe20003f84270 */
[----:B------:R-:W-:Y:S01]  /*16e0*/  IMAD R8, R244, c[0x0][0x1ac], R17 ;  /* 0x00006b00f4087a24 */ /* 0x000fe200078e0211 */
[----:B------:R-:W-:Y:S01]  /*16f0*/  IADD3 R19, R29, R19, RZ ;  /* 0x000000131d137210 */ /* 0x000fe20007ffe0ff */
[----:B------:R-:W-:Y:S01]  /*1700*/  IMAD R17, R4, c[0x0][0x370], RZ ;  /* 0x0000dc0004117a24 */ /* 0x000fe200078e02ff */
[----:B------:R-:W-:Y:S01]  /*1710*/  IADD3.X R27, R7, R27, R16, P3, !PT ;  /* 0x0000001b071b7210 */ /* 0x000fe20001ffe410 */
[----:B------:R-:W-:Y:S01]  /*1720*/  IMAD.WIDE R6, R25, R6, c[0x0][0x200] ;  /* 0x0000800019067625 */ /* 0x000fe200078e0206 */
[----:B------:R-:W-:-:S03]  /*1730*/  IADD3 R237, R237, -0x1, RZ ;  /* 0xffffffffeded7810 */ /* 0x000fc60007ffe0ff */
[----:B------:R-:W-:Y:S01]  /*1740*/  IMAD.WIDE.U32 R22, R244, c[0x0][0x1a8], R26 ;  /* 0x00006a00f4167a25 */ /* 0x000fe200078e001a */
[----:B------:R-:W-:-:S03]  /*1750*/  MOV R227, R7 ;  /* 0x0000000700e37202 */ /* 0x000fc60000000f00 */
[C---:B------:R-:W-:Y:S01]  /*1760*/  IMAD R17, R207.reuse, c[0x0][0x374], R17 ;  /* 0x0000dd00cf117a24 */ /* 0x040fe200078e0211 */
[----:B------:R-:W-:Y:S01]  /*1770*/  LEA R250, P3, R22, c[0x0][0x160], 0x1 ;  /* 0x0000580016fa7a11 */ /* 0x000fe200078608ff */
[----:B------:R-:W-:-:S04]  /*1780*/  IMAD.WIDE.U32 R18, R207, c[0x0][0x370], R18 ;  /* 0x0000dc00cf127a25 */ /* 0x000fc800078e0012 */
[----:B------:R-:W-:Y:S01]  /*1790*/  IMAD.IADD R8, R23, 0x1, R8 ;  /* 0x0000000117087824 */ /* 0x000fe200078e0208 */
[----:B------:R-:W-:Y:S01]  /*17a0*/  IADD3 R17, R19, R17, RZ ;  /* 0x0000001113117210 */ /* 0x000fe20007ffe0ff */
[----:B------:R-:W-:Y:S01]  /*17b0*/  IMAD.MOV.U32 R228, RZ, RZ, R6 ;  /* 0x000000ffffe47224 */ /* 0x000fe200078e0006 */
[----:B------:R-:W-:Y:S02]  /*17c0*/  LEA R248, P1, R18, c[0x0][0x330], 0x1 ;  /* 0x0000cc0012f87a11 */ /* 0x000fe400078208ff */
[----:B------:R-:W-:Y:S02]  /*17d0*/  LEA.HI.X R251, R22, c[0x0][0x164], R8, 0x1, P3 ;  /* 0x0000590016fb7a11 */ /* 0x000fe400018f0c08 */
[----:B------:R-:W-:Y:S01]  /*17e0*/  LEA.HI.X R249, R18, c[0x0][0x334], R17, 0x1, P1 ;  /* 0x0000cd0012f97a11 */ /* 0x000fe200008f0c11 */
[----:B------:R-:W-:Y:S05]  /*17f0*/  @P4 BRA `(.L_x_464) ;  /* 0x000007c000004947 */ /* 0x000fea0003800000 */
        /* <DEDUP_REMOVED lines=15> */
.L_x_465:
        /* <DEDUP_REMOVED lines=11> */
[----:B------:R-:W-:Y:S02]  /*19a0*/  IADD3 R9, R13, R8, RZ ;  /* 0x000000080d097210 */ /* 0x000fe40007ffe0ff */
[----:B------:R-:W-:-:S05]  /*19b0*/  MOV R8, R12 ;  /* 0x0000000c00087202 */ /* 0x000fca0000000f00 */
[----:B------:R-:W-:-:S05]  /*19c0*/  IMAD.WIDE.U32 R12, R210, c[0x0][0x390], R8 ;  /* 0x0000e400d20c7a25 */ /* 0x000fca00078e0008 */
[----:B------:R-:W-:Y:S02]  /*19d0*/  IADD3 R8, R13, R5, RZ ;  /* 0x000000050d087210 */ /* 0x000fe40007ffe0ff */
[----:B------:R-:W-:Y:S02]  /*19e0*/  MOV R9, R12 ;  /* 0x0000000c00097202 */ /* 0x000fe40000000f00 */
.L_x_466:
        /* <DEDUP_REMOVED lines=27> */
.L_x_468:
[----:B------:R-:W-:Y:S05]  /*1ba0*/  BSYNC B0 ;  /* 0x0000000000007941 */ /* 0x000fea0003800000 */
.L_x_467:
        /* <DEDUP_REMOVED lines=17> */
[----:B------:R2:W-:Y:S04]  /*1cc0*/  @!P1 STG.E.128 [R14.64+0x80], RZ ;  /* 0x000080ff0e009986 */ /* 0x0005e8000c101d06 */
[----:B------:R2:W-:Y:S02]  /*1cd0*/  @!P0 STG.E.128 [R14.64+0x100], RZ ;  /* 0x000100ff0e008986 */ /* 0x0005e4000c101d06 */
.L_x_470:
[----:B------:R-:W-:Y:S05]  /*1ce0*/  BSYNC B0 ;  /* 0x0000000000007941 */ /* 0x000fea0003800000 */
.L_x_469:
[----:B------:R-:W-:Y:S01]  /*1cf0*/  IMAD.WIDE.U32 R6, R223, c[0x0][0x3a8], R208 ;  /* 0x0000ea00df067a25 */ /* 0x000fe200078e00d0 */
        /* <DEDUP_REMOVED lines=24> */
.L_x_472:
[----:B------:R-:W-:Y:S05]  /*1e80*/  BSYNC B0 ;  /* 0x0000000000007941 */ /* 0x000fea0003800000 */
.L_x_471:
[----:B------:R-:W-:Y:S05]  /*1e90*/  @P3 BRA `(.L_x_473) ;  /* 0x0000694000003947 */ /* 0x000fea0003800000 */
[----:B------:R-:W-:Y:S01]  /*1ea0*/  IADD3 R5, P0, R207, 0x20, RZ ;  /* 0x00000020cf057810 */ /* 0x000fe20007f1e0ff */
[----:B------:R-:W-:Y:S01]  /*1eb0*/  IMAD.MOV.U32 R7, RZ, RZ, R6 ;  /* 0x000000ffff077224 */ /* 0x000fe200078e0006 */
[----:B------:R-:W-:-:S02]  /*1ec0*/  MOV R6, R8 ;  /* 0x0000000800067202 */ /* 0x000fc40000000f00 */
        /* <DEDUP_REMOVED lines=15> */
.L_x_464:
        /* <DEDUP_REMOVED lines=31> */
.L_x_475:
[----:B------:R-:W-:Y:S05]  /*21b0*/  BSYNC B0 ;  /* 0x0000000000007941 */ /* 0x000fea0003800000 */
.L_x_474:
        /* <DEDUP_REMOVED lines=39> */
.L_x_477:
[----:B------:R-:W-:Y:S05]  /*2430*/  BSYNC B0 ;  /* 0x0000000000007941 */ /* 0x000fea0003800000 */
.L_x_476:
        /* <DEDUP_REMOVED lines=18> */
.L_x_479:
        /* <DEDUP_REMOVED lines=28> */
.L_x_480:
[----:B------:R-:W-:Y:S05]  /*2720*/  BSYNC B0 ;  /* 0x0000000000007941 */ /* 0x000fea0003800000 */
.L_x_478:
        /* <DEDUP_REMOVED lines=17> */
.L_x_482:
        /* <DEDUP_REMOVED lines=38> */
.L_x_483:
[----:B------:R-:W-:Y:S05]  /*2aa0*/  BSYNC B0 ;  /* 0x0000000000007941 */ /* 0x000fea0003800000 */
.L_x_481:
[C---:B------:R-:W-:Y:S01]  /*2ab0*/  IADD3 R8, R202.reuse, 0x8, RZ ;  /* 0x00000008ca087810 */ /* 0x040fe20007ffe0ff */
[C---:B------:R-:W-:Y:S01]  /*2ac0*/  IMAD.SHL.U32 R230, R202.reuse, 0x4, RZ ;  /* 0x00000004cae67824 */ /* 0x040fe200078e00ff */
[-C--:B------:R-:W-:Y:S01]  /*2ad0*/  ISETP.GE.AND P3, PT, R202, R6.reuse, PT ;  /* 0x00000006ca00720c */ /* 0x080fe20003f66270 */
[----:B------:R-:W-:Y:S01]  /*2ae0*/  IMAD.MOV.U32 R234, RZ, RZ, 0x7f800000 ;  /* 0x7f800000ffea7424 */ /* 0x000fe200078e00ff */
[----:B------:R-:W-:Y:S01]  /*2af0*/  ISETP.GE.AND P2, PT, R8, R6, PT ;  /* 0x000000060800720c */ /* 0x000fe20003f46270 */
[----:B------:R-:W-:Y:S01]  /*2b00*/  IMAD R6, R212, -0x40, R238 ;  /* 0xffffffc0d4067824 */ /* 0x000fe200078e02ee */
[----:B------:R-:W-:Y:S02]  /*2b10*/  SHF.R.S32.HI R229, RZ, 0x1f, R202 ;  /* 0x0000001fffe57819 */ /* 0x000fe400000114ca */
[----:B------:R-:W-:Y:S02]  /*2b20*/  IADD3 R16, P1, R230, R228, RZ ;  /* 0x000000e4e6107210 */ /* 0x000fe40007f3e0ff */
[----:B------:R-:W-:-:S02]  /*2b30*/  ISETP.GE.AND P6, PT, R207, R6, PT ;  /* 0x00000006cf00720c */ /* 0x000fc40003fc6270 */
[----:B------:R-:W-:Y:S02]  /*2b40*/  SHF.L.U64.HI R229, R202, 0x2, R229 ;  /* 0x00000002cae57819 */ /* 0x000fe400000102e5 */
[----:B------:R-:W-:Y:S02]  /*2b50*/  MOV R235, 0x7f800000 ;  /* 0x7f80000000eb7802 */ /* 0x000fe40000000f00 */
[----:B------:R-:W-:Y:S01]  /*2b60*/  IADD3.X R17, R229, R227, RZ, P1, !PT ;  /* 0x000000e3e5117210 */ /* 0x000fe20000ffe4ff */
[----:B------:R-:W-:-:S04]  /*2b70*/  IMAD R8, R10, c[0x0][0x198], RZ ;  /* 0x000066000a087a24 */ /* 0x000fc800078e02ff */
[----:B------:R1:W5:Y:S04]  /*2b80*/  @!P3 LDG.E R234, [R16.64] ;  /* 0x0000000610eab981 */ /* 0x000368000c1e1900 */
[----:B------:R2:W-:Y:S04]  /*2b90*/  @P6 STS.128 [R213+0x12000], RZ ;  /* 0x012000ffd5006388 */ /* 0x0005e80000000c00 */
[----:B------:R2:W-:Y:S04]  /*2ba0*/  @P6 STS.128 [R213+0x14000], RZ ;  /* 0x014000ffd5006388 */ /* 0x0005e80000000c00 */
[----:B------:R2:W-:Y:S04]  /*2bb0*/  @P6 STS.128 [R213+0x16000], RZ ;  /* 0x016000ffd5006388 */ /* 0x0005e80000000c00 */
[----:B------:R1:W5:Y:S01]  /*2bc0*/  @!P2 LDG.E R235, [R16.64+0x20] ;  /* 0x0000200610eba981 */ /* 0x000362000c1e1900 */
[C---:B------:R-:W-:Y:S01]  /*2bd0*/  IMAD R8, R223.reuse, c[0x0][0x19c], R8 ;  /* 0x00006700df087a24 */ /* 0x040fe200078e0208 */
[----:B------:R-:W-:Y:S01]  /*2be0*/  BSSY B0, `(.L_x_484) ;  /* 0x0000028000007945 */ /* 0x000fe20003800000 */
        /* <DEDUP_REMOVED lines=8> */
[----:B--2---:R-:W-:Y:S01]  /*2c70*/  ISETP.GE.AND P4, PT, R208, c[0x0][0x220], PT ;  /* 0x00008800d0007a0c */ /* 0x004fe20003f86270 */
        /* <DEDUP_REMOVED lines=30> */
.L_x_485:
[----:B--2---:R-:W-:Y:S05]  /*2e60*/  BSYNC B0 ;  /* 0x0000000000007941 */ /* 0x004fea0003800000 */
.L_x_484:
        /* <DEDUP_REMOVED lines=38> */
.L_x_487:
[----:B------:R-:W-:Y:S05]  /*30d0*/  BSYNC B0 ;  /* 0x0000000000007941 */ /* 0x000fea0003800000 */
.L_x_486:
[----:B------:R1:W-:Y:S01]  /*30e0*/  @P6 STS.128 [R213+0x18000], RZ ;  /* 0x018000ffd5006388 */ /* 0x0003e20000000c00 */
[----:B------:R-:W-:Y:S01]  /*30f0*/  IMAD.WIDE.U32 R8, R223, c[0x0][0x1a0], R208 ;  /* 0x00006800df087a25 */ /* 0x000fe200078e00d0 */
[----:B------:R-:W-:Y:S02]  /*3100*/  BSSY B0, `(.L_x_488) ;  /* 0x000002b000007945 */ /* 0x000fe40003800000 */
[----:B------:R1:W-:Y:S01]  /*3110*/  @P6 STS.128 [R213+0x1a000], RZ ;  /* 0x01a000ffd5006388 */ /* 0x0003e20000000c00 */
[----:B------:R-:W-:Y:S01]  /*3120*/  IMAD R6, R10, c[0x0][0x1a0], RZ ;  /* 0x000068000a067a24 */ /* 0x000fe200078e02ff */
[----:B------:R-:W-:Y:S01]  /*3130*/  IADD3 R14, P1, R14, R8, RZ ;  /* 0x000000080e0e7210 */ /* 0x000fe20007f3e0ff */
[----:B------:R-:W-:Y:S01]  /*3140*/  IMAD R7, R11, c[0x0][0x1b8], RZ ;  /* 0x00006e000b077a24 */ /* 0x000fe200078e02ff */
[----:B------:R1:W-:Y:S01]  /*3150*/  @P6 STS.128 [R213+0x1c000], RZ ;  /* 0x01c000ffd5006388 */ /* 0x0003e20000000c00 */
[----:B------:R-:W-:Y:S02]  /*3160*/  IMAD R6, R223, c[0x0][0x1a4], R6 ;  /* 0x00006900df067a24 */ /* 0x000fe400078e0206 */
        /* <DEDUP_REMOVED lines=36> */
.L_x_489:
[----:B------:R-:W-:Y:S05]  /*33b0*/  BSYNC B0 ;  /* 0x0000000000007941 */ /* 0x000fea0003800000 */
.L_x_488:
[----:B------:R1:W-:Y:S01]  /*33c0*/  @P5 STS.128 [R213+0x19000], RZ ;  /* 0x019000ffd5005388 */ /* 0x0003e20000000c00 */
[----:B------:R-:W-:Y:S03]  /*33d0*/  BSSY B0, `(.L_x_490) ;  /* 0x0000025000007945 */ /* 0x000fe60003800000 */
[----:B------:R1:W-:Y:S04]  /*33e0*/  @P5 STS.128 [R213+0x1b000], RZ ;  /* 0x01b000ffd5005388 */ /* 0x0003e80000000c00 */
[----:B------:R1:W-:Y:S01]  /*33f0*/  @P5 STS.128 [R213+0x1d000], RZ ;  /* 0x01d000ffd5005388 */ /* 0x0003e20000000c00 */
[----:B------:R-:W-:Y:S05]  /*3400*/  @P5 BRA `(.L_x_491) ;  /* 0x0000021000005947 */ /* 0x000fea0003800000 */
[----:B------:R-:W-:Y:S01]  /*3410*/  IADD3 R6, P1, R207, 0x20, RZ ;  /* 0x00000020cf067810 */ /* 0x000fe20007f3e0ff */
[----:B------:R-:W-:Y:S01]  /*3420*/  IMAD.MOV.U32 R8, RZ, RZ, R12 ;  /* 0x000000ffff087224 */ /* 0x000fe200078e000c */
[----:B------:R-:W-:Y:S01]  /*3430*/  ISETP.GE.AND P4, PT, R208, c[0x0][0x220], PT ;  /* 0x00008800d0007a0c */ /* 0x000fe20003f86270 */
[----:B------:R-:W-:Y:S01]  /*3440*/  IMAD.MOV.U32 R9, RZ, RZ, R7 ;  /* 0x000000ffff097224 */ /* 0x000fe200078e0007 */
[----:B------:R-:W-:Y:S01]  /*3450*/  ISETP.GE.AND P3, PT, R211, c[0x0][0x220], PT ;  /* 0x00008800d3007a0c */ /* 0x000fe20003f66270 */
[----:B------:R-:W-:Y:S01]  /*3460*/  IMAD.X R4, RZ, RZ, R4, P1 ;  /* 0x000000ffff047224 */ /* 0x000fe200008e0604 */
[----:B------:R-:W-:Y:S01]  /*3470*/  ISETP.GE.AND P1, PT, R214, c[0x0][0x220], PT ;  /* 0x00008800d6007a0c */ /* 0x000fe20003f26270 */
[----:B------:R-:W-:-:S04]  /*3480*/  IMAD.WIDE.U32 R8, R6, c[0x0][0x1a0], R8 ;  /* 0x0000680006087a25 */ /* 0x000fc800078e0008 */
[----:B------:R-:W-:-:S04]  /*3490*/  IMAD R4, R4, c[0x0][0x1a0], RZ ;  /* 0x0000680004047a24 */ /* 0x000fc800078e02ff */
[----:B------:R-:W-:Y:S01]  /*34a0*/  IMAD R4, R6, c[0x0][0x1a4], R4 ;  /* 0x0000690006047a24 */ /* 0x000fe200078e0204 */
[C---:B------:R-:W-:Y:S01]  /*34b0*/  @!P4 LEA R6, P5, R8.reuse, c[0x0][0x170], 0x1 ;  /* 0x00005c000806ca11 */ /* 0x040fe200078a08ff */
[----:B------:R1:W-:Y:S02]  /*34c0*/  @P4 STS.128 [R213+0x19000], RZ ;  /* 0x019000ffd5004388 */ /* 0x0003e40000000c00 */
[----:B-1----:R-:W-:Y:S01]  /*34d0*/  @!P3 LEA R10, P2, R8, c[0x0][0x170], 0x1 ;  /* 0x00005c00080aba11 */ /* 0x002fe200078408ff */
        /* <DEDUP_REMOVED lines=20> */
.L_x_491:
[----:B------:R-:W-:Y:S05]  /*3620*/  BSYNC B0 ;  /* 0x0000000000007941 */ /* 0x000fea0003800000 */
.L_x_490:
[----:B------:R-:W-:Y:S01]  /*3630*/  ISETP.NE.U32.AND P3, PT, RZ, c[0x0][0x318], PT ;  /* 0x0000c600ff007a0c */ /* 0x000fe20003f65070 */
[----:B------:R-:W0:Y:S03]  /*3640*/  LDGDEPBAR ;  /* 0x00000000000079af */ /* 0x000e260000000000 */
[----:B------:R-:W-:-:S13]  /*3650*/  ISETP.NE.AND.EX P3, PT, RZ, c[0x0][0x31c], PT, P3 ;  /* 0x0000c700ff007a0c */ /* 0x000fda0003f65330 */
[----:B------:R-:W-:Y:S02]  /*3660*/  @P3 IMAD R4, R5, c[0x0][0x320], RZ ;  /* 0x0000c80005043a24 */ /* 0x000fe400078e02ff */
[----:B-1----:R-:W-:-:S04]  /*3670*/  @P3 IMAD.WIDE.U32 R6, R210, c[0x0][0x320], R244 ;  /* 0x0000c800d2063a25 */ /* 0x002fc800078e00f4 */
[----:B------:R-:W-:Y:S01]  /*3680*/  @P3 IMAD R4, R210, c[0x0][0x324], R4 ;  /* 0x0000c900d2043a24 */ /* 0x000fe200078e0204 */
[----:B------:R-:W-:-:S03]  /*3690*/  @P3 LEA R8, P1, R6, c[0x0][0x318], 0x2 ;  /* 0x0000c60006083a11 */ /* 0x000fc600078210ff */
[----:B------:R-:W-:-:S05]  /*36a0*/  @P3 IMAD.IADD R4, R7, 0x1, R4 ;  /* 0x0000000107043824 */ /* 0x000fca00078e0204 */
[----:B------:R-:W-:-:S05]  /*36b0*/  @P3 LEA.HI.X R9, R6, c[0x0][0x31c], R4, 0x2, P1 ;  /* 0x0000c70006093a11 */ /* 0x000fca00008f1404 */
[----:B--2---:R-:W2:Y:S01]  /*36c0*/  @P3 LDG.E R5, [R8.64] ;  /* 0x0000000608053981 */ /* 0x004ea2000c1e1900 */
[----:B------:R-:W2:Y:S01]  /*36d0*/  @P3 MUFU.RCP R4, c[0x0][0x238] ;  /* 0x00008e0000043b08 */ /* 0x000ea20000001000 */
[----:B------:R-:W-:Y:S01]  /*36e0*/  R2P PR, R203, 0x6 ;  /* 0x00000006cb007804 */ /* 0x000fe20000000000 */
[----:B------:R-:W-:Y:S01]  /*36f0*/  IMAD R221, R212, 0x40, R201 ;  /* 0x00000040d4dd7824 */ /* 0x000fe200078e02c9 */
[----:B------:R-:W-:Y:S01]  /*3700*/  IADD3 R195, R199, 0x3000, RZ ;  /* 0x00003000c7c37810 */ /* 0x000fe20007ffe0ff */
[----:B------:R-:W-:Y:S01]  /*3710*/  IMAD.MOV.U32 R192, RZ, RZ, 0x40 ;  /* 0x00000040ffc07424 */ /* 0x000fe200078e00ff */
[----:B------:R-:W-:Y:S01]  /*3720*/  IADD3 R194, R200, 0x3000, RZ ;  /* 0x00003000c8c27810 */ /* 0x000fe20007ffe0ff */
[----:B------:R-:W-:Y:S01]  /*3730*/  IMAD.MOV.U32 R233, RZ, RZ, RZ ;  /* 0x000000ffffe97224 */ /* 0x000fe200078e00ff */
[----:B------:R-:W-:Y:S01]  /*3740*/  SEL R193, R193, 0xffffffe0, !P1 ;  /* 0xffffffe0c1c17807 */ /* 0x000fe20004800000 */
[----:B------:R-:W-:Y:S01]  /*3750*/  IMAD.MOV.U32 R232, RZ, RZ, c[0x0][0x2e4] ;  /* 0x0000b900ffe87624 */ /* 0x000fe200078e00ff */
[----:B------:R-:W-:Y:S01]  /*3760*/  IADD3 R220, R223, R240, RZ ;  /* 0x000000f0dfdc7210 */ /* 0x000fe20007ffe0ff */
[----:B------:R-:W-:Y:S01]  /*3770*/  IMAD.MOV.U32 R231, RZ, RZ, R236 ;  /* 0x000000ffffe77224 */ /* 0x000fe200078e00ec */
[----:B------:R-:W-:Y:S01]  /*3780*/  SEL R195, R195, R199, !P0 ;  /* 0x000000c7c3c37207 */ /* 0x000fe20004000000 */
[----:B------:R-:W-:Y:S01]  /*3790*/  IMAD.IADD R191, R196, 0x1, R193 ;  /* 0x00000001c4bf7824 */ /* 0x000fe200078e02c1 */
[----:B------:R-:W-:Y:S01]  /*37a0*/  SEL R192, R192, 0xffffffc0, !P2 ;  /* 0xffffffc0c0c07807 */ /* 0x000fe20005000000 */
[----:B------:R-:W-:Y:S01]  /*37b0*/  CS2R R142, SRZ ;  /* 0x00000000008e7805 */ /* 0x000fe2000001ff00 */
[----:B------:R-:W-:Y:S01]  /*37c0*/  IADD3 R243, -R240, R202, -R221 ;  /* 0x000000caf0f37210 */ /* 0x000fe20007ffe9dd */
[----:B------:R-:W-:Y:S01]  /*37d0*/  CS2R R140, SRZ ;  /* 0x00000000008c7805 */ /* 0x000fe2000001ff00 */
[----:B------:R-:W-:Y:S01]  /*37e0*/  SEL R194, R194, R200, !P0 ;  /* 0x000000c8c2c27207 */ /* 0x000fe20004000000 */
        /* <DEDUP_REMOVED lines=49> */
[----:B------:R-:W-:Y:S01]  /*3b00*/  IMAD.IADD R243, R243, 0x1, R238 ;  /* 0x00000001f3f37824 */ /* 0x000fe200078e02ee */
[----:B------:R-:W-:Y:S01]  /*3b10*/  IADD3 R242, R242, -c[0x0][0x2e8], RZ ;  /* 0x8000ba00f2f27a10 */ /* 0x000fe20007ffe0ff */
[----:B------:R-:W-:Y:S01]  /*3b20*/  IMAD.IADD R190, R192, 0x1, R191 ;  /* 0x00000001c0be7824 */ /* 0x000fe200078e02bf */
[----:B------:R-:W-:Y:S01]  /*3b30*/  IADD3 R189, R196, R192, RZ ;  /* 0x000000c0c4bd7210 */ /* 0x000fe20007ffe0ff */
[----:B--2---:R-:W-:-:S02]  /*3b40*/  @P3 FMUL.FTZ R233, R5, R4 ;  /* 0x0000000405e93220 */ /* 0x004fc40000410000 */
.L_x_496:
[----:B------:R-:W0:Y:S01]  /*3b50*/  LDGDEPBAR ;  /* 0x00000000000079af */ /* 0x000e220000000000 */
[C---:B------:R-:W-:Y:S02]  /*3b60*/  IMAD.IADD R98, R194.reuse, 0x1, R193 ;  /* 0x00000001c2627824 */ /* 0x040fe400078e02c1 */
[--C-:B------:R-:W-:Y:S02]  /*3b70*/  IMAD.IADD R97, R194, 0x1, R192.reuse ;  /* 0x00000001c2617824 */ /* 0x100fe400078e02c0 */
[----:B------:R-:W-:Y:S01]  /*3b80*/  IMAD.IADD R96, R98, 0x1, R192 ;  /* 0x0000000162607824 */ /* 0x000fe200078e02c0 */
        /* <DEDUP_REMOVED lines=8> */
[----:B------:R-:W-:Y:S06]  /*3c10*/  LDSM.16.M88.4 R84, [R97] ;  /* 0x000000006154783b */ /* 0x000fec0000000200 */
[----:B------:R-:W4:Y:S01]  /*3c20*/  LDSM.16.M88.4 R88, [R3+0x12000] ;  /* 0x012000000358783b */ /* 0x000f220000000200 */
[C---:B-1----:R-:W-:Y:S05]  /*3c30*/  HMMA.16816.F32 R4, R16.reuse, R8, RZ ;  /* 0x000000081004723c */ /* 0x042fea00000018ff */
[----:B------:R-:W-:Y:S03]  /*3c40*/  LDSM.16.M88.4 R92, [R2+0x12000] ;  /* 0x01200000025c783b */ /* 0x000fe60000000200 */
[C---:B------:R-:W-:Y:S08]  /*3c50*/  HMMA.16816.F32 R8, R16.reuse, R10, RZ ;  /* 0x0000000a1008723c */ /* 0x040ff000000018ff */
[C---:B--2---:R-:W-:Y:S08]  /*3c60*/  HMMA.16816.F32 R12, R16.reuse, R68, RZ ;  /* 0x00000044100c723c */ /* 0x044ff000000018ff */
[----:B------:R-:W-:Y:S01]  /*3c70*/  HMMA.16816.F32 R16, R16, R70, RZ ;  /* 0x000000461010723c */ /* 0x000fe200000018ff */
[----:B------:R-:W1:Y:S07]  /*3c80*/  LDSM.16.M88.4 R68, [R3+0x12800] ;  /* 0x012800000344783b */ /* 0x000e6e0000000200 */
[C---:B---3--:R-:W-:Y:S08]  /*3c90*/  HMMA.16816.F32 R4, R72.reuse, R76, R4 ;  /* 0x0000004c4804723c */ /* 0x048ff00000001804 */
[C---:B------:R-:W-:Y:S01]  /*3ca0*/  HMMA.16816.F32 R8, R72.reuse, R78, R8 ;  /* 0x0000004e4808723c */ /* 0x040fe20000001808 */
[----:B------:R-:W2:Y:S07]  /*3cb0*/  LDSM.16.M88.4 R76, [R96] ;  /* 0x00000000604c783b */ /* 0x000eae0000000200 */
[C---:B----4-:R-:W-:Y:S07]  /*3cc0*/  HMMA.16816.F32 R12, R72.reuse, R80, R12 ;  /* 0x00000050480c723c */ /* 0x050fee000000180c */
[----:B------:R-:W-:Y:S01]  /*3cd0*/  IADD3 R80, P0, R230, R226, RZ ;  /* 0x000000e2e6507210 */ /* 0x000fe20007f1e0ff */
[----:B------:R-:W-:Y:S01]  /*3ce0*/  HMMA.16816.F32 R16, R72, R82, R16 ;  /* 0x000000524810723c */ /* 0x000fe20000001810 */
[----:B------:R-:W3:Y:S03]  /*3cf0*/  LDSM.16.M88.4 R72, [R2+0x12800] ;  /* 0x012800000248783b */ /* 0x000ee60000000200 */
[----:B------:R-:W-:Y:S04]  /*3d00*/  IMAD.X R81, R229, 0x1, R225, P0 ;  /* 0x00000001e5517824 */ /* 0x000fe800000e06e1 */
[C---:B------:R-:W-:Y:S01]  /*3d10*/  HMMA.16816.F32 R4, R84.reuse, R88, R4 ;  /* 0x000000585404723c */ /* 0x040fe20000001804 */
[----:B-----5:R4:W5:Y:S06]  /*3d20*/  LDG.E R153, [R80.64] ;  /* 0x0000000650997981 */ /* 0x02096c000c1e1900 */
[----:B------:R4:W5:Y:S01]  /*3d30*/  LDG.E R152, [R80.64+0x20] ;  /* 0x0000200650987981 */ /* 0x000962000c1e1900 */
[C---:B------:R-:W-:Y:S05]  /*3d40*/  HMMA.16816.F32 R8, R84.reuse, R90, R8 ;  /* 0x0000005a5408723c */ /* 0x040fea0000001808 */
[----:B------:R-:W-:Y:S03]  /*3d50*/  LDSM.16.M88.4 R88, [R198+0x14000] ;  /* 0x01400000c658783b */ /* 0x000fe60000000200 */
[C---:B-1----:R-:W-:Y:S08]  /*3d60*/  HMMA.16816.F32 R12, R84.reuse, R68, R12 ;  /* 0x00000044540c723c */ /* 0x042ff0000000180c */
[----:B------:R-:W-:Y:S01]  /*3d70*/  HMMA.16816.F32 R16, R84, R70, R16 ;  /* 0x000000465410723c */ /* 0x000fe20000001810 */
[----:B------:R-:W-:Y:S06]  /*3d80*/  LDSM.16.M88.4 R68, [R198+0x14800] ;  /* 0x01480000c644783b */ /* 0x000fec0000000200 */
[----:B------:R-:W-:Y:S01]  /*3d90*/  LDSM.16.M88.4 R84, [R98+0x2000] ;  /* 0x002000006254783b */ /* 0x000fe20000000200 */
[C---:B--2---:R-:W-:Y:S05]  /*3da0*/  HMMA.16816.F32 R4, R76.reuse, R92, R4 ;  /* 0x0000005c4c04723c */ /* 0x044fea0000001804 */
[----:B----4-:R-:W1:Y:S03]  /*3db0*/  LDSM.16.M88.4 R80, [R194+0x2000] ;  /* 0x00200000c250783b */ /* 0x010e660000000200 */
[C---:B------:R-:W-:Y:S03]  /*3dc0*/  HMMA.16816.F32 R8, R76.reuse, R94, R8 ;  /* 0x0000005e4c08723c */ /* 0x040fe60000001808 */
[----:B------:R-:W2:Y:S05]  /*3dd0*/  LDSM.16.M88.4 R92, [R188+0x14000] ;  /* 0x01400000bc5c783b */ /* 0x000eaa0000000200 */
[C---:B---3--:R-:W-:Y:S08]  /*3de0*/  HMMA.16816.F32 R12, R76.reuse, R72, R12 ;  /* 0x000000484c0c723c */ /* 0x048ff0000000180c */
[----:B------:R-:W-:Y:S01]  /*3df0*/  HMMA.16816.F32 R16, R76, R74, R16 ;  /* 0x0000004a4c10723c */ /* 0x000fe20000001810 */
[----:B------:R-:W3:Y:S06]  /*3e00*/  LDSM.16.M88.4 R72, [R188+0x14800] ;  /* 0x01480000bc48783b */ /* 0x000eec0000000200 */
[----:B------:R-:W-:Y:S01]  /*3e10*/  LDSM.16.M88.4 R76, [R97+0x2000] ;  /* 0x00200000614c783b */ /* 0x000fe20000000200 */
[C---:B-1----:R-:W-:Y:S08]  /*3e20*/  HMMA.16816.F32 R4, R80.reuse, R88, R4 ;  /* 0x000000585004723c */ /* 0x042ff00000001804 */
[C---:B------:R-:W-:Y:S01]  /*3e30*/  HMMA.16816.F32 R8, R80.reuse, R90, R8 ;  /* 0x0000005a5008723c */ /* 0x040fe20000001808 */
[----:B------:R-:W1:Y:S07]  /*3e40*/  LDSM.16.M88.4 R88, [R3+0x14000] ;  /* 0x014000000358783b */ /* 0x000e6e0000000200 */
[C---:B------:R-:W-:Y:S08]  /*3e50*/  HMMA.16816.F32 R12, R80.reuse, R68, R12 ;  /* 0x00000044500c723c */ /* 0x040ff0000000180c */
[----:B------:R-:W-:Y:S01]  /*3e60*/  HMMA.16816.F32 R16, R80, R70, R16 ;  /* 0x000000465010723c */ /* 0x000fe20000001810 */
[----:B------:R-:W4:Y:S06]  /*3e70*/  LDSM.16.M88.4 R68, [R3+0x14800] ;  /* 0x014800000344783b */ /* 0x000f2c0000000200 */
[----:B------:R-:W-:Y:S01]  /*3e80*/  LDSM.16.M88.4 R80, [R96+0x2000] ;  /* 0x002000006050783b */ /* 0x000fe20000000200 */
[C---:B--2---:R-:W-:Y:S08]  /*3e90*/  HMMA.16816.F32 R4, R84.reuse, R92, R4 ;  /* 0x0000005c5404723c */ /* 0x044ff00000001804 */
[C---:B------:R-:W-:Y:S01]  /*3ea0*/  HMMA.16816.F32 R8, R84.reuse, R94, R8 ;  /* 0x0000005e5408723c */ /* 0x040fe20000001808 */
[----:B------:R-:W2:Y:S07]  /*3eb0*/  LDSM.16.M88.4 R92, [R2+0x14000] ;  /* 0x01400000025c783b */ /* 0x000eae0000000200 */
[C---:B---3--:R-:W-:Y:S08]  /*3ec0*/  HMMA.16816.F32 R12, R84.reuse, R72, R12 ;  /* 0x00000048540c723c */ /* 0x048ff0000000180c */
[----:B------:R-:W-:Y:S01]  /*3ed0*/  HMMA.16816.F32 R16, R84, R74, R16 ;  /* 0x0000004a5410723c */ /* 0x000fe20000001810 */
[----:B------:R-:W3:Y:S06]  /*3ee0*/  LDSM.16.M88.4 R72, [R2+0x14800] ;  /* 0x014800000248783b */ /* 0x000eec0000000200 */
[----:B------:R-:W-:Y:S01]  /*3ef0*/  LDSM.16.M88.4 R84, [R194+0x4000] ;  /* 0x00400000c254783b */ /* 0x000fe20000000200 */
[C---:B-1----:R-:W-:Y:S08]  /*3f00*/  HMMA.16816.F32 R4, R76.reuse, R88, R4 ;  /* 0x000000584c04723c */ /* 0x042ff00000001804 */
[C---:B------:R-:W-:Y:S01]  /*3f10*/  HMMA.16816.F32 R8, R76.reuse, R90, R8 ;  /* 0x0000005a4c08723c */ /* 0x040fe20000001808 */
[----:B------:R-:W1:Y:S07]  /*3f20*/  LDSM.16.M88.4 R88, [R198+0x16000] ;  /* 0x01600000c658783b */ /* 0x000e6e0000000200 */
[C---:B----4-:R-:W-:Y:S08]  /*3f30*/  HMMA.16816.F32 R12, R76.reuse, R68, R12 ;  /* 0x000000444c0c723c */ /* 0x050ff0000000180c */
        /* <DEDUP_REMOVED lines=10> */
[C---:B-1----:R-:W-:Y:S07]  /*3fe0*/  HMMA.16816.F32 R4, R84.reuse, R88, R4 ;  /* 0x000000585404723c */ /* 0x042fee0000001804 */
[----:B------:R-:W-:Y:S01]  /*3ff0*/  IMAD.SHL.U32 R88, R237, 0x40, RZ ;  /* 0x00000040ed587824 */ /* 0x000fe200078e00ff */
[C---:B------:R-:W-:Y:S04]  /*4000*/  HMMA.16816.F32 R8, R84.reuse, R90, R8 ;  /* 0x0000005a5408723c */ /* 0x040fe80000001808 */
[----:B------:R-:W-:Y:S04]  /*4010*/  IMAD.IADD R89, R243, 0x1, R88 ;  /* 0x00000001f3597824 */ /* 0x000fe800078e0258 */
[C---:B----4-:R-:W-:Y:S04]  /*4020*/  HMMA.16816.F32 R12, R84.reuse, R68, R12 ;  /* 0x00000044540c723c */ /* 0x050fe8000000180c */
[----:B------:R-:W-:Y:S02]  /*4030*/  IADD3 R91, R89, 0x8, RZ ;  /* 0x00000008595b7810 */ /* 0x000fe40007ffe0ff */
[----:B------:R-:W-:Y:S02]  /*4040*/  IABS R90, R89 ;  /* 0x00000059005a7213 */ /* 0x000fe40000000000 */
[----:B------:R-:W-:Y:S01]  /*4050*/  HMMA.16816.F32 R16, R84, R70, R16 ;  /* 0x000000465410723c */ /* 0x000fe20000001810 */
[----:B------:R-:W1:Y:S02]  /*4060*/  LDSM.16.M88.4 R68, [R97+0x4000] ;  /* 0x004000006144783b */ /* 0x000e640000000200 */
[----:B------:R-:W-:Y:S01]  /*4070*/  ISETP.GE.AND P1, PT, R91, RZ, PT ;  /* 0x000000ff5b00720c */ /* 0x000fe20003f26270 */
[----:B------:R-:W-:Y:S03]  /*4080*/  I2F R90, R90 ;  /* 0x0000005a005a7306 */ /* 0x000fe60000201400 */
[----:B------:R-:W4:Y:S01]  /*4090*/  LDSM.16.M88.4 R84, [R3+0x16800] ;  /* 0x016800000354783b */ /* 0x000f220000000200 */
[C---:B--2---:R-:W-:Y:S07]  /*40a0*/  HMMA.16816.F32 R4, R76.reuse, R92, R4 ;  /* 0x0000005c4c04723c */ /* 0x044fee0000001804 */
[C---:B------:R-:W-:Y:S01]  /*40b0*/  IADD3 R92, R89.reuse, 0x7, RZ ;  /* 0x00000007595c7810 */ /* 0x040fe20007ffe0ff */
[C---:B------:R-:W-:Y:S03]  /*40c0*/  HMMA.16816.F32 R8, R76.reuse, R94, R8 ;  /* 0x0000005e4c08723c */ /* 0x040fe60000001808 */
[----:B------:R-:W-:Y:S02]  /*40d0*/  ISETP.GE.AND P0, PT, R92, RZ, PT ;  /* 0x000000ff5c00720c */ /* 0x000fe40003f06270 */
[C---:B------:R-:W-:Y:S02]  /*40e0*/  IADD3 R93, R89.reuse, -0x1, RZ ;  /* 0xffffffff595d7810 */ /* 0x040fe40007ffe0ff */
[C---:B------:R-:W-:Y:S01]  /*40f0*/  IADD3 R94, R89.reuse, -0x8, RZ ;  /* 0xfffffff8595e7810 */ /* 0x040fe20007ffe0ff */
[C---:B---3--:R-:W-:Y:S04]  /*4100*/  HMMA.16816.F32 R12, R76.reuse, R72, R12 ;  /* 0x000000484c0c723c */ /* 0x048fe8000000180c */
[----:B------:R-:W-:Y:S02]  /*4110*/  @!P1 IADD3 R91, -R89, -0x8, RZ ;  /* 0xfffffff8595b9810 */ /* 0x000fe40007ffe1ff */
[----:B------:R-:W-:Y:S02]  /*4120*/  ISETP.GE.AND P1, PT, R93, RZ, PT ;  /* 0x000000ff5d00720c */ /* 0x000fe40003f26270 */
[----:B------:R-:W-:Y:S01]  /*4130*/  HMMA.16816.F32 R16, R76, R74, R16 ;  /* 0x0000004a4c10723c */ /* 0x000fe20000001810 */
[----:B------:R-:W-:Y:S01]  /*4140*/  LDSM.16.M88.4 R72, [R96+0x4000] ;  /* 0x004000006048783b */ /* 0x000fe20000000200 */
[----:B------:R-:W2:Y:S02]  /*4150*/  I2F R91, R91 ;  /* 0x0000005b005b7306 */ /* 0x000ea40000201400 */
[C---:B------:R-:W-:Y:S02]  /*4160*/  @!P0 IADD3 R92, -R89.reuse, -0x7, RZ ;  /* 0xfffffff9595c8810 */ /* 0x040fe40007ffe1ff */
[----:B------:R-:W-:Y:S01]  /*4170*/  ISETP.GE.AND P0, PT, R94, RZ, PT ;  /* 0x000000ff5e00720c */ /* 0x000fe20003f06270 */
[----:B------:R-:W3:Y:S01]  /*4180*/  LDSM.16.M88.4 R76, [R2+0x16000] ;  /* 0x01600000024c783b */ /* 0x000ee20000000200 */
[C---:B------:R-:W-:Y:S01]  /*4190*/  IADD3 R95, R89.reuse, -0x9, RZ ;  /* 0xfffffff7595f7810 */ /* 0x040fe20007ffe0ff */
[C---:B-1----:R-:W-:Y:S03]  /*41a0*/  HMMA.16816.F32 R4, R68.reuse, R80, R4 ;  /* 0x000000504404723c */ /* 0x042fe60000001804 */
[----:B------:R-:W1:Y:S02]  /*41b0*/  I2F R92, R92 ;  /* 0x0000005c005c7306 */ /* 0x000e640000201400 */
[----:B------:R-:W-:Y:S02]  /*41c0*/  @!P1 IADD3 R93, -R89, 0x1, RZ ;  /* 0x00000001595d9810 */ /* 0x000fe40007ffe1ff */
[----:B------:R-:W-:Y:S01]  /*41d0*/  ISETP.GE.AND P1, PT, R95, RZ, PT ;  /* 0x000000ff5f00720c */ /* 0x000fe20003f26270 */
[C---:B------:R-:W-:Y:S01]  /*41e0*/  HMMA.16816.F32 R8, R68.reuse, R82, R8 ;  /* 0x000000524408723c */ /* 0x040fe20000001808 */
[----:B------:R-:W1:Y:S03]  /*41f0*/  LDSM.16.M88.4 R80, [R2+0x16800] ;  /* 0x016800000250783b */ /* 0x000e660000000200 */
[C---:B------:R-:W-:Y:S01]  /*4200*/  @!P0 IADD3 R94, -R89.reuse, 0x8, RZ ;  /* 0x00000008595e8810 */ /* 0x040fe20007ffe1ff */
[----:B------:R-:W1:Y:S03]  /*4210*/  I2F R93, R93 ;  /* 0x0000005d005d7306 */ /* 0x000e660000201400 */
[C---:B----4-:R-:W-:Y:S04]  /*4220*/  HMMA.16816.F32 R12, R68.reuse, R84, R12 ;  /* 0x00000054440c723c */ /* 0x050fe8000000180c */
[C---:B------:R-:W-:Y:S03]  /*4230*/  @!P1 IADD3 R95, -R89.reuse, 0x9, RZ ;  /* 0x00000009595f9810 */ /* 0x040fe60007ffe1ff */
[----:B------:R-:W4:Y:S01]  /*4240*/  I2F R84, R94 ;  /* 0x0000005e00547306 */ /* 0x000f220000201400 */
[----:B------:R-:W-:Y:S01]  /*4250*/  IADD3 R85, R89, -0x10, RZ ;  /* 0xfffffff059557810 */ /* 0x000fe20007ffe0ff */
[----:B------:R-:W-:Y:S03]  /*4260*/  HMMA.16816.F32 R16, R68, R86, R16 ;  /* 0x000000564410723c */ /* 0x000fe60000001810 */
[----:B------:R-:W-:Y:S04]  /*4270*/  ISETP.GE.AND P0, PT, R85, RZ, PT ;  /* 0x000000ff5500720c */ /* 0x000fe80003f06270 */
[C---:B------:R-:W-:Y:S01]  /*4280*/  IADD3 R69, R89.reuse, -0x11, RZ ;  /* 0xffffffef59457810 */ /* 0x040fe20007ffe0ff */
[----:B------:R-:W2:Y:S01]  /*4290*/  I2F R95, R95 ;  /* 0x0000005f005f7306 */ /* 0x000ea20000201400 */
[----:B------:R-:W-:Y:S02]  /*42a0*/  IADD3 R70, R89, -0x18, RZ ;  /* 0xffffffe859467810 */ /* 0x000fe40007ffe0ff */
[----:B------:R-:W-:Y:S01]  /*42b0*/  ISETP.GE.AND P2, PT, R69, RZ, PT ;  /* 0x000000ff4500720c */ /* 0x000fe20003f46270 */
[C---:B---3--:R-:W-:Y:S05]  /*42c0*/  HMMA.16816.F32 R4, R72.reuse, R76, R4 ;  /* 0x0000004c4804723c */ /* 0x048fea0000001804 */
[C---:B------:R-:W-:Y:S02]  /*42d0*/  IADD3 R68, R89.reuse, -0x19, RZ ;  /* 0xffffffe759447810 */ /* 0x040fe40007ffe0ff */
[C---:B------:R-:W-:Y:S01]  /*42e0*/  @!P0 IADD3 R85, -R89.reuse, 0x10, RZ ;  /* 0x0000001059558810 */ /* 0x040fe20007ffe1ff */
[C---:B------:R-:W-:Y:S03]  /*42f0*/  HMMA.16816.F32 R8, R72.reuse, R78, R8 ;  /* 0x0000004e4808723c */ /* 0x040fe60000001808 */
[----:B------:R-:W-:Y:S02]  /*4300*/  ISETP.GE.AND P1, PT, R70, RZ, PT ;  /* 0x000000ff4600720c */ /* 0x000fe40003f26270 */
[----:B------:R-:W3:Y:S01]  /*4310*/  I2F R85, R85 ;  /* 0x0000005500557306 */ /* 0x000ee20000201400 */
[----:B------:R-:W-:Y:S02]  /*4320*/  ISETP.GE.AND P0, PT, R68, RZ, PT ;  /* 0x000000ff4400720c */ /* 0x000fe40003f06270 */
[C---:B-1----:R-:W-:Y:S04]  /*4330*/  HMMA.16816.F32 R12, R72.reuse, R80, R12 ;  /* 0x00000050480c723c */ /* 0x042fe8000000180c */
[----:B------:R-:W-:Y:S04]  /*4340*/  @!P2 IADD3 R69, -R89, 0x11, RZ ;  /* 0x000000115945a810 */ /* 0x000fe80007ffe1ff */
[-C--:B--2---:R-:W-:Y:S01]  /*4350*/  FFMA.FTZ R6, R91, -R233.reuse, R6 ;  /* 0x800000e95b067223 */ /* 0x084fe20000010006 */
[C---:B------:R-:W-:Y:S01]  /*4360*/  @!P1 IADD3 R70, -R89.reuse, 0x18, RZ ;  /* 0x0000001859469810 */ /* 0x040fe20007ffe1ff */
[----:B------:R-:W1:Y:S01]  /*4370*/  I2F R69, R69 ;  /* 0x0000004500457306 */ /* 0x000e620000201400 */
[----:B------:R-:W-:Y:S03]  /*4380*/  HMMA.16816.F32 R16, R72, R82, R16 ;  /* 0x000000524810723c */ /* 0x000fe60000001810 */
[-C--:B------:R-:W-:Y:S01]  /*4390*/  FFMA.FTZ R7, R92, -R233.reuse, R7 ;  /* 0x800000e95c077223 */ /* 0x080fe20000010007 */
[----:B------:R-:W-:Y:S01]  /*43a0*/  @!P0 IADD3 R68, -R89, 0x19, RZ ;  /* 0x0000001959448810 */ /* 0x000fe20007ffe1ff */
[CC--:B------:R-:W-:Y:S01]  /*43b0*/  FFMA.FTZ R5, R93.reuse, -R233.reuse, R5 ;  /* 0x800000e95d057223 */ /* 0x0c0fe20000010005 */
[----:B------:R-:W-:Y:S01]  /*43c0*/  ISETP.GE.AND P0, PT, R88, R242, PT ;  /* 0x000000f25800720c */ /* 0x000fe20003f06270 */
[CC--:B------:R-:W-:Y:S02]  /*43d0*/  FFMA.FTZ R4, R90.reuse, -R233.reuse, R4 ;  /* 0x800000e95a047223 */ /* 0x0c0fe40000010004 */
[-C--:B------:R-:W-:Y:S01]  /*43e0*/  FFMA.FTZ R11, R93, -R233.reuse, R11 ;  /* 0x800000e95d0b7223 */ /* 0x080fe2000001000b */
[----:B------:R-:W2:Y:S02]  /*43f0*/  I2F R70, R70 ;  /* 0x0000004600467306 */ /* 0x000ea40000201400 */
[-C--:B------:R-:W-:Y:S02]  /*4400*/  FFMA.FTZ R10, R90, -R233.reuse, R10 ;  /* 0x800000e95a0a7223 */ /* 0x080fe4000001000a */
[CC--:B----4-:R-:W-:Y:S02]  /*4410*/  FFMA.FTZ R8, R84.reuse, -R233.reuse, R8 ;  /* 0x800000e954087223 */ /* 0x0d0fe40000010008 */
[CC--:B------:R-:W-:Y:S02]  /*4420*/  FFMA.FTZ R9, R95.reuse, -R233.reuse, R9 ;  /* 0x800000e95f097223 */ /* 0x0c0fe40000010009 */
[-C--:B------:R-:W-:Y:S02]  /*4430*/  FFMA.FTZ R14, R84, -R233.reuse, R14 ;  /* 0x800000e9540e7223 */ /* 0x080fe4000001000e */
[-C--:B------:R-:W-:Y:S01]  /*4440*/  FFMA.FTZ R15, R95, -R233.reuse, R15 ;  /* 0x800000e95f0f7223 */ /* 0x080fe2000001000f */
[----:B------:R-:W4:Y:S01]  /*4450*/  I2F R68, R68 ;  /* 0x0000004400447306 */ /* 0x000f220000201400 */
[-C--:B---3--:R-:W-:Y:S02]  /*4460*/  FFMA.FTZ R12, R85, -R233.reuse, R12 ;  /* 0x800000e9550c7223 */ /* 0x088fe4000001000c */
[-C--:B-1----:R-:W-:Y:S02]  /*4470*/  FFMA.FTZ R13, R69, -R233.reuse, R13 ;  /* 0x800000e9450d7223 */ /* 0x082fe4000001000d */
[-C--:B------:R-:W-:Y:S02]  /*4480*/  FFMA.FTZ R18, R85, -R233.reuse, R18 ;  /* 0x800000e955127223 */ /* 0x080fe40000010012 */
[-C--:B------:R-:W-:Y:S02]  /*4490*/  FFMA.FTZ R19, R69, -R233.reuse, R19 ;  /* 0x800000e945137223 */ /* 0x080fe40000010013 */
[-C--:B--2---:R-:W-:Y:S02]  /*44a0*/  FFMA.FTZ R16, R70, -R233.reuse, R16 ;  /* 0x800000e946107223 */ /* 0x084fe40000010010 */
[----:B----4-:R-:W-:Y:S02]  /*44b0*/  FFMA.FTZ R17, R68, -R233, R17 ;  /* 0x800000e944117223 */ /* 0x010fe40000010011 */
[----:B------:R-:W-:Y:S01]  /*44c0*/  IMAD.MOV.U32 R68, RZ, RZ, c[0x0][0x2e4] ;  /* 0x0000b900ff447624 */ /* 0x000fe200078e00ff */
[----:B------:R-:W-:-:S05]  /*44d0*/  @!P0 BRA `(.L_x_492) ;  /* 0x0000008000008947 */ /* 0x000fca0003800000 */
[----:B------:R-:W-:Y:S02]  /*44e0*/  IADD3 R69, R232, R220, -R238 ;  /* 0x000000dce8457210 */ /* 0x000fe40007ffe8ee */
[----:B------:R-:W-:Y:S02]  /*44f0*/  IADD3 R68, R88, 0x40, RZ ;  /* 0x0000004058447810 */ /* 0x000fe40007ffe0ff */
[----:B------:R-:W-:Y:S02]  /*4500*/  IADD3 R70, R223, 0x40, RZ ;  /* 0x00000040df467810 */ /* 0x000fe40007ffe0ff */
[----:B------:R-:W-:Y:S01]  /*4510*/  ISETP.GE.AND P1, PT, R68, R69, PT ;  /* 0x000000454400720c */ /* 0x000fe20003f26270 */
[----:B------:R-:W-:Y:S01]  /*4520*/  IMAD.MOV.U32 R68, RZ, RZ, R232 ;  /* 0x000000ffff447224 */ /* 0x000fe200078e00e8 */
[----:B------:R-:W-:Y:S11]  /*4530*/  ISETP.LT.AND P0, PT, R70, R238, PT ;  /* 0x000000ee4600720c */ /* 0x000ff60003f01270 */
[----:B------:R-:W-:Y:S02]  /*4540*/  @!UPT UIADD3 URZ, URZ, URZ, URZ ;  /* 0x0000003f3f3ff290 */ /* 0x000fe4000fffe03f */
[----:B------:R-:W-:-:S05]  /*4550*/  @!P1 BRA P0, `(.L_x_493) ;  /* 0x0000045000009947 */ /* 0x000fca0000000000 */
.L_x_492:
[----:B------:R-:W-:Y:S01]  /*4560*/  IADD3 R71, R238, 0x1, -R240 ;  /* 0x00000001ee477810 */ /* 0x000fe20007ffe8f0 */
[----:B------:R-:W-:Y:S01]  /*4570*/  IMAD.IADD R78, R202, 0x1, R88 ;  /* 0x00000001ca4e7824 */ /* 0x000fe200078e0258 */
[-C--:B------:R-:W-:Y:S01]  /*4580*/  IADD3 R70, -R68, R238.reuse, -R240 ;  /* 0x000000ee44467210 */ /* 0x080fe20007ffe9f0 */
[----:B------:R-:W-:Y:S01]  /*4590*/  IMAD.MOV.U32 R232, RZ, RZ, R68 ;  /* 0x000000ffffe87224 */ /* 0x000fe200078e0044 */
[----:B------:R-:W-:Y:S02]  /*45a0*/  IADD3 R71, R71, c[0x0][0x2e8], RZ ;  /* 0x0000ba0047477a10 */ /* 0x000fe40007ffe0ff */
[C---:B------:R-:W-:Y:S01]  /*45b0*/  IADD3 R69, R78.reuse, 0x8, RZ ;  /* 0x000000084e457810 */ /* 0x040fe20007ffe0ff */
[C---:B------:R-:W-:Y:S01]  /*45c0*/  IMAD.IADD R79, R78.reuse, 0x1, R70 ;  /* 0x000000014e4f7824 */ /* 0x040fe200078e0246 */
[C---:B------:R-:W-:Y:S01]  /*45d0*/  IADD3 R77, R221.reuse, 0x1, RZ ;  /* 0x00000001dd4d7810 */ /* 0x040fe20007ffe0ff */
[----:B------:R-:W-:Y:S01]  /*45e0*/  IMAD.IADD R78, R78, 0x1, R71 ;  /* 0x000000014e4e7824 */ /* 0x000fe200078e0247 */
[----:B------:R-:W-:Y:S01]  /*45f0*/  IADD3 R76, R221, 0x8, RZ ;  /* 0x00000008dd4c7810 */ /* 0x000fe20007ffe0ff */
[--C-:B------:R-:W-:Y:S01]  /*4600*/  IMAD.IADD R70, R70, 0x1, R69.reuse ;  /* 0x0000000146467824 */ /* 0x100fe200078e0245 */
[----:B------:R-:W-:Y:S01]  /*4610*/  IMNMX R79, RZ, R79, !PT ;  /* 0x0000004fff4f7217 */ /* 0x000fe20007800200 */
[----:B------:R-:W-:Y:S01]  /*4620*/  IMAD.IADD R69, R71, 0x1, R69 ;  /* 0x0000000147457824 */ /* 0x000fe200078e0245 */
[----:B------:R-:W-:Y:S02]  /*4630*/  IMNMX R78, R78, R238, PT ;  /* 0x000000ee4e4e7217 */ /* 0x000fe40003800200 */
[-C--:B------:R-:W-:Y:S02]  /*4640*/  ISETP.GE.AND P0, PT, R221, R79.reuse, PT ;  /* 0x0000004fdd00720c */ /* 0x080fe40003f06270 */
[-C--:B------:R-:W-:Y:S02]  /*4650*/  ISETP.GE.AND P6, PT, R77, R79.reuse, PT ;  /* 0x0000004f4d00720c */ /* 0x080fe40003fc6270 */
        /* <DEDUP_REMOVED lines=24> */
[-C--:B------:R-:W-:Y:S02]  /*47e0*/  ISETP.GE.OR P6, PT, R77, R69.reuse, !P6 ;  /* 0x000000454d00720c */ /* 0x080fe400077c6670 */
        /* <DEDUP_REMOVED lines=28> */
.L_x_493:
[C---:B------:R-:W-:Y:S01]  /*49b0*/  FMUL.FTZ R68, R234.reuse, 1.4426950216293334961 ;  /* 0x3fb8aa3bea447820 */ /* 0x040fe20000410000 */
[----:B------:R-:W-:Y:S02]  /*49c0*/  FSETP.NEU.FTZ.AND P0, PT, R234, -INF , PT ;  /* 0xff800000ea00780b */ /* 0x000fe40003f1d000 */
[----:B------:R-:W-:Y:S02]  /*49d0*/  SHF.L.U32 R151, R200, 0x1, RZ ;  /* 0x00000001c8977819 */ /* 0x000fe400000006ff */
[----:B------:R-:W-:Y:S02]  /*49e0*/  FSEL R68, R68, RZ, P0 ;  /* 0x000000ff44447208 */ /* 0x000fe40000000000 */
[----:B------:R-:W-:Y:S02]  /*49f0*/  FSETP.NEU.FTZ.AND P0, PT, R235, -INF , PT ;  /* 0xff800000eb00780b */ /* 0x000fe40003f1d000 */
[-C--:B------:R-:W-:Y:S01]  /*4a00*/  IADD3 R150, R193, R151.reuse, RZ ;  /* 0x00000097c1967210 */ /* 0x080fe20007ffe0ff */
[--C-:B------:R-:W-:Y:S01]  /*4a10*/  FFMA.FTZ R169, R4, c[0x0][0x23c], -R68.reuse ;  /* 0x00008f0004a97a23 */ /* 0x100fe20000010844 */
[C---:B------:R-:W-:Y:S01]  /*4a20*/  IADD3 R149, R192.reuse, R151, RZ ;  /* 0x00000097c0957210 */ /* 0x040fe20007ffe0ff */
[----:B------:R-:W-:Y:S01]  /*4a30*/  FMUL.FTZ R4, R235, 1.4426950216293334961 ;  /* 0x3fb8aa3beb047820 */ /* 0x000fe20000410000 */
[----:B------:R-:W-:Y:S01]  /*4a40*/  IADD3 R148, R192, R150, RZ ;  /* 0x00000096c0947210 */ /* 0x000fe20007ffe0ff */
[--C-:B------:R-:W-:Y:S01]  /*4a50*/  FFMA.FTZ R168, R5, c[0x0][0x23c], -R68.reuse ;  /* 0x00008f0005a87a23 */ /* 0x100fe20000010844 */
[----:B------:R-:W-:Y:S01]  /*4a60*/  MOV R252, c[0x0][0x22c] ;  /* 0x00008b0000fc7a02 */ /* 0x000fe20000000f00 */
[--C-:B------:R-:W-:Y:S01]  /*4a70*/  FFMA.FTZ R167, R8, c[0x0][0x23c], -R68.reuse ;  /* 0x00008f0008a77a23 */ /* 0x100fe20000010844 */
[----:B------:R-:W-:Y:S01]  /*4a80*/  FSEL R4, R4, RZ, P0 ;  /* 0x000000ff04047208 */ /* 0x000fe20000000000 */
[--C-:B------:R-:W-:Y:S01]  /*4a90*/  FFMA.FTZ R166, R9, c[0x0][0x23c], -R68.reuse ;  /* 0x00008f0009a67a23 */ /* 0x100fe20000010844 */
[----:B------:R-:W-:Y:S01]  /*4aa0*/  MUFU.EX2 R169, R169 ;  /* 0x000000a900a97308 */ /* 0x000fe20000000800 */
[----:B------:R-:W-:Y:S01]  /*4ab0*/  FFMA.FTZ R165, R12, c[0x0][0x23c], -R68 ;  /* 0x00008f000ca57a23 */ /* 0x000fe20000010844 */
[----:B------:R-:W-:Y:S01]  /*4ac0*/  ISETP.GT.AND P6, PT, R237, R222, PT ;  /* 0x000000deed00720c */ /* 0x000fe20003fc4270 */
[--C-:B------:R-:W-:Y:S02]  /*4ad0*/  FFMA.FTZ R161, R6, c[0x0][0x23c], -R4.reuse ;  /* 0x00008f0006a17a23 */ /* 0x100fe40000010804 */
[--C-:B------:R-:W-:Y:S02]  /*4ae0*/  FFMA.FTZ R160, R7, c[0x0][0x23c], -R4.reuse ;  /* 0x00008f0007a07a23 */ /* 0x100fe40000010804 */
[--C-:B------:R-:W-:Y:S02]  /*4af0*/  FFMA.FTZ R159, R10, c[0x0][0x23c], -R4.reuse ;  /* 0x00008f000a9f7a23 */ /* 0x100fe40000010804 */
[--C-:B------:R-:W-:Y:S01]  /*4b00*/  FFMA.FTZ R158, R11, c[0x0][0x23c], -R4.reuse ;  /* 0x00008f000b9e7a23 */ /* 0x100fe20000010804 */
[----:B------:R-:W1:Y:S01]  /*4b10*/  MUFU.EX2 R168, R168 ;  /* 0x000000a800a87308 */ /* 0x000e620000000800 */
[--C-:B------:R-:W-:Y:S02]  /*4b20*/  FFMA.FTZ R155, R18, c[0x0][0x23c], -R4.reuse ;  /* 0x00008f00129b7a23 */ /* 0x100fe40000010804 */
[--C-:B------:R-:W-:Y:S02]  /*4b30*/  FFMA.FTZ R157, R14, c[0x0][0x23c], -R4.reuse ;  /* 0x00008f000e9d7a23 */ /* 0x100fe40000010804 */
[--C-:B------:R-:W-:Y:S02]  /*4b40*/  FFMA.FTZ R156, R15, c[0x0][0x23c], -R4.reuse ;  /* 0x00008f000f9c7a23 */ /* 0x100fe40000010804 */
[----:B------:R-:W-:Y:S02]  /*4b50*/  FFMA.FTZ R4, R19, c[0x0][0x23c], -R4 ;  /* 0x00008f0013047a23 */ /* 0x000fe40000010804 */
[--C-:B------:R-:W-:Y:S01]  /*4b60*/  FFMA.FTZ R164, R13, c[0x0][0x23c], -R68.reuse ;  /* 0x00008f000da47a23 */ /* 0x100fe20000010844 */
[----:B------:R-:W-:Y:S01]  /*4b70*/  MUFU.EX2 R161, R161 ;  /* 0x000000a100a17308 */ /* 0x000fe20000000800 */
[--C-:B------:R-:W-:Y:S02]  /*4b80*/  FFMA.FTZ R163, R16, c[0x0][0x23c], -R68.reuse ;  /* 0x00008f0010a37a23 */ /* 0x100fe40000010844 */
[----:B------:R-:W-:Y:S02]  /*4b90*/  FFMA.FTZ R68, R17, c[0x0][0x23c], -R68 ;  /* 0x00008f0011447a23 */ /* 0x000fe40000010844 */
[----:B------:R-:W-:Y:S05]  /*4ba0*/  IMAD R252, R252, c[0x0][0x1c0], RZ ;  /* 0x00007000fcfc7a24 */ /* 0x000fea00078e02ff */
[----:B------:R-:W2:Y:S10]  /*4bb0*/  MUFU.EX2 R160, R160 ;  /* 0x000000a000a07308 */ /* 0x000eb40000000800 */
[----:B------:R-:W-:Y:S10]  /*4bc0*/  MUFU.EX2 R167, R167 ;  /* 0x000000a700a77308 */ /* 0x000ff40000000800 */
[----:B------:R-:W3:Y:S10]  /*4bd0*/  MUFU.EX2 R166, R166 ;  /* 0x000000a600a67308 */ /* 0x000ef40000000800 */
[----:B------:R-:W-:Y:S10]  /*4be0*/  MUFU.EX2 R159, R159 ;  /* 0x0000009f009f7308 */ /* 0x000ff40000000800 */
[----:B------:R-:W4:Y:S10]  /*4bf0*/  MUFU.EX2 R158, R158 ;  /* 0x0000009e009e7308 */ /* 0x000f340000000800 */
[----:B------:R4:W-:Y:S10]  /*4c00*/  MUFU.EX2 R154, R4 ;  /* 0x00000004009a7308 */ /* 0x0009f40000000800 */
[----:B------:R-:W-:Y:S10]  /*4c10*/  MUFU.EX2 R165, R165 ;  /* 0x000000a500a57308 */ /* 0x000ff40000000800 */
[----:B------:R-:W1:Y:S10]  /*4c20*/  MUFU.EX2 R164, R164 ;  /* 0x000000a400a47308 */ /* 0x000e740000000800 */
[----:B------:R-:W-:Y:S10]  /*4c30*/  MUFU.EX2 R157, R157 ;  /* 0x0000009d009d7308 */ /* 0x000ff40000000800 */
[----:B------:R-:W1:Y:S10]  /*4c40*/  MUFU.EX2 R156, R156 ;  /* 0x0000009c009c7308 */ /* 0x000e740000000800 */
[----:B------:R-:W-:Y:S10]  /*4c50*/  MUFU.EX2 R162, R68 ;  /* 0x0000004400a27308 */ /* 0x000ff40000000800 */
[----:B------:R-:W4:Y:S10]  /*4c60*/  MUFU.EX2 R163, R163 ;  /* 0x000000a300a37308 */ /* 0x000f340000000800 */
[----:B------:R-:W4:Y:S01]  /*4c70*/  MUFU.EX2 R155, R155 ;  /* 0x0000009b009b7308 */ /* 0x000f220000000800 */
[----:B-1----:R-:W-:Y:S02]  /*4c80*/  F2FP.PACK_AB R7, R168, R169 ;  /* 0x000000a9a807723e */ /* 0x002fe400000000ff */
[----:B--2---:R-:W-:Y:S02]  /*4c90*/  F2FP.PACK_AB R6, R160, R161 ;  /* 0x000000a1a006723e */ /* 0x004fe400000000ff */
[----:B---3--:R-:W-:Y:S01]  /*4ca0*/  F2FP.PACK_AB R5, R166, R167 ;  /* 0x000000a7a605723e */ /* 0x008fe200000000ff */
[----:B------:R1:W-:Y:S01]  /*4cb0*/  STS [R215+0x20000], R7 ;  /* 0x02000007d7007388 */ /* 0x0003e20000000800 */
[----:B----4-:R-:W-:Y:S05]  /*4cc0*/  F2FP.PACK_AB R4, R158, R159 ;  /* 0x0000009f9e04723e */ /* 0x010fea00000000ff */
[----:B------:R2:W-:Y:S06]  /*4cd0*/  STS [R215+0x20400], R6 ;  /* 0x02040006d7007388 */ /* 0x0005ec0000000800 */
[----:B------:R3:W-:Y:S06]  /*4ce0*/  STS [R219+0x20000], R5 ;  /* 0x02000005db007388 */ /* 0x0007ec0000000800 */
[----:B------:R4:W-:Y:S01]  /*4cf0*/  STS [R219+0x20400], R4 ;  /* 0x02040004db007388 */ /* 0x0009e20000000800 */
[----:B-1----:R-:W-:Y:S05]  /*4d00*/  F2FP.PACK_AB R7, R164, R165 ;  /* 0x000000a5a407723e */ /* 0x002fea00000000ff */
[----:B------:R-:W-:Y:S01]  /*4d10*/  STS [R217+0x20000], R7 ;  /* 0x02000007d9007388 */ /* 0x000fe20000000800 */
[----:B--2---:R-:W-:Y:S05]  /*4d20*/  F2FP.PACK_AB R6, R156, R157 ;  /* 0x0000009d9c06723e */ /* 0x004fea00000000ff */
[----:B------:R-:W-:Y:S01]  /*4d30*/  STS [R217+0x20400], R6 ;  /* 0x02040006d9007388 */ /* 0x000fe20000000800 */
[----:B---3--:R-:W-:Y:S05]  /*4d40*/  F2FP.PACK_AB R5, R162, R163 ;  /* 0x000000a3a205723e */ /* 0x008fea00000000ff */
[----:B------:R-:W-:Y:S01]  /*4d50*/  STS [R224+0x20000], R5 ;  /* 0x02000005e0007388 */ /* 0x000fe20000000800 */
[----:B----4-:R-:W-:Y:S05]  /*4d60*/  F2FP.PACK_AB R4, R154, R155 ;  /* 0x0000009b9a04723e */ /* 0x010fea00000000ff */
        /* <DEDUP_REMOVED lines=9> */
[C---:B-1----:R-:W-:Y:S05]  /*4e00*/  HMMA.16816.F32 R4, R16.reuse, R8, RZ ;  /* 0x000000081004723c */ /* 0x042fea00000018ff */
[----:B------:R-:W-:Y:S03]  /*4e10*/  LDSM.16.M88.4 R92, [R148+0xc000] ;  /* 0x00c00000945c783b */ /* 0x000fe60000000200 */
[C---:B------:R-:W-:Y:S03]  /*4e20*/  HMMA.16816.F32 R8, R16.reuse, R10, RZ ;  /* 0x0000000a1008723c */ /* 0x040fe600000018ff */
[----:B------:R-:W-:Y:S05]  /*4e30*/  LDSM.16.M88.4 R96, [R2+0x18000] ;  /* 0x018000000260783b */ /* 0x000fea0000000200 */
        /* <DEDUP_REMOVED lines=8> */
[----:B------:R-:W2:Y:S06]  /*4ec0*/  LDSM.16.M88.4 R72, [R2+0x18800] ;  /* 0x018800000248783b */ /* 0x000eac0000000200 */
[----:B------:R-:W3:Y:S01]  /*4ed0*/  LDSM.16.M88.4 R80, [R198+0x1a000] ;  /* 0x01a00000c650783b */ /* 0x000ee20000000200 */
[C---:B------:R-:W-:Y:S08]  /*4ee0*/  HMMA.16816.F32 R4, R84.reuse, R88, R4 ;  /* 0x000000585404723c */ /* 0x040ff00000001804 */
        /* <DEDUP_REMOVED lines=34> */
[C---:B---3--:R-:W-:Y:S08]  /*5110*/  HMMA.16816.F32 R4, R76.reuse, R80, R4 ;  /* 0x000000504c04723c */ /* 0x048ff00000001804 */
[C---:B------:R-:W-:Y:S01]  /*5120*/  HMMA.16816.F32 R8, R76.reuse, R82, R8 ;  /* 0x000000524c08723c */ /* 0x040fe20000001808 */
[----:B------:R-:W-:Y:S07]  /*5130*/  LDSM.16.M88.4 R80, [R3+0x1c000] ;  /* 0x01c000000350783b */ /* 0x000fee0000000200 */
[C---:B--2---:R-:W-:Y:S08]  /*5140*/  HMMA.16816.F32 R12, R76.reuse, R72, R12 ;  /* 0x000000484c0c723c */ /* 0x044ff0000000180c */
        /* <DEDUP_REMOVED lines=11> */
[C---:B------:R-:W-:Y:S08]  /*5200*/  HMMA.16816.F32 R8, R92.reuse, R98, R8 ;  /* 0x000000625c08723c */ /* 0x040ff00000001808 */
[C---:B--2---:R-:W-:Y:S08]  /*5210*/  HMMA.16816.F32 R12, R92.reuse, R72, R12 ;  /* 0x000000485c0c723c */ /* 0x044ff0000000180c */
[----:B------:R-:W-:Y:S01]  /*5220*/  HMMA.16816.F32 R16, R92, R74, R16 ;  /* 0x0000004a5c10723c */ /* 0x000fe20000001810 */
[----:B------:R-:W2:Y:S07]  /*5230*/  LDSM.16.M88.4 R72, [R2+0x1c800] ;  /* 0x01c800000248783b */ /* 0x000eae0000000200 */
[C---:B---3--:R-:W-:Y:S08]  /*5240*/  HMMA.16816.F32 R4, R76.reuse, R80, R4 ;  /* 0x000000504c04723c */ /* 0x048ff00000001804 */
[C---:B------:R-:W-:Y:S08]  /*5250*/  HMMA.16816.F32 R8, R76.reuse, R82, R8 ;  /* 0x000000524c08723c */ /* 0x040ff00000001808 */
[C---:B-1----:R-:W-:Y:S07]  /*5260*/  HMMA.16816.F32 R12, R76.reuse, R68, R12 ;  /* 0x000000444c0c723c */ /* 0x042fee000000180c */
[----:B------:R-:W-:Y:S01]  /*5270*/  LEA R68, -R252, RZ, 0x6 ;  /* 0x000000fffc447211 */ /* 0x000fe200078e31ff */
[----:B------:R-:W-:Y:S04]  /*5280*/  HMMA.16816.F32 R16, R76, R70, R16 ;  /* 0x000000464c10723c */ /* 0x000fe80000001810 */
[C---:B------:R-:W-:Y:S04]  /*5290*/  LEA R246, P0, R68.reuse, R246, 0x2 ;  /* 0x000000f644f67211 */ /* 0x040fe800078010ff */
[C---:B----4-:R-:W-:Y:S05]  /*52a0*/  HMMA.16816.F32 R4, R84.reuse, R88, R4 ;  /* 0x000000585404723c */ /* 0x050fea0000001804 */
[----:B------:R-:W-:Y:S03]  /*52b0*/  LEA.HI.X.SX32 R247, R68, R247, 0x2, P0 ;  /* 0x000000f744f77211 */ /* 0x000fe600000f16ff */
        /* <DEDUP_REMOVED lines=43> */
[----:B------:R-:W-:Y:S02]  /*5570*/  LEA R74, P0, R70, R250, 0x1 ;  /* 0x000000fa464a7211 */ /* 0x000fe400078008ff */
[----:B------:R-:W-:Y:S01]  /*5580*/  ISETP.NE.U32.AND P5, PT, R68, 0x1, PT ;  /* 0x000000014400780c */ /* 0x000fe20003fa5070 */
[----:B------:R-:W-:Y:S01]  /*5590*/  IMAD.MOV.U32 R68, RZ, RZ, c[0x0][0x194] ;  /* 0x00006500ff447624 */ /* 0x000fe200078e00ff */
[----:B------:R-:W-:Y:S02]  /*55a0*/  LEA.HI.X.SX32 R75, R70, R251, 0x1, P0 ;  /* 0x000000fb464b7211 */ /* 0x000fe400000f0eff */
[----:B------:R-:W-:Y:S02]  /*55b0*/  SEL R71, R71, 0x6000, !P5 ;  /* 0x0000600047477807 */ /* 0x000fe40006800000 */
[C---:B------:R-:W-:Y:S02]  /*55c0*/  @!P3 LEA R80, P5, R69.reuse, R74, 0x6 ;  /* 0x0000004a4550b211 */ /* 0x040fe400078a30ff */
[C---:B------:R-:W-:Y:S01]  /*55d0*/  LEA R72, P4, R69.reuse, R70, 0x5 ;  /* 0x0000004645487211 */ /* 0x040fe200078828ff */
[--C-:B------:R-:W-:Y:S01]  /*55e0*/  IMAD.IADD R236, R236, 0x1, R71.reuse ;  /* 0x00000001ecec7824 */ /* 0x100fe200078e0247 */
[----:B------:R-:W-:Y:S01]  /*55f0*/  @!P3 LEA.HI.X R81, R69, R75, R68, 0x6, P5 ;  /* 0x0000004b4551b211 */ /* 0x000fe200028f3444 */
[--C-:B------:R-:W-:Y:S01]  /*5600*/  IMAD.IADD R231, R231, 0x1, R71.reuse ;  /* 0x00000001e7e77824 */ /* 0x100fe200078e0247 */
[-C--:B------:R-:W-:Y:S01]  /*5610*/  @!P1 LEA R78, P0, R72, R250.reuse, 0x1 ;  /* 0x000000fa484e9211 */ /* 0x080fe200078008ff */
[----:B------:R-:W-:Y:S01]  /*5620*/  IMAD.IADD R194, R194, 0x1, R71 ;  /* 0x00000001c2c27824 */ /* 0x000fe200078e0247 */
[----:B------:R1:W-:Y:S01]  /*5630*/  @P3 STS [R236], RZ ;  /* 0x000000ffec003388 */ /* 0x0003e20000000800 */
[----:B------:R-:W-:Y:S03]  /*5640*/  SHF.R.S32.HI R73, RZ, 0x1f, R70 ;  /* 0x0000001fff497819 */ /* 0x000fe60000011446 */
[----:B------:R1:W-:Y:S01]  /*5650*/  @P3 STS [R236+0x4], RZ ;  /* 0x000004ffec003388 */ /* 0x0003e20000000800 */
[----:B------:R-:W-:Y:S02]  /*5660*/  LEA.HI.X R73, R69, R73, R68, 0x5, P4 ;  /* 0x0000004945497211 */ /* 0x000fe400020f2c44 */
[C---:B------:R-:W-:Y:S01]  /*5670*/  @!P2 LEA R76, P4, R72.reuse, R250, 0x1 ;  /* 0x000000fa484ca211 */ /* 0x040fe200078808ff */
[----:B------:R1:W-:Y:S01]  /*5680*/  @P3 STS [R236+0x8], RZ ;  /* 0x000008ffec003388 */ /* 0x0003e20000000800 */
[CCC-:B------:R-:W-:Y:S01]  /*5690*/  @!P1 LEA.HI.X R79, R72.reuse, R251.reuse, R73.reuse, 0x1, P0 ;  /* 0x000000fb484f9211 */ /* 0x1c0fe200000f0c49 */
[----:B------:R-:W-:Y:S01]  /*56a0*/  IMAD.MOV.U32 R250, RZ, RZ, R74 ;  /* 0x000000fffffa7224 */ /* 0x000fe200078e004a */
[----:B------:R-:W-:Y:S01]  /*56b0*/  @!P2 LEA.HI.X R77, R72, R251, R73, 0x1, P4 ;  /* 0x000000fb484da211 */ /* 0x000fe200020f0c49 */
[----:B------:R1:W-:Y:S01]  /*56c0*/  @P3 STS [R236+0xc], RZ ;  /* 0x00000cffec003388 */ /* 0x0003e20000000800 */
[----:B------:R-:W-:Y:S03]  /*56d0*/  IMAD.MOV.U32 R251, RZ, RZ, R75 ;  /* 0x000000fffffb7224 */ /* 0x000fe600078e004b */
        /* <DEDUP_REMOVED lines=45> */
.L_x_494:
        /* <DEDUP_REMOVED lines=19> */
[----:B------:R-:W2:Y:S05]  /*5ae0*/  LDSM.16.MT88.4 R8, [R184+0xc000] ;  /* 0x00c00000b808783b */ /* 0x000eaa0000004200 */
[----:B------:R-:W3:Y:S05]  /*5af0*/  LDSM.16.MT88.4 R12, [R0+0x20000] ;  /* 0x02000000000c783b */ /* 0x000eea0000004200 */
[----:B------:R-:W4:Y:S05]  /*5b00*/  LDSM.16.MT88.4 R16, [R184+0xe000] ;  /* 0x00e00000b810783b */ /* 0x000f2a0000004200 */
[----:B------:R-:W5:Y:S05]  /*5b10*/  LDSM.16.MT88.4 R68, [R184+0x10000] ;  /* 0x01000000b844783b */ /* 0x000f6a0000004200 */
[----:B-1----:R-:W-:Y:S05]  /*5b20*/  LDSM.16.MT88.4 R72, [R197+0x20800] ;  /* 0x02080000c548783b */ /* 0x002fea0000004200 */
[----:B------:R-:W1:Y:S05]  /*5b30*/  LDSM.16.MT88.4 R76, [R184+0xc800] ;  /* 0x00c80000b84c783b */ /* 0x000e6a0000004200 */
[----:B------:R-:W1:Y:S05]  /*5b40*/  LDSM.16.MT88.4 R80, [R0+0x20800] ;  /* 0x020800000050783b */ /* 0x000e6a0000004200 */
[----:B------:R-:W1:Y:S01]  /*5b50*/  LDSM.16.MT88.4 R84, [R184+0xe800] ;  /* 0x00e80000b854783b */ /* 0x000e620000004200 */
[-C--:B--2---:R-:W-:Y:S04]  /*5b60*/  HMMA.16816.F32 R20, R4, R8.reuse, R20 ;  /* 0x000000080414723c */ /* 0x084fe80000001814 */
[----:B------:R-:W-:Y:S04]  /*5b70*/  LDSM.16.MT88.4 R88, [R0+0x21800] ;  /* 0x021800000058783b */ /* 0x000fe80000004200 */
[C---:B---3--:R-:W-:Y:S08]  /*5b80*/  HMMA.16816.F32 R24, R12.reuse, R8, R24 ;  /* 0x000000080c18723c */ /* 0x048ff00000001818 */
[-C--:B------:R-:W-:Y:S08]  /*5b90*/  HMMA.16816.F32 R28, R12, R10.reuse, R28 ;  /* 0x0000000a0c1c723c */ /* 0x080ff0000000181c */
[C---:B------:R-:W-:Y:S01]  /*5ba0*/  HMMA.16816.F32 R32, R4.reuse, R10, R32 ;  /* 0x0000000a0420723c */ /* 0x040fe20000001820 */
[----:B------:R-:W2:Y:S07]  /*5bb0*/  LDSM.16.MT88.4 R8, [R184+0x10800] ;  /* 0x01080000b808783b */ /* 0x000eae0000004200 */
        /* <DEDUP_REMOVED lines=8> */
[----:B------:R-:W-:Y:S07]  /*5c40*/  LDSM.16.MT88.4 R12, [R184+0xd000] ;  /* 0x00d00000b80c783b */ /* 0x000fee0000004200 */
[----:B------:R-:W-:Y:S01]  /*5c50*/  HMMA.16816.F32 R64, R4, R70, R64 ;  /* 0x000000460440723c */ /* 0x000fe20000001840 */
[----:B------:R-:W3:Y:S05]  /*5c60*/  LDSM.16.MT88.4 R4, [R197+0x21000] ;  /* 0x02100000c504783b */ /* 0x000eea0000004200 */
[----:B------:R-:W4:Y:S02]  /*5c70*/  LDSM.16.MT88.4 R68, [R184+0xf000] ;  /* 0x00f00000b844783b */ /* 0x000f240000004200 */
        /* <DEDUP_REMOVED lines=10> */
[-C--:B--2---:R-:W-:Y:S08]  /*5d20*/  HMMA.16816.F32 R52, R72, R8.reuse, R52 ;  /* 0x000000084834723c */ /* 0x084ff00000001834 */
[C---:B------:R-:W-:Y:S08]  /*5d30*/  HMMA.16816.F32 R56, R80.reuse, R8, R56 ;  /* 0x000000085038723c */ /* 0x040ff00000001838 */
[-C--:B------:R-:W-:Y:S01]  /*5d40*/  HMMA.16816.F32 R60, R80, R10.reuse, R60 ;  /* 0x0000000a503c723c */ /* 0x080fe2000000183c */
[----:B------:R-:W2:Y:S07]  /*5d50*/  LDSM.16.MT88.4 R80, [R197+0x21800] ;  /* 0x02180000c550783b */ /* 0x000eae0000004200 */
[----:B------:R-:W-:Y:S01]  /*5d60*/  HMMA.16816.F32 R64, R72, R10, R64 ;  /* 0x0000000a4840723c */ /* 0x000fe20000001840 */
[----:B------:R-:W5:Y:S05]  /*5d70*/  LDSM.16.MT88.4 R8, [R184+0xf800] ;  /* 0x00f80000b808783b */ /* 0x000f6a0000004200 */
[----:B------:R-:W1:Y:S02]  /*5d80*/  LDSM.16.MT88.4 R72, [R184+0x11800] ;  /* 0x01180000b848783b */ /* 0x000e640000004200 */
[-C--:B---3--:R-:W-:Y:S03]  /*5d90*/  HMMA.16816.F32 R20, R4, R12.reuse, R20 ;  /* 0x0000000c0414723c */ /* 0x088fe60000001814 */
[----:B------:R-:W-:Y:S05]  /*5da0*/  BAR.SYNC.DEFER_BLOCKING 0x0 ;  /* 0x0000000000007b1d */ /* 0x000fea0000010000 */
[C---:B------:R-:W-:Y:S08]  /*5db0*/  HMMA.16816.F32 R24, R16.reuse, R12, R24 ;  /* 0x0000000c1018723c */ /* 0x040ff00000001818 */
[-C--:B------:R-:W-:Y:S08]  /*5dc0*/  HMMA.16816.F32 R28, R16, R14.reuse, R28 ;  /* 0x0000000e101c723c */ /* 0x080ff0000000181c */
[C---:B------:R-:W-:Y:S08]  /*5dd0*/  HMMA.16816.F32 R32, R4.reuse, R14, R32 ;  /* 0x0000000e0420723c */ /* 0x040ff00000001820 */
[-C--:B----4-:R-:W-:Y:S08]  /*5de0*/  HMMA.16816.F32 R36, R4, R68.reuse, R36 ;  /* 0x000000440424723c */ /* 0x090ff00000001824 */
[C---:B------:R-:W-:Y:S08]  /*5df0*/  HMMA.16816.F32 R40, R16.reuse, R68, R40 ;  /* 0x000000441028723c */ /* 0x040ff00000001828 */
[-C--:B------:R-:W-:Y:S08]  /*5e00*/  HMMA.16816.F32 R44, R16, R70.reuse, R44 ;  /* 0x00000046102c723c */ /* 0x080ff0000000182c */
[C---:B------:R-:W-:Y:S08]  /*5e10*/  HMMA.16816.F32 R48, R4.reuse, R70, R48 ;  /* 0x000000460430723c */ /* 0x040ff00000001830 */
[-C--:B-1----:R-:W-:Y:S08]  /*5e20*/  HMMA.16816.F32 R52, R4, R76.reuse, R52 ;  /* 0x0000004c0434723c */ /* 0x082ff00000001834 */
[C---:B------:R-:W-:Y:S08]  /*5e30*/  HMMA.16816.F32 R56, R16.reuse, R76, R56 ;  /* 0x0000004c1038723c */ /* 0x040ff00000001838 */
[-C--:B------:R-:W-:Y:S08]  /*5e40*/  HMMA.16816.F32 R60, R16, R78.reuse, R60 ;  /* 0x0000004e103c723c */ /* 0x080ff0000000183c */
[----:B------:R-:W-:Y:S08]  /*5e50*/  HMMA.16816.F32 R64, R4, R78, R64 ;  /* 0x0000004e0440723c */ /* 0x000ff00000001840 */
[-C--:B--2---:R-:W-:Y:S08]  /*5e60*/  HMMA.16816.F32 R20, R80, R84.reuse, R20 ;  /* 0x000000545014723c */ /* 0x084ff00000001814 */
        /* <DEDUP_REMOVED lines=16> */
[C---:B------:R-:W-:Y:S01]  /*5f70*/  IMAD.U32 R6, R5.reuse, -0x40, RZ ;  /* 0xffffffc005067824 */ /* 0x040fe200078e00ff */
[----:B------:R-:W-:Y:S04]  /*5f80*/  ISETP.GE.AND P1, PT, R214, c[0x0][0x220], PT ;  /* 0x00008800d6007a0c */ /* 0x000fe80003f26270 */
[C---:B------:R-:W-:Y:S02]  /*5f90*/  LEA R10, P0, R6.reuse, R248, 0x1 ;  /* 0x000000f8060a7211 */ /* 0x040fe400078008ff */
[----:B------:R-:W-:Y:S02]  /*5fa0*/  SHF.R.S32.HI R8, RZ, 0x1f, R6 ;  /* 0x0000001fff087819 */ /* 0x000fe40000011406 */
[----:B------:R-:W-:Y:S01]  /*5fb0*/  LEA.HI.X.SX32 R11, R6, R249, 0x1, P0 ;  /* 0x000000f9060b7211 */ /* 0x000fe200000f0eff */
[----:B------:R1:W-:Y:S01]  /*5fc0*/  @P3 STS.128 [R213+0xc000], RZ ;  /* 0x00c000ffd5003388 */ /* 0x0003e20000000c00 */
[C---:B------:R-:W-:Y:S02]  /*5fd0*/  @!P3 LEA R14, P5, R5.reuse, R10, 0x6 ;  /* 0x0000000a050eb211 */ /* 0x040fe400078a30ff */
[C---:B------:R-:W-:Y:S01]  /*5fe0*/  LEA R7, P4, R5.reuse, R6, 0x5 ;  /* 0x0000000605077211 */ /* 0x040fe200078828ff */
        /* <DEDUP_REMOVED lines=38> */
.L_x_495:
        /* <DEDUP_REMOVED lines=10> */
[----:B------:R-:W-:Y:S01]  /*62f0*/  LDSM.16.M88.4 R172, [R189] ;  /* 0x00000000bdac783b */ /* 0x000fe20000000200 */
[-C--:B-12---:R-:W-:Y:S03]  /*6300*/  HMMA.16816.F32 R4, R96, R16.reuse, RZ ;  /* 0x000000106004723c */ /* 0x086fe600000018ff */
[----:B------:R-:W1:Y:S04]  /*6310*/  LDSM.16.MT88.4 R176, [R184+0x13000] ;  /* 0x01300000b8b0783b */ /* 0x000e680000004200 */
[----:B------:R-:W-:Y:S01]  /*6320*/  LDSM.16.MT88.4 R180, [R184+0x17000] ;  /* 0x01700000b8b4783b */ /* 0x000fe20000004200 */
[C---:B---3--:R-:W-:Y:S08]  /*6330*/  HMMA.16816.F32 R8, R92.reuse, R16, RZ ;  /* 0x000000105c08723c */ /* 0x048ff000000018ff */
        /* <DEDUP_REMOVED lines=10> */
[----:B------:R-:W2:Y:S07]  /*63e0*/  LDSM.16.M88.4 R148, [R189+0x1000] ;  /* 0x00100000bd94783b */ /* 0x000eae0000000200 */
[-C--:B------:R-:W-:Y:S08]  /*63f0*/  HMMA.16816.F32 R4, R152, R156.reuse, R4 ;  /* 0x0000009c9804723c */ /* 0x080ff00000001804 */
[C---:B------:R-:W-:Y:S08]  /*6400*/  HMMA.16816.F32 R8, R160.reuse, R156, R8 ;  /* 0x0000009ca008723c */ /* 0x040ff00000001808 */
[-C--:B------:R-:W-:Y:S08]  /*6410*/  HMMA.16816.F32 R12, R160, R158.reuse, R12 ;  /* 0x0000009ea00c723c */ /* 0x080ff0000000180c */
[C---:B------:R-:W-:Y:S01]  /*6420*/  HMMA.16816.F32 R16, R152.reuse, R158, R16 ;  /* 0x0000009e9810723c */ /* 0x040fe20000001810 */
[----:B------:R-:W3:Y:S07]  /*6430*/  LDSM.16.MT88.4 R156, [R184+0x15000] ;  /* 0x01500000b89c783b */ /* 0x000eee0000004200 */
[-C--:B------:R-:W-:Y:S08]  /*6440*/  HMMA.16816.F32 R68, R152, R164.reuse, R68 ;  /* 0x000000a49844723c */ /* 0x080ff00000001844 */
[C---:B------:R-:W-:Y:S08]  /*6450*/  HMMA.16816.F32 R72, R160.reuse, R164, R72 ;  /* 0x000000a4a048723c */ /* 0x040ff00000001848 */
[-C--:B------:R-:W-:Y:S08]  /*6460*/  HMMA.16816.F32 R76, R160, R166.reuse, R76 ;  /* 0x000000a6a04c723c */ /* 0x080ff0000000184c */
[C---:B------:R-:W-:Y:S01]  /*6470*/  HMMA.16816.F32 R80, R152.reuse, R166, R80 ;  /* 0x000000a69850723c */ /* 0x040fe20000001850 */
[----:B------:R-:W-:Y:S07]  /*6480*/  LDSM.16.M88.4 R164, [R190+0x1000] ;  /* 0x00100000bea4783b */ /* 0x000fee0000000200 */
[-C--:B------:R-:W-:Y:S08]  /*6490*/  HMMA.16816.F32 R84, R152, R168.reuse, R84 ;  /* 0x000000a89854723c */ /* 0x080ff00000001854 */
[C---:B------:R-:W-:Y:S08]  /*64a0*/  HMMA.16816.F32 R88, R160.reuse, R168, R88 ;  /* 0x000000a8a058723c */ /* 0x040ff00000001858 */
[-C--:B------:R-:W-:Y:S01]  /*64b0*/  HMMA.16816.F32 R92, R160, R170.reuse, R92 ;  /* 0x000000aaa05c723c */ /* 0x080fe2000000185c */
[----:B------:R-:W-:Y:S07]  /*64c0*/  LDSM.16.MT88.4 R160, [R184+0x13800] ;  /* 0x01380000b8a0783b */ /* 0x000fee0000004200 */
[----:B------:R-:W-:Y:S01]  /*64d0*/  HMMA.16816.F32 R96, R152, R170, R96 ;  /* 0x000000aa9860723c */ /* 0x000fe20000001860 */
[----:B------:R-:W4:Y:S04]  /*64e0*/  LDSM.16.M88.4 R152, [R190] ;  /* 0x00000000be98783b */ /* 0x000f280000000200 */
[----:B------:R-:W4:Y:S03]  /*64f0*/  LDSM.16.MT88.4 R168, [R184+0x15800] ;  /* 0x01580000b8a8783b */ /* 0x000f260000004200 */
[-C--:B-1----:R-:W-:Y:S01]  /*6500*/  HMMA.16816.F32 R4, R172, R176.reuse, R4 ;  /* 0x000000b0ac04723c */ /* 0x082fe20000001804 */
[----:B------:R-:W1:Y:S07]  /*6510*/  LDSM.16.MT88.4 R184, [R184+0x17800] ;  /* 0x01780000b8b8783b */ /* 0x000e6e0000004200 */
[C---:B--2---:R-:W-:Y:S08]  /*6520*/  HMMA.16816.F32 R8, R148.reuse, R176, R8 ;  /* 0x000000b09408723c */ /* 0x044ff00000001808 */
[-C--:B------:R-:W-:Y:S08]  /*6530*/  HMMA.16816.F32 R12, R148, R178.reuse, R12 ;  /* 0x000000b2940c723c */ /* 0x080ff0000000180c */
[C---:B------:R-:W-:Y:S08]  /*6540*/  HMMA.16816.F32 R16, R172.reuse, R178, R16 ;  /* 0x000000b2ac10723c */ /* 0x040ff00000001810 */
[-C--:B---3--:R-:W-:Y:S08]  /*6550*/  HMMA.16816.F32 R68, R172, R156.reuse, R68 ;  /* 0x0000009cac44723c */ /* 0x088ff00000001844 */
[C---:B------:R-:W-:Y:S08]  /*6560*/  HMMA.16816.F32 R72, R148.reuse, R156, R72 ;  /* 0x0000009c9448723c */ /* 0x040ff00000001848 */
[-C--:B------:R-:W-:Y:S08]  /*6570*/  HMMA.16816.F32 R76, R148, R158.reuse, R76 ;  /* 0x0000009e944c723c */ /* 0x080ff0000000184c */
[C---:B------:R-:W-:Y:S08]  /*6580*/  HMMA.16816.F32 R80, R172.reuse, R158, R80 ;  /* 0x0000009eac50723c */ /* 0x040ff00000001850 */
[-C--:B------:R-:W-:Y:S08]  /*6590*/  HMMA.16816.F32 R84, R172, R180.reuse, R84 ;  /* 0x000000b4ac54723c */ /* 0x080ff00000001854 */
[C---:B------:R-:W-:Y:S08]  /*65a0*/  HMMA.16816.F32 R88, R148.reuse, R180, R88 ;  /* 0x000000b49458723c */ /* 0x040ff00000001858 */
[-C--:B------:R-:W-:Y:S07]  /*65b0*/  HMMA.16816.F32 R92, R148, R182.reuse, R92 ;  /* 0x000000b6945c723c */ /* 0x080fee000000185c */
[----:B------:R-:W-:Y:S01]  /*65c0*/  @P6 IADD3 R150, P0, R230, R228, RZ ;  /* 0x000000e4e6966210 */ /* 0x000fe20007f1e0ff */
[----:B------:R-:W-:Y:S04]  /*65d0*/  HMMA.16816.F32 R96, R172, R182, R96 ;  /* 0x000000b6ac60723c */ /* 0x000fe80000001860 */
[----:B------:R-:W-:Y:S02]  /*65e0*/  @P6 IMAD.X R151, R229, 0x1, R227, P0 ;  /* 0x00000001e5976824 */ /* 0x000fe400000e06e3 */
[C---:B------:R-:W-:Y:S02]  /*65f0*/  IMAD.SHL.U32 R149, R252.reuse, 0x8, RZ ;  /* 0x00000008fc957824 */ /* 0x040fe400078e00ff */
[-C--:B----4-:R-:W-:Y:S01]  /*6600*/  HMMA.16816.F32 R4, R152, R160.reuse, R4 ;  /* 0x000000a09804723c */ /* 0x090fe20000001804 */
[----:B------:R2:W5:Y:S04]  /*6610*/  @P6 LDG.E R234, [R150.64+-0x100] ;  /* 0xffff000696ea6981 */ /* 0x000568000c1e1900 */
[----:B------:R2:W5:Y:S01]  /*6620*/  @P6 LDG.E R235, [R150.64+-0xe0] ;  /* 0xffff200696eb6981 */ /* 0x000562000c1e1900 */
[----:B------:R-:W-:Y:S02]  /*6630*/  IMAD.SHL.U32 R148, R252, 0x10, RZ ;  /* 0x00000010fc947824 */ /* 0x000fe400078e00ff */
[C---:B------:R-:W-:Y:S04]  /*6640*/  HMMA.16816.F32 R8, R164.reuse, R160, R8 ;  /* 0x000000a0a408723c */ /* 0x040fe80000001808 */
[CC--:B------:R-:W-:Y:S04]  /*6650*/  LEA R158, P1, R148.reuse, R246.reuse, 0x2 ;  /* 0x000000f6949e7211 */ /* 0x0c0fe800078210ff */
[-C--:B------:R-:W-:Y:S04]  /*6660*/  HMMA.16816.F32 R12, R164, R162.reuse, R12 ;  /* 0x000000a2a40c723c */ /* 0x080fe8000000180c */
[-C--:B------:R-:W-:Y:S03]  /*6670*/  LEA.HI.X.SX32 R159, R148, R247.reuse, 0x2, P1 ;  /* 0x000000f7949f7211 */ /* 0x080fe600008f16ff */
[----:B------:R3:W-:Y:S01]  /*6680*/  RED.E.ADD.F32.FTZ.RN.STRONG.GPU [R246.64], R4 ;  /* 0x00000004f600798e */ /* 0x0007e2000c10e786 */
[C---:B------:R-:W-:Y:S04]  /*6690*/  HMMA.16816.F32 R16, R152.reuse, R162, R16 ;  /* 0x000000a29810723c */ /* 0x040fe80000001810 */
[CC--:B--2---:R-:W-:Y:S04]  /*66a0*/  LEA R150, P0, R149.reuse, R246.reuse, 0x2 ;  /* 0x000000f695967211 */ /* 0x0c4fe800078010ff */
[-C--:B------:R-:W-:Y:S04]  /*66b0*/  HMMA.16816.F32 R68, R152, R168.reuse, R68 ;  /* 0x000000a89844723c */ /* 0x080fe80000001844 */
[-C--:B------:R-:W-:Y:S04]  /*66c0*/  LEA.HI.X.SX32 R151, R149, R247.reuse, 0x2, P0 ;  /* 0x000000f795977211 */ /* 0x080fe800000f16ff */
[C---:B------:R-:W-:Y:S01]  /*66d0*/  HMMA.16816.F32 R72, R164.reuse, R168, R72 ;  /* 0x000000a8a448723c */ /* 0x040fe20000001848 */
[----:B------:R2:W-:Y:S04]  /*66e0*/  RED.E.ADD.F32.FTZ.RN.STRONG.GPU [R150.64], R5 ;  /* 0x000000059600798e */ /* 0x0005e8000c10e786 */
[----:B------:R4:W-:Y:S03]  /*66f0*/  RED.E.ADD.F32.FTZ.RN.STRONG.GPU [R158.64], R6 ;  /* 0x000000069e00798e */ /* 0x0009e6000c10e786 */
[-C--:B------:R-:W-:Y:S04]  /*6700*/  HMMA.16816.F32 R76, R164, R170.reuse, R76 ;  /* 0x000000aaa44c723c */ /* 0x080fe8000000184c */
[C---:B---3--:R-:W-:Y:S04]  /*6710*/  IMAD.SHL.U32 R4, R252.reuse, 0x20, RZ ;  /* 0x00000020fc047824 */ /* 0x048fe800078e00ff */
[C---:B------:R-:W-:Y:S08]  /*6720*/  HMMA.16816.F32 R80, R152.reuse, R170, R80 ;  /* 0x000000aa9850723c */ /* 0x040ff00000001850 */
[-C--:B-1----:R-:W-:Y:S04]  /*6730*/  HMMA.16816.F32 R84, R152, R184.reuse, R84 ;  /* 0x000000b89854723c */ /* 0x082fe80000001854 */
[C---:B--2---:R-:W-:Y:S04]  /*6740*/  IMAD R5, R252.reuse, 0x28, RZ ;  /* 0x00000028fc057824 */ /* 0x044fe800078e02ff */
[C---:B------:R-:W-:Y:S04]  /*6750*/  HMMA.16816.F32 R88, R164.reuse, R184, R88 ;  /* 0x000000b8a458723c */ /* 0x040fe80000001858 */
[C---:B----4-:R-:W-:Y:S04]  /*6760*/  IMAD R6, R252.reuse, 0x30, RZ ;  /* 0x00000030fc067824 */ /* 0x050fe800078e02ff */
[-C--:B------:R-:W-:Y:S08]  /*6770*/  HMMA.16816.F32 R92, R164, R186.reuse, R92 ;  /* 0x000000baa45c723c */ /* 0x080ff0000000185c */
[----:B------:R-:W-:Y:S07]  /*6780*/  HMMA.16816.F32 R96, R152, R186, R96 ;  /* 0x000000ba9860723c */ /* 0x000fee0000001860 */
[----:B------:R-:W-:Y:S01]  /*6790*/  IMAD R152, R252, 0x18, RZ ;  /* 0x00000018fc987824 */ /* 0x000fe200078e02ff */
[-C--:B------:R-:W-:Y:S01]  /*67a0*/  LEA R154, P1, R4, R246.reuse, 0x2 ;  /* 0x000000f6049a7211 */ /* 0x080fe200078210ff */
[----:B------:R-:W-:Y:S03]  /*67b0*/  IMAD R252, R252, 0x38, RZ ;  /* 0x00000038fcfc7824 */ /* 0x000fe600078e02ff */
[-C--:B------:R-:W-:Y:S02]  /*67c0*/  LEA R156, P0, R152, R246.reuse, 0x2 ;  /* 0x000000f6989c7211 */ /* 0x080fe400078010ff */
[-C--:B------:R-:W-:Y:S02]  /*67d0*/  LEA.HI.X.SX32 R155, R4, R247.reuse, 0x2, P1 ;  /* 0x000000f7049b7211 */ /* 0x080fe400008f16ff */
[-C--:B------:R-:W-:Y:S02]  /*67e0*/  LEA.HI.X.SX32 R157, R152, R247.reuse, 0x2, P0 ;  /* 0x000000f7989d7211 */ /* 0x080fe400000f16ff */
[CC--:B------:R-:W-:Y:S02]  /*67f0*/  LEA R152, P0, R5.reuse, R246.reuse, 0x2 ;  /* 0x000000f605987211 */ /* 0x0c0fe400078010ff */
[----:B------:R-:W-:Y:S01]  /*6800*/  IADD3 R4, R148, 0x20, RZ ;  /* 0x0000002094047810 */ /* 0x000fe20007ffe0ff */
[----:B------:R1:W-:Y:S01]  /*6810*/  RED.E.ADD.F32.FTZ.RN.STRONG.GPU [R156.64], R7 ;  /* 0x000000079c00798e */ /* 0x0003e2000c10e786 */
[-C--:B------:R-:W-:Y:S03]  /*6820*/  LEA.HI.X.SX32 R153, R5, R247.reuse, 0x2, P0 ;  /* 0x000000f705997211 */ /* 0x080fe600000f16ff */
[----:B------:R2:W-:Y:S01]  /*6830*/  RED.E.ADD.F32.FTZ.RN.STRONG.GPU [R154.64], R8 ;  /* 0x000000089a00798e */ /* 0x0005e2000c10e786 */
[C---:B------:R-:W-:Y:S03]  /*6840*/  IMAD.IADD R5, R149.reuse, 0x1, R4 ;  /* 0x0000000195057824 */ /* 0x040fe600078e0204 */
[----:B------:R3:W-:Y:S01]  /*6850*/  RED.E.ADD.F32.FTZ.RN.STRONG.GPU [R152.64], R9 ;  /* 0x000000099800798e */ /* 0x0007e2000c10e786 */
[-C--:B-1----:R-:W-:Y:S02]  /*6860*/  LEA R156, P1, R6, R246.reuse, 0x2 ;  /* 0x000000f6069c7211 */ /* 0x082fe400078210ff */
[-C--:B--2---:R-:W-:Y:S02]  /*6870*/  LEA R8, P0, R252, R246.reuse, 0x2 ;  /* 0x000000f6fc087211 */ /* 0x084fe400078010ff */
[-C--:B------:R-:W-:Y:S02]  /*6880*/  LEA.HI.X.SX32 R157, R6, R247.reuse, 0x2, P1 ;  /* 0x000000f7069d7211 */ /* 0x080fe400008f16ff */
[-C--:B---3--:R-:W-:Y:S02]  /*6890*/  LEA.HI.X.SX32 R9, R252, R247.reuse, 0x2, P0 ;  /* 0x000000f7fc097211 */ /* 0x088fe400000f16ff */
[CC--:B------:R-:W-:Y:S01]  /*68a0*/  LEA R6, P0, R4.reuse, R246.reuse, 0x2 ;  /* 0x000000f604067211 */ /* 0x0c0fe200078010ff */
[----:B------:R-:W-:Y:S03]  /*68b0*/  RED.E.ADD.F32.FTZ.RN.STRONG.GPU [R156.64], R10 ;  /* 0x0000000a9c00798e */ /* 0x000fe6000c10e786 */
[-C--:B------:R-:W-:Y:S01]  /*68c0*/  LEA.HI.X.SX32 R7, R4, R247.reuse, 0x2, P0 ;  /* 0x000000f704077211 */ /* 0x080fe200000f16ff */
[----:B------:R1:W-:Y:S01]  /*68d0*/  RED.E.ADD.F32.FTZ.RN.STRONG.GPU [R8.64], R11 ;  /* 0x0000000b0800798e */ /* 0x0003e2000c10e786 */
[----:B------:R-:W-:Y:S03]  /*68e0*/  IMAD.IADD R4, R149, 0x1, R5 ;  /* 0x0000000195047824 */ /* 0x000fe600078e0205 */
[----:B------:R2:W-:Y:S04]  /*68f0*/  RED.E.ADD.F32.FTZ.RN.STRONG.GPU [R246.64+0x80], R16 ;  /* 0x00008010f600798e */ /* 0x0005e8000c10e786 */
[----:B------:R-:W-:Y:S04]  /*6900*/  RED.E.ADD.F32.FTZ.RN.STRONG.GPU [R150.64+0x80], R17 ;  /* 0x000080119600798e */ /* 0x000fe8000c10e786 */
[----:B------:R3:W-:Y:S01]  /*6910*/  RED.E.ADD.F32.FTZ.RN.STRONG.GPU [R6.64], R18 ;  /* 0x000000120600798e */ /* 0x0007e2000c10e786 */
[CC--:B-1----:R-:W-:Y:S04]  /*6920*/  LEA R8, P0, R5.reuse, R246.reuse, 0x2 ;  /* 0x000000f605087211 */ /* 0x0c2fe800078010ff */
[-C--:B------:R-:W-:Y:S01]  /*6930*/  LEA.HI.X.SX32 R9, R5, R247.reuse, 0x2, P0 ;  /* 0x000000f705097211 */ /* 0x080fe200000f16ff */
[----:B------:R-:W-:Y:S01]  /*6940*/  IMAD.IADD R5, R149, 0x1, R4 ;  /* 0x0000000195057824 */ /* 0x000fe200078e0204 */
[CC--:B--2---:R-:W-:Y:S03]  /*6950*/  LEA R16, P1, R4.reuse, R246.reuse, 0x2 ;  /* 0x000000f604107211 */ /* 0x0c4fe600078210ff */
[----:B------:R1:W-:Y:S01]  /*6960*/  RED.E.ADD.F32.FTZ.RN.STRONG.GPU [R8.64], R19 ;  /* 0x000000130800798e */ /* 0x0003e2000c10e786 */
[-C--:B------:R-:W-:Y:S01]  /*6970*/  LEA R10, P0, R5, R246.reuse, 0x2 ;  /* 0x000000f6050a7211 */ /* 0x080fe200078010ff */
[----:B---3--:R-:W-:Y:S01]  /*6980*/  IMAD.IADD R6, R149, 0x1, R5 ;  /* 0x0000000195067824 */ /* 0x008fe200078e0205 */
[-C--:B------:R-:W-:Y:S02]  /*6990*/  LEA.HI.X.SX32 R17, R4, R247.reuse, 0x2, P1 ;  /* 0x000000f704117211 */ /* 0x080fe400008f16ff */
[-C--:B------:R-:W-:Y:S01]  /*69a0*/  LEA.HI.X.SX32 R11, R5, R247.reuse, 0x2, P0 ;  /* 0x000000f7050b7211 */ /* 0x080fe200000f16ff */
[C---:B------:R-:W-:Y:S01]  /*69b0*/  IMAD.IADD R4, R149.reuse, 0x1, R6 ;  /* 0x0000000195047824 */ /* 0x040fe200078e0206 */
[----:B------:R-:W-:Y:S01]  /*69c0*/  IADD3 R5, R148, 0x40, RZ ;  /* 0x0000004094057810 */ /* 0x000fe20007ffe0ff */
[----:B------:R-:W-:Y:S04]  /*69d0*/  RED.E.ADD.F32.FTZ.RN.STRONG.GPU [R16.64], R12 ;  /* 0x0000000c1000798e */ /* 0x000fe8000c10e786 */
[----:B------:R-:W-:Y:S01]  /*69e0*/  RED.E.ADD.F32.FTZ.RN.STRONG.GPU [R10.64], R13 ;  /* 0x0000000d0a00798e */ /* 0x000fe2000c10e786 */
[CC--:B-1----:R-:W-:Y:S04]  /*69f0*/  LEA R8, P0, R6.reuse, R246.reuse, 0x2 ;  /* 0x000000f606087211 */ /* 0x0c2fe800078010ff */
[-C--:B------:R-:W-:Y:S02]  /*6a00*/  LEA.HI.X.SX32 R9, R6, R247.reuse, 0x2, P0 ;  /* 0x000000f706097211 */ /* 0x080fe400000f16ff */
[CC--:B------:R-:W-:Y:S03]  /*6a10*/  LEA R6, P0, R4.reuse, R246.reuse, 0x2 ;  /* 0x000000f604067211 */ /* 0x0c0fe600078010ff */
[----:B------:R1:W-:Y:S01]  /*6a20*/  RED.E.ADD.F32.FTZ.RN.STRONG.GPU [R8.64], R14 ;  /* 0x0000000e0800798e */ /* 0x0003e2000c10e786 */
[-C--:B------:R-:W-:Y:S01]  /*6a30*/  LEA.HI.X.SX32 R7, R4, R247.reuse, 0x2, P0 ;  /* 0x000000f704077211 */ /* 0x080fe200000f16ff */
[----:B------:R-:W-:Y:S04]  /*6a40*/  IMAD.IADD R4, R149, 0x1, R5 ;  /* 0x0000000195047824 */ /* 0x000fe800078e0205 */
[----:B------:R2:W-:Y:S04]  /*6a50*/  RED.E.ADD.F32.FTZ.RN.STRONG.GPU [R6.64], R15 ;  /* 0x0000000f0600798e */ /* 0x0005e8000c10e786 */
[----:B------:R-:W-:Y:S04]  /*6a60*/  RED.E.ADD.F32.FTZ.RN.STRONG.GPU [R246.64+0x100], R68 ;  /* 0x00010044f600798e */ /* 0x000fe8000c10e786 */
[----:B------:R-:W-:Y:S01]  /*6a70*/  RED.E.ADD.F32.FTZ.RN.STRONG.GPU [R150.64+0x100], R69 ;  /* 0x000100459600798e */ /* 0x000fe2000c10e786 */
[CC--:B-1----:R-:W-:Y:S04]  /*6a80*/  LEA R8, P0, R5.reuse, R246.reuse, 0x2 ;  /* 0x000000f605087211 */ /* 0x0c2fe800078010ff */
[-C--:B------:R-:W-:Y:S01]  /*6a90*/  LEA.HI.X.SX32 R9, R5, R247.reuse, 0x2, P0 ;  /* 0x000000f705097211 */ /* 0x080fe200000f16ff */
[C---:B------:R-:W-:Y:S01]  /*6aa0*/  IMAD.IADD R5, R149.reuse, 0x1, R4 ;  /* 0x0000000195057824 */ /* 0x040fe200078e0204 */
[CC--:B------:R-:W-:Y:S03]  /*6ab0*/  LEA R10, P0, R4.reuse, R246.reuse, 0x2 ;  /* 0x000000f6040a7211 */ /* 0x0c0fe600078010ff */
[----:B------:R1:W-:Y:S01]  /*6ac0*/  RED.E.ADD.F32.FTZ.RN.STRONG.GPU [R8.64], R70 ;  /* 0x000000460800798e */ /* 0x0003e2000c10e786 */
[-C--:B------:R-:W-:Y:S01]  /*6ad0*/  LEA.HI.X.SX32 R11, R4, R247.reuse, 0x2, P0 ;  /* 0x000000f7040b7211 */ /* 0x080fe200000f16ff */
[----:B------:R-:W-:Y:S01]  /*6ae0*/  IMAD.IADD R4, R149, 0x1, R5 ;  /* 0x0000000195047824 */ /* 0x000fe200078e0205 */
[CC--:B------:R-:W-:Y:S03]  /*6af0*/  LEA R12, P1, R5.reuse, R246.reuse, 0x2 ;  /* 0x000000f6050c7211 */ /* 0x0c0fe600078210ff */
[----:B------:R3:W-:Y:S01]  /*6b00*/  RED.E.ADD.F32.FTZ.RN.STRONG.GPU [R10.64], R71 ;  /* 0x000000470a00798e */ /* 0x0007e2000c10e786 */
[-C--:B------:R-:W-:Y:S01]  /*6b10*/  LEA.HI.X.SX32 R13, R5, R247.reuse, 0x2, P1 ;  /* 0x000000f7050d7211 */ /* 0x080fe200008f16ff */
[C---:B--2---:R-:W-:Y:S01]  /*6b20*/  IMAD.IADD R6, R149.reuse, 0x1, R4 ;  /* 0x0000000195067824 */ /* 0x044fe200078e0204 */
[----:B------:R-:W-:Y:S01]  /*6b30*/  IADD3 R5, R148, 0x60, RZ ;  /* 0x0000006094057810 */ /* 0x000fe20007ffe0ff */
[----:B------:R-:W-:Y:S04]  /*6b40*/  LDSM.16.MT88.4 R68, [R195+0x4000] ;  /* 0x00400000c344783b */ /* 0x000fe80000004200 */
[----:B------:R-:W-:Y:S01]  /*6b50*/  RED.E.ADD.F32.FTZ.RN.STRONG.GPU [R12.64], R72 ;  /* 0x000000480c00798e */ /* 0x000fe2000c10e786 */
[CC--:B-1----:R-:W-:Y:S04]  /*6b60*/  LEA R8, P0, R4.reuse, R246.reuse, 0x2 ;  /* 0x000000f604087211 */ /* 0x0c2fe800078010ff */
[-C--:B------:R-:W-:Y:S01]  /*6b70*/  LEA.HI.X.SX32 R9, R4, R247.reuse, 0x2, P0 ;  /* 0x000000f704097211 */ /* 0x080fe200000f16ff */
[C---:B------:R-:W-:Y:S01]  /*6b80*/  IMAD.IADD R4, R149.reuse, 0x1, R6 ;  /* 0x0000000195047824 */ /* 0x040fe200078e0206 */
[CC--:B---3--:R-:W-:Y:S03]  /*6b90*/  LEA R10, P0, R6.reuse, R246.reuse, 0x2 ;  /* 0x000000f6060a7211 */ /* 0x0c8fe600078010ff */
[----:B------:R1:W-:Y:S01]  /*6ba0*/  RED.E.ADD.F32.FTZ.RN.STRONG.GPU [R8.64], R73 ;  /* 0x000000490800798e */ /* 0x0003e2000c10e786 */
[-C--:B------:R-:W-:Y:S02]  /*6bb0*/  LEA.HI.X.SX32 R11, R6, R247.reuse, 0x2, P0 ;  /* 0x000000f7060b7211 */ /* 0x080fe400000f16ff */
[CC--:B------:R-:W-:Y:S03]  /*6bc0*/  LEA R6, P0, R4.reuse, R246.reuse, 0x2 ;  /* 0x000000f604067211 */ /* 0x0c0fe600078010ff */
[----:B------:R2:W-:Y:S01]  /*6bd0*/  RED.E.ADD.F32.FTZ.RN.STRONG.GPU [R10.64], R74 ;  /* 0x0000004a0a00798e */ /* 0x0005e2000c10e786 */
[-C--:B------:R-:W-:Y:S01]  /*6be0*/  LEA.HI.X.SX32 R7, R4, R247.reuse, 0x2, P0 ;  /* 0x000000f704077211 */ /* 0x080fe200000f16ff */
[----:B------:R-:W-:Y:S04]  /*6bf0*/  IMAD.IADD R4, R149, 0x1, R5 ;  /* 0x0000000195047824 */ /* 0x000fe800078e0205 */
[----:B------:R3:W-:Y:S04]  /*6c00*/  RED.E.ADD.F32.FTZ.RN.STRONG.GPU [R6.64], R75 ;  /* 0x0000004b0600798e */ /* 0x0007e8000c10e786 */
[----:B------:R-:W-:Y:S04]  /*6c10*/  RED.E.ADD.F32.FTZ.RN.STRONG.GPU [R246.64+0x180], R80 ;  /* 0x00018050f600798e */ /* 0x000fe8000c10e786 */
[----:B------:R-:W-:Y:S04]  /*6c20*/  RED.E.ADD.F32.FTZ.RN.STRONG.GPU [R150.64+0x180], R81 ;  /* 0x000180519600798e */ /* 0x000fe8000c10e786 */
[----:B------:R-:W-:Y:S01]  /*6c30*/  LDSM.16.MT88.4 R72, [R197+0x1e800] ;  /* 0x01e80000c548783b */ /* 0x000fe20000004200 */
[CC--:B-1----:R-:W-:Y:S04]  /*6c40*/  LEA R8, P0, R5.reuse, R246.reuse, 0x2 ;  /* 0x000000f605087211 */ /* 0x0c2fe800078010ff */
[-C--:B------:R-:W-:Y:S01]  /*6c50*/  LEA.HI.X.SX32 R9, R5, R247.reuse, 0x2, P0 ;  /* 0x000000f705097211 */ /* 0x080fe200000f16ff */
[C---:B------:R-:W-:Y:S01]  /*6c60*/  IMAD.IADD R5, R149.reuse, 0x1, R4 ;  /* 0x0000000195057824 */ /* 0x040fe200078e0204 */
[CC--:B--2---:R-:W-:Y:S03]  /*6c70*/  LEA R10, P0, R4.reuse, R246.reuse, 0x2 ;  /* 0x000000f6040a7211 */ /* 0x0c4fe600078010ff */
[----:B------:R1:W-:Y:S01]  /*6c80*/  RED.E.ADD.F32.FTZ.RN.STRONG.GPU [R8.64], R82 ;  /* 0x000000520800798e */ /* 0x0003e2000c10e786 */
[-C--:B------:R-:W-:Y:S01]  /*6c90*/  LEA.HI.X.SX32 R11, R4, R247.reuse, 0x2, P0 ;  /* 0x000000f7040b7211 */ /* 0x080fe200000f16ff */
[----:B------:R-:W-:Y:S01]  /*6ca0*/  IMAD.IADD R4, R149, 0x1, R5 ;  /* 0x0000000195047824 */ /* 0x000fe200078e0205 */
[CC--:B------:R-:W-:Y:S03]  /*6cb0*/  LEA R12, P1, R5.reuse, R246.reuse, 0x2 ;  /* 0x000000f6050c7211 */ /* 0x0c0fe600078210ff */
[----:B------:R2:W-:Y:S01]  /*6cc0*/  RED.E.ADD.F32.FTZ.RN.STRONG.GPU [R10.64], R83 ;  /* 0x000000530a00798e */ /* 0x0005e2000c10e786 */
[-C--:B------:R-:W-:Y:S01]  /*6cd0*/  LEA.HI.X.SX32 R13, R5, R247.reuse, 0x2, P1 ;  /* 0x000000f7050d7211 */ /* 0x080fe200008f16ff */
[C---:B---3--:R-:W-:Y:S01]  /*6ce0*/  IMAD.IADD R6, R149.reuse, 0x1, R4 ;  /* 0x0000000195067824 */ /* 0x048fe200078e0204 */
[C---:B------:R-:W-:Y:S01]  /*6cf0*/  IADD3 R5, R148.reuse, 0x80, RZ ;  /* 0x0000008094057810 */ /* 0x040fe20007ffe0ff */
[----:B------:R-:W-:Y:S01]  /*6d00*/  LDSM.16.MT88.4 R80, [R0+0x1e800] ;  /* 0x01e800000050783b */ /* 0x000fe20000004200 */
[----:B------:R-:W-:Y:S03]  /*6d10*/  IADD3 R148, R148, 0xa0, RZ ;  /* 0x000000a094947810 */ /* 0x000fe60007ffe0ff */
[----:B------:R-:W-:Y:S01]  /*6d20*/  RED.E.ADD.F32.FTZ.RN.STRONG.GPU [R12.64], R76 ;  /* 0x0000004c0c00798e */ /* 0x000fe2000c10e786 */
[CC--:B-1----:R-:W-:Y:S04]  /*6d30*/  LEA R8, P0, R4.reuse, R246.reuse, 0x2 ;  /* 0x000000f604087211 */ /* 0x0c2fe800078010ff */
[-C--:B------:R-:W-:Y:S01]  /*6d40*/  LEA.HI.X.SX32 R9, R4, R247.reuse, 0x2, P0 ;  /* 0x000000f704097211 */ /* 0x080fe200000f16ff */
[C---:B------:R-:W-:Y:S01]  /*6d50*/  IMAD.IADD R4, R149.reuse, 0x1, R6 ;  /* 0x0000000195047824 */ /* 0x040fe200078e0206 */
[CC--:B--2---:R-:W-:Y:S03]  /*6d60*/  LEA R10, P0, R6.reuse, R246.reuse, 0x2 ;  /* 0x000000f6060a7211 */ /* 0x0c4fe600078010ff */
        /* <DEDUP_REMOVED lines=20> */
[C---:B---3--:R-:W-:Y:S02]  /*6eb0*/  IMAD.IADD R6, R149.reuse, 0x1, R4 ;  /* 0x0000000195067824 */ /* 0x048fe400078e0204 */
[----:B------:R-:W-:Y:S04]  /*6ec0*/  LDSM.16.MT88.4 R84, [R195+0x2800] ;  /* 0x00280000c354783b */ /* 0x000fe80000004200 */
        /* <DEDUP_REMOVED lines=10> */
[C---:B------:R-:W-:Y:S04]  /*6f70*/  IMAD.IADD R4, R149.reuse, 0x1, R148 ;  /* 0x0000000195047824 */ /* 0x040fe800078e0294 */
[----:B------:R3:W-:Y:S01]  /*6f80*/  RED.E.ADD.F32.FTZ.RN.STRONG.GPU [R6.64], R91 ;  /* 0x0000005b0600798e */ /* 0x0007e2000c10e786 */
[C---:B------:R-:W-:Y:S03]  /*6f90*/  IMAD.IADD R5, R149.reuse, 0x1, R4 ;  /* 0x0000000195057824 */ /* 0x040fe600078e0204 */
[----:B------:R-:W-:Y:S04]  /*6fa0*/  RED.E.ADD.F32.FTZ.RN.STRONG.GPU [R246.64+0x280], R96 ;  /* 0x00028060f600798e */ /* 0x000fe8000c10e786 */
[----:B------:R-:W-:Y:S04]  /*6fb0*/  RED.E.ADD.F32.FTZ.RN.STRONG.GPU [R150.64+0x280], R97 ;  /* 0x000280619600798e */ /* 0x000fe8000c10e786 */
[----:B------:R-:W-:Y:S01]  /*6fc0*/  LDSM.16.MT88.4 R88, [R0+0x1f800] ;  /* 0x01f800000058783b */ /* 0x000fe20000004200 */
[CC--:B-1----:R-:W-:Y:S04]  /*6fd0*/  LEA R8, P0, R148.reuse, R246.reuse, 0x2 ;  /* 0x000000f694087211 */ /* 0x0c2fe800078010ff */
[-C--:B------:R-:W-:Y:S02]  /*6fe0*/  LEA.HI.X.SX32 R9, R148, R247.reuse, 0x2, P0 ;  /* 0x000000f794097211 */ /* 0x080fe400000f16ff */
[CC--:B--2---:R-:W-:Y:S03]  /*6ff0*/  LEA R10, P0, R4.reuse, R246.reuse, 0x2 ;  /* 0x000000f6040a7211 */ /* 0x0c4fe600078010ff */
[----:B------:R1:W-:Y:S01]  /*7000*/  RED.E.ADD.F32.FTZ.RN.STRONG.GPU [R8.64], R98 ;  /* 0x000000620800798e */ /* 0x0003e2000c10e786 */
[-C--:B------:R-:W-:Y:S01]  /*7010*/  LEA.HI.X.SX32 R11, R4, R247.reuse, 0x2, P0 ;  /* 0x000000f7040b7211 */ /* 0x080fe200000f16ff */
[----:B---3--:R-:W-:Y:S01]  /*7020*/  IMAD.IADD R6, R149, 0x1, R5 ;  /* 0x0000000195067824 */ /* 0x008fe200078e0205 */
[-C--:B------:R-:W-:Y:S03]  /*7030*/  LEA R12, P0, R5, R246.reuse, 0x2 ;  /* 0x000000f6050c7211 */ /* 0x080fe600078010ff */
[----:B------:R-:W-:Y:S01]  /*7040*/  RED.E.ADD.F32.FTZ.RN.STRONG.GPU [R10.64], R99 ;  /* 0x000000630a00798e */ /* 0x000fe2000c10e786 */
[----:B------:R-:W-:Y:S01]  /*7050*/  IMAD.IADD R4, R149, 0x1, R6 ;  /* 0x0000000195047824 */ /* 0x000fe200078e0206 */
[-C--:B------:R-:W-:Y:S02]  /*7060*/  LEA.HI.X.SX32 R13, R5, R247.reuse, 0x2, P0 ;  /* 0x000000f7050d7211 */ /* 0x080fe400000f16ff */
[-C--:B------:R-:W-:Y:S01]  /*7070*/  LEA R16, P2, R6, R246.reuse, 0x2 ;  /* 0x000000f606107211 */ /* 0x080fe200078410ff */
[----:B------:R-:W-:Y:S01]  /*7080*/  IMAD.IADD R149, R149, 0x1, R4 ;  /* 0x0000000195957824 */ /* 0x000fe200078e0204 */
[-C--:B------:R-:W-:Y:S01]  /*7090*/  LEA R14, P1, R4, R246.reuse, 0x2 ;  /* 0x000000f6040e7211 */ /* 0x080fe200078210ff */
[----:B------:R-:W-:Y:S01]  /*70a0*/  RED.E.ADD.F32.FTZ.RN.STRONG.GPU [R12.64], R92 ;  /* 0x0000005c0c00798e */ /* 0x000fe2000c10e786 */
[-C--:B------:R-:W-:Y:S02]  /*70b0*/  LEA.HI.X.SX32 R17, R6, R247.reuse, 0x2, P2 ;  /* 0x000000f706117211 */ /* 0x080fe400010f16ff */
[-C--:B------:R-:W-:Y:S02]  /*70c0*/  LEA.HI.X.SX32 R15, R4, R247.reuse, 0x2, P1 ;  /* 0x000000f7040f7211 */ /* 0x080fe400008f16ff */
[----:B------:R-:W-:Y:S01]  /*70d0*/  LDSM.16.MT88.4 R4, [R197+0x1e000] ;  /* 0x01e00000c504783b */ /* 0x000fe20000004200 */
[----:B------:R-:W-:Y:S03]  /*70e0*/  @P6 IADD3 R226, P1, R226, -0x100, RZ ;  /* 0xffffff00e2e26810 */ /* 0x000fe60007f3e0ff */
[----:B------:R-:W-:Y:S01]  /*70f0*/  RED.E.ADD.F32.FTZ.RN.STRONG.GPU [R16.64], R93 ;  /* 0x0000005d1000798e */ /* 0x000fe2000c10e786 */
[----:B------:R-:W-:Y:S03]  /*7100*/  @P6 IADD3.X R225, R225, -0x1, RZ, P1, !PT ;  /* 0xffffffffe1e16810 */ /* 0x000fe60000ffe4ff */
[----:B------:R-:W-:Y:S01]  /*7110*/  RED.E.ADD.F32.FTZ.RN.STRONG.GPU [R14.64], R94 ;  /* 0x0000005e0e00798e */ /* 0x000fe2000c10e786 */
[C---:B-1----:R-:W-:Y:S03]  /*7120*/  LEA R8, P0, R149.reuse, R246, 0x2 ;  /* 0x000000f695087211 */ /* 0x042fe600078010ff */
[----:B------:R-:W-:Y:S01]  /*7130*/  LDSM.16.MT88.4 R12, [R0+0x1e000] ;  /* 0x01e00000000c783b */ /* 0x000fe20000004200 */
[----:B------:R-:W-:Y:S03]  /*7140*/  LEA.HI.X.SX32 R9, R149, R247, 0x2, P0 ;  /* 0x000000f795097211 */ /* 0x000fe600000f16ff */
[----:B------:R-:W-:Y:S04]  /*7150*/  LDSM.16.MT88.4 R16, [R195+0x2000] ;  /* 0x00200000c310783b */ /* 0x000fe80000004200 */
[----:B------:R-:W-:Y:S04]  /*7160*/  RED.E.ADD.F32.FTZ.RN.STRONG.GPU [R8.64], R95 ;  /* 0x0000005f0800798e */ /* 0x000fe8000c10e786 */
[----:B------:R-:W1:Y:S04]  /*7170*/  LDSM.16.MT88.4 R8, [R195] ;  /* 0x00000000c308783b */ /* 0x000e680000004200 */
[----:B------:R-:W-:Y:S01]  /*7180*/  LDSM.16.MT88.4 R92, [R195+0x3800] ;  /* 0x00380000c35c783b */ /* 0x000fe20000004200 */
        /* <DEDUP_REMOVED lines=52> */
[----:B------:R-:W-:Y:S01]  /*74d0*/  ISETP.GT.AND P2, PT, R237, R222, PT ;  /* 0x000000deed00720c */ /* 0x000fe20003f44270 */
[-C--:B------:R-:W-:Y:S04]  /*74e0*/  HMMA.16816.F32 R108, R88, R86.reuse, R108 ;  /* 0x00000056586c723c */ /* 0x080fe8000000186c */
[C---:B------:R-:W-:Y:S01]  /*74f0*/  IADD3 R5, R195.reuse, -0x6000, RZ ;  /* 0xffffa000c3057810 */ /* 0x040fe20007ffe0ff */
[----:B------:R-:W-:Y:S01]  /*7500*/  @P6 IMAD.MOV.U32 R227, RZ, RZ, R4 ;  /* 0x000000ffffe36224 */ /* 0x000fe200078e0004 */
[----:B------:R-:W-:Y:S02]  /*7510*/  @P0 IADD3 R5, R195, 0x6000, RZ ;  /* 0x00006000c3050810 */ /* 0x000fe40007ffe0ff */
[C---:B------:R-:W-:Y:S04]  /*7520*/  HMMA.16816.F32 R112, R80.reuse, R86, R112 ;  /* 0x000000565070723c */ /* 0x040fe80000001870 */
[----:B------:R-:W-:Y:S01]  /*7530*/  IADD3 R237, R237, -0x1, RZ ;  /* 0xffffffffeded7810 */ /* 0x000fe20007ffe0ff */
[----:B------:R-:W-:Y:S03]  /*7540*/  IMAD.MOV.U32 R195, RZ, RZ, R5 ;  /* 0x000000ffffc37224 */ /* 0x000fe600078e0005 */
        /* <DEDUP_REMOVED lines=135> */
[----:B------:R-:W-:Y:S04]  /*7dc0*/  STS [R216+0x7000], R24 ;  /* 0x00700018d8007388 */ /* 0x000fe80000000800 */
[----:B------:R-:W-:Y:S04]  /*7dd0*/  STS [R216+0x7400], R26 ;  /* 0x0074001ad8007388 */ /* 0x000fe80000000800 */
[----:B------:R-:W-:Y:S04]  /*7de0*/  STS [R218+0x7000], R28 ;  /* 0x0070001cda007388 */ /* 0x000fe80000000800 */
[----:B------:R-:W-:Y:S04]  /*7df0*/  STS [R218+0x7400], R30 ;  /* 0x0074001eda007388 */ /* 0x000fe80000000800 */
[----:B------:R-:W-:Y:S04]  /*7e00*/  STS [R216+0x8000], R36 ;  /* 0x00800024d8007388 */ /* 0x000fe80000000800 */
[----:B------:R-:W-:Y:S04]  /*7e10*/  STS [R216+0x8400], R38 ;  /* 0x00840026d8007388 */ /* 0x000fe80000000800 */
[----:B------:R-:W-:Y:S04]  /*7e20*/  STS [R218+0x8000], R48 ;  /* 0x00800030da007388 */ /* 0x000fe80000000800 */
[----:B------:R-:W-:Y:S04]  /*7e30*/  STS [R218+0x8400], R50 ;  /* 0x00840032da007388 */ /* 0x000fe80000000800 */
        /* <DEDUP_REMOVED lines=13> */
[----:B------:R2:W-:Y:S01]  /*7f10*/  STS [R216+0xb400], R58 ;  /* 0x00b4003ad8007388 */ /* 0x0005e20000000800 */
[----:B------:R-:W-:-:S03]  /*7f20*/  SHF.R.S32.HI R4, RZ, 0x1f, R210 ;  /* 0x0000001fff047819 */ /* 0x000fc600000114d2 */
        /* <DEDUP_REMOVED lines=14> */
.L_x_497:
[----:B--2---:R-:W-:-:S05]  /*8010*/  @P0 IADD3 R52, R239, R241, RZ ;  /* 0x000000f1ef340210 */ /* 0x004fca0007ffe0ff */
        /* <DEDUP_REMOVED lines=14> */
.L_x_498:
        /* <DEDUP_REMOVED lines=9> */
[----:B------:R-:W-:Y:S01]  /*8190*/  IMAD.WIDE.U32 R44, R223, c[0x0][0x3a0], R60 ;  /* 0x0000e800df2c7a25 */ /* 0x000fe200078e003c */
[----:B------:R-:W-:-:S03]  /*81a0*/  SHF.R.S32.HI R56, RZ, 0x1f, R207 ;  /* 0x0000001fff387819 */ /* 0x000fc600000114cf */
[----:B------:R-:W-:Y:S01]  /*81b0*/  IMAD R42, R223, c[0x0][0x3a4], R42 ;  /* 0x0000e900df2a7a24 */ /* 0x000fe200078e022a */
[----:B------:R-:W-:Y:S01]  /*81c0*/  IADD3 R62, P0, R41, R44, RZ ;  /* 0x0000002c293e7210 */ /* 0x000fe20007f1e0ff */
[----:B------:R-:W-:-:S03]  /*81d0*/  IMAD R58, R55, c[0x0][0x3b8], RZ ;  /* 0x0000ee00373a7a24 */ /* 0x000fc600078e02ff */
[----:B------:R-:W-:Y:S01]  /*81e0*/  IADD3.X R63, R40, R45, R42, P0, !PT ;  /* 0x0000002d283f7210 */ /* 0x000fe200007fe42a */
[C---:B------:R-:W-:Y:S01]  /*81f0*/  IMAD R58, R244.reuse, c[0x0][0x3bc], R58 ;  /* 0x0000ef00f43a7a24 */ /* 0x040fe200078e023a */
[----:B------:R1:W2:Y:S03]  /*8200*/  LDS.128 R36, [R213+0x13000] ;  /* 0x01300000d5247984 */ /* 0x0002a60000000c00 */
[----:B------:R-:W-:Y:S01]  /*8210*/  IMAD.WIDE.U32 R62, R244, c[0x0][0x3b8], R62 ;  /* 0x0000ee00f43e7a25 */ /* 0x000fe200078e003e */
[----:B------:R1:W3:Y:S04]  /*8220*/  LDS.128 R32, [R213+0x15000] ;  /* 0x01500000d5207984 */ /* 0x0002e80000000c00 */
[----:B------:R-:W-:Y:S01]  /*8230*/  IADD3 R58, R58, R63, RZ ;  /* 0x0000003f3a3a7210 */ /* 0x000fe20007ffe0ff */
        /* <DEDUP_REMOVED lines=25> */
.L_x_500:
[----:B------:R-:W-:Y:S05]  /*83d0*/  BSYNC B0 ;  /* 0x0000000000007941 */ /* 0x000fea0003800000 */
.L_x_499:
[----:B----4-:R-:W-:Y:S01]  /*83e0*/  IADD3 R40, R207, 0x20, RZ ;  /* 0x00000020cf287810 */ /* 0x010fe20007ffe0ff */
[----:B------:R-:W-:Y:S03]  /*83f0*/  BSSY B0, `(.L_x_501) ;  /* 0x0000013000007945 */ /* 0x000fe60003800000 */
[----:B------:R-:W-:-:S13]  /*8400*/  ISETP.GE.AND P3, PT, R40, R238, PT ;  /* 0x000000ee2800720c */ /* 0x000fda0003f66270 */
[----:B------:R-:W-:Y:S05]  /*8410*/  @P3 BRA `(.L_x_502) ;  /* 0x0000010000003947 */ /* 0x000fea0003800000 */
[----:B------:R-:W-:Y:S01]  /*8420*/  IADD3 R41, P0, R207, 0x20, RZ ;  /* 0x00000020cf297810 */ /* 0x000fe20007f1e0ff */
[----:B------:R-:W-:Y:S01]  /*8430*/  IMAD.MOV.U32 R42, RZ, RZ, R62 ;  /* 0x000000ffff2a7224 */ /* 0x000fe200078e003e */
[----:B------:R-:W-:Y:S02]  /*8440*/  MOV R43, R58 ;  /* 0x0000003a002b7202 */ /* 0x000fe40000000f00 */
[----:B------:R-:W-:Y:S01]  /*8450*/  ISETP.GE.AND P2, PT, R208, c[0x0][0x220], PT ;  /* 0x00008800d0007a0c */ /* 0x000fe20003f46270 */
[----:B------:R-:W-:Y:S01]  /*8460*/  IMAD.X R40, RZ, RZ, R56, P0 ;  /* 0x000000ffff287224 */ /* 0x000fe200000e0638 */
[----:B------:R-:W-:Y:S01]  /*8470*/  ISETP.GE.AND P1, PT, R211, c[0x0][0x220], PT ;  /* 0x00008800d3007a0c */ /* 0x000fe20003f26270 */
[----:B------:R-:W-:Y:S01]  /*8480*/  IMAD.WIDE.U32 R42, R41, c[0x0][0x3a0], R42 ;  /* 0x0000e800292a7a25 */ /* 0x000fe200078e002a */
[----:B------:R-:W-:-:S03]  /*8490*/  ISETP.GE.AND P0, PT, R214, c[0x0][0x220], PT ;  /* 0x00008800d6007a0c */ /* 0x000fc60003f06270 */
        /* <DEDUP_REMOVED lines=8> */
.L_x_502:
[----:B------:R-:W-:Y:S05]  /*8520*/  BSYNC B0 ;  /* 0x0000000000007941 */ /* 0x000fea0003800000 */
.L_x_501:
[----:B------:R-:W-:Y:S01]  /*8530*/  IMAD.WIDE.U32 R60, R223, c[0x0][0x3a8], R60 ;  /* 0x0000ea00df3c7a25 */ /* 0x000fe200078e003c */
[----:B------:R-:W-:Y:S03]  /*8540*/  BSSY B0, `(.L_x_503) ;  /* 0x0000018000007945 */ /* 0x000fe60003800000 */
[----:B------:R-:W-:Y:S01]  /*8550*/  IMAD R54, R54, c[0x0][0x3a8], RZ ;  /* 0x0000ea0036367a24 */ /* 0x000fe200078e02ff */
[----:B--2---:R-:W-:Y:S01]  /*8560*/  IADD3 R30, P0, R53, R60, RZ ;  /* 0x0000003c351e7210 */ /* 0x004fe20007f1e0ff */
        /* <DEDUP_REMOVED lines=21> */
.L_x_504:
[----:B------:R-:W-:Y:S05]  /*86c0*/  BSYNC B0 ;  /* 0x0000000000007941 */ /* 0x000fea0003800000 */
.L_x_503:
[----:B------:R-:W-:Y:S05]  /*86d0*/  @P3 BRA `(.L_x_473) ;  /* 0x0000010000003947 */ /* 0x000fea0003800000 */
[----:B-1----:R-:W-:Y:S01]  /*86e0*/  IADD3 R8, P0, R207, 0x20, RZ ;  /* 0x00000020cf087810 */ /* 0x002fe20007f1e0ff */
[----:B------:R-:W-:Y:S01]  /*86f0*/  IMAD.MOV.U32 R10, RZ, RZ, R30 ;  /* 0x000000ffff0a7224 */ /* 0x000fe200078e001e */
[----:B------:R-:W-:-:S02]  /*8700*/  MOV R11, R29 ;  /* 0x0000001d000b7202 */ /* 0x000fc40000000f00 */
[----:B------:R-:W-:Y:S01]  /*8710*/  ISETP.GE.AND P2, PT, R208, c[0x0][0x220], PT ;  /* 0x00008800d0007a0c */ /* 0x000fe20003f46270 */
[----:B------:R-:W-:Y:S01]  /*8720*/  IMAD.X R9, RZ, RZ, R56, P0 ;  /* 0x000000ffff097224 */ /* 0x000fe200000e0638 */
[----:B------:R-:W-:Y:S01]  /*8730*/  ISETP.GE.AND P1, PT, R211, c[0x0][0x220], PT ;  /* 0x00008800d3007a0c */ /* 0x000fe20003f26270 */
[----:B------:R-:W-:Y:S01]  /*8740*/  IMAD.WIDE.U32 R10, R8, c[0x0][0x3a8], R10 ;  /* 0x0000ea00080a7a25 */ /* 0x000fe200078e000a */
[----:B------:R-:W-:-:S03]  /*8750*/  ISETP.GE.AND P0, PT, R214, c[0x0][0x220], PT ;  /* 0x00008800d6007a0c */ /* 0x000fc60003f06270 */
        /* <DEDUP_REMOVED lines=8> */
.L_x_473:
[----:B------:R-:W-:Y:S05]  /*87e0*/  BSYNC B1 ;  /* 0x0000000000017941 */ /* 0x000fea0003800000 */
.L_x_459:
[----:B------:R-:W-:Y:S01]  /*87f0*/  ULDC UR5, c[0x0][0x218] ;  /* 0x0000860000057ab9 */ /* 0x000fe20000000800 */
[----:B------:R-:W-:Y:S01]  /*8800*/  IADD3 R212, R212, c[0x0][0xc], RZ ;  /* 0x00000300d4d47a10 */ /* 0x000fe20007ffe0ff */
[----:B------:R-:W-:-:S04]  /*8810*/  UIADD3 UR5, UR5, 0x3f, URZ ;  /* 0x0000003f05057890 */ /* 0x000fc8000fffe03f */
[----:B------:R-:W-:-:S04]  /*8820*/  USHF.R.S32.HI UR4, URZ, 0x1f, UR5 ;  /* 0x0000001f3f047899 */ /* 0x000fc80008011405 */
[----:B------:R-:W-:-:S04]  /*8830*/  ULEA.HI UR4, UR4, UR5, URZ, 0x6 ;  /* 0x0000000504047291 */ /* 0x000fc8000f8f303f */
[----:B------:R-:W-:-:S06]  /*8840*/  USHF.R.S32.HI UR4, URZ, 0x6, UR4 ;  /* 0x000000063f047899 */ /* 0x000fcc0008011404 */
[----:B------:R-:W-:-:S13]  /*8850*/  ISETP.GE.AND P0, PT, R212, UR4, PT ;  /* 0x00000004d4007c0c */ /* 0x000fda000bf06270 */
[----:B------:R-:W-:Y:S01]  /*8860*/  @P0 CALL.REL.NOINC `(.L_x_505) ;  /* 0x0000001000000944 */ /* 0x000fe20003c00000 */
[----:B------:R-:W-:Y:S05]  /*8870*/  BRA `(.L_x_506) ;  /* 0xffff800000007947 */ /* 0x000fea000383ffff */
.L_x_505:
[----:B------:R-:W-:Y:S05]  /*8880*/  EXIT ;  /* 0x000000000000794d */ /* 0x000fea0003800000 */
.L_x_507:
        /* <DEDUP_REMOVED lines=15> */
.L_x_1589:


//--------------------- .text._ZN5flash27flash_bwd_convert_dq_kernelI23Flash_bwd_kernel_traitsILi192ELi64ELi64ELi8ELi4ELi2ELi2ELb1ELb1EN7cutlass6half_tE19Flash_kernel_traitsILi192ELi64ELi64ELi8ES3_EEEEvNS_16Flash_bwd_paramsEi --------------------------
	.section	.text._ZN5flash27flash_bwd_convert_dq_kernelI23Flash_bwd_kernel_traitsILi192ELi64ELi64ELi8ELi4ELi2ELi2ELb1ELb1EN7cutlass6half_tE19Flash_kernel_traitsILi192ELi64ELi64ELi8ES3_EEEEvNS_16Flash_bwd_paramsEi,"ax",@progbits
	.sectioninfo	@"SHI_REGISTERS=96"
	.align	128
        .global         _ZN5flash27flash_bwd_convert_dq_kernelI23Flash_bwd_kernel_traitsILi192ELi64ELi64ELi8ELi4ELi2ELi2ELb1ELb1EN7cutlass6half_tE19Flash_kernel_traitsILi192ELi64ELi64ELi8ES3_EEEEvNS_16Flash_bwd_paramsEi
        .type           _ZN5flash27flash_bwd_convert_dq_kernelI23Flash_bwd_kernel_traitsILi192ELi64ELi64ELi8ELi4ELi2ELi2ELb1ELb1EN7cutlass6half_tE19Flash_kernel_traitsILi192ELi64ELi64ELi8ES3_EEEEvNS_16Flash_bwd_paramsEi,@function
        .size           _ZN5flash27flash_bwd_convert_dq_kernelI23Flash_bwd_kernel_traitsILi192ELi64ELi64ELi8ELi4ELi2ELi2ELb1ELb1EN7cutlass6half_tE19Flash_kernel_traitsILi192ELi64ELi64ELi8ES3_EEEEvNS_16Flash_bwd_paramsEi,(.L_x_1590 - _ZN5flash27flash_bwd_convert_dq_kernelI23Flash_bwd_kernel_traitsILi192ELi64ELi64ELi8ELi4ELi2ELi2ELb1ELb1EN7cutlass6half_tE19Flash_kernel_traitsILi192ELi64ELi64ELi8ES3_EEEEvNS_16Flash_bwd_paramsEi)
        .other          _ZN5flash27flash_bwd_convert_dq_kernelI23Flash_bwd_kernel_traitsILi192ELi64ELi64ELi8ELi4ELi2ELi2ELb1ELb1EN7cutlass6half_tE19Flash_kernel_traitsILi192ELi64ELi64ELi8ES3_EEEEvNS_16Flash_bwd_paramsEi,@"STO_CUDA_ENTRY STV_DEFAULT"
_ZN5flash27flash_bwd_convert_dq_kernelI23Flash_bwd_kernel_traitsILi192ELi64ELi64ELi8ELi4ELi2ELi2ELb1ELb1EN7cutlass6half_tE19Flash_kernel_traitsILi192ELi64ELi64ELi8ES3_EEEEvNS_16Flash_bwd_paramsEi:
.text._ZN5flash27flash_bwd_convert_dq_kernelI23Flash_bwd_kernel_traitsILi192ELi64ELi64ELi8ELi4ELi2ELi2ELb1ELb1EN7cutlass6half_tE19Flash_kernel_traitsILi192ELi64ELi64ELi8ES3_EEEEvNS_16Flash_bwd_paramsEi:
[----:B------:R-:W-:Y:S02]  /*0000*/  MOV R1, c[0x0][0x28] ;  /* 0x00000a0000017a02 */ /* 0x000fe40000000f00 */
[----:B------:R-:W0:Y:S01]  /*0010*/  S2R R42, SR_CTAID.Y ;  /* 0x00000000002a7919 */ /* 0x000e220000002600 */
[----:B------:R-:W-:Y:S01]  /*0020*/  ISETP.NE.U32.AND P0, PT, RZ, c[0x0][0x240], PT ;  /* 0x00009000ff007a0c */ /* 0x000fe20003f05070 */
[----:B------:R-:W-:Y:S01]  /*0030*/  HFMA2.MMA R5, -RZ, RZ, 0, 2.384185791015625e-07 ;  /* 0x00000004ff057435 */ /* 0x000fe200000001ff */
[----:B------:R-:W-:Y:S01]  /*0040*/  MOV R39, 0xffffffff ;  /* 0xffffffff00277802 */ /* 0x000fe20000000f00 */
[----:B------:R-:W-:Y:S01]  /*0050*/  ULDC.64 UR6, c[0x0][0x118] ;  /* 0x0000460000067ab9 */ /* 0x000fe20000000a00 */
[----:B------:R-:W-:-:S07]  /*0060*/  ISETP.NE.AND.EX P0, PT, RZ, c[0x0][0x244], PT, P0 ;  /* 0x00009100ff007a0c */ /* 0x000fce0003f05300 */
[----:B0-----:R-:W-:-:S06]  /*0070*/  IMAD.WIDE R4, R42, R5, c[0x0][0x240] ;  /* 0x000090002a047625 */ /* 0x001fcc00078e0205 */
[----:B------:R-:W2:Y:S04]  /*0080*/  @P0 LDG.E R39, [R4.64] ;  /* 0x0000000604270981 */ /* 0x000ea8000c1e1900 */
[----:B------:R-:W2:Y:S04]  /*0090*/  @P0 LDG.E R0, [R4.64+0x4] ;  /* 0x0000040604000981 */ /* 0x000ea8000c1e1900 */
[----:B------:R-:W0:Y:S02]  /*00a0*/  S2R R3, SR_CTAID.X ;  /* 0x0000000000037919 */ /* 0x000e240000002500 */
[----:B0-----:R-:W-:-:S02]  /*00b0*/  SHF.L.U32 R3, R3, 0x6, RZ ;  /* 0x0000000603037819 */ /* 0x001fc400000006ff */
[----:B--2---:R-:W-:Y:S02]  /*00c0*/  @P0 IADD3 R0, R0, -R39, RZ ;  /* 0x8000002700000210 */ /* 0x004fe40007ffe0ff */
[----:B------:R-:W-:-:S04]  /*00d0*/  @!P0 MOV R0, c[0x0][0x214] ;  /* 0x0000850000008a02 */ /* 0x000fc80000000f00 */
[----:B------:R-:W-:-:S13]  /*00e0*/  ISETP.GT.AND P1, PT, R0, R3, PT ;  /* 0x000000030000720c */ /* 0x000fda0003f24270 */
[----:B------:R-:W-:Y:S05]  /*00f0*/  @!P1 EXIT ;  /* 0x000000000000994d */ /* 0x000fea0003800000 */
[C---:B------:R-:W-:Y:S01]  /*0100*/  ISETP.NE.AND P2, PT, R39.reuse, -0x1, PT ;  /* 0xffffffff2700780c */ /* 0x040fe20003f45270 */
[----:B------:R-:W-:Y:S01]  /*0110*/  CS2R R18, SRZ ;  /* 0x0000000000127805 */ /* 0x000fe2000001ff00 */
[----:B------:R-:W-:Y:S01]  /*0120*/  MOV R16, RZ ;  /* 0x000000ff00107202 */ /* 0x000fe20000000f00 */
        /* <DEDUP_REMOVED lines=10> */
[----:B------:R-:W-:Y:S01]  /*01d0*/  @!P2 IMAD.WIDE.U32 R6, R42, c[0x0][0x380], RZ ;  /* 0x0000e0002a06aa25 */ /* 0x000fe200078e00ff */
[----:B------:R-:W-:Y:S01]  /*01e0*/  @!P2 SHF.R.S32.HI R2, RZ, 0x1f, R42 ;  /* 0x0000001fff02a819 */ /* 0x000fe2000001142a */
[----:B------:R-:W-:Y:S01]  /*01f0*/  CS2R R30, SRZ ;  /* 0x00000000001e7805 */ /* 0x000fe2000001ff00 */
[----:B------:R-:W-:Y:S01]  /*0200*/  CS2R R66, SRZ ;  /* 0x0000000000427805 */ /* 0x000fe2000001ff00 */
[C---:B------:R-:W-:Y:S01]  /*0210*/  @P2 IMAD.WIDE.U32 R4, R39.reuse, c[0x0][0x398], RZ ;  /* 0x0000e60027042a25 */ /* 0x040fe200078e00ff */
[----:B------:R-:W-:Y:S01]  /*0220*/  @!P2 MOV R4, R6 ;  /* 0x000000060004a202 */ /* 0x000fe20000000f00 */
[----:B------:R-:W-:Y:S01]  /*0230*/  CS2R R68, SRZ ;  /* 0x0000000000447805 */ /* 0x000fe2000001ff00 */
[----:B------:R-:W0:Y:S01]  /*0240*/  S2R R6, SR_TID.X ;  /* 0x0000000000067919 */ /* 0x000e220000002100 */
[----:B------:R-:W-:Y:S01]  /*0250*/  @!P2 IMAD R9, R2, c[0x0][0x380], RZ ;  /* 0x0000e0000209aa24 */ /* 0x000fe200078e02ff */
[----:B------:R-:W-:Y:S01]  /*0260*/  CS2R R36, SRZ ;  /* 0x0000000000247805 */ /* 0x000fe2000001ff00 */
[----:B------:R-:W-:Y:S01]  /*0270*/  @P2 IMAD R2, R39, c[0x0][0x39c], R5 ;  /* 0x0000e70027022a24 */ /* 0x000fe200078e0205 */
[----:B------:R-:W-:Y:S01]  /*0280*/  CS2R R64, SRZ ;  /* 0x0000000000407805 */ /* 0x000fe2000001ff00 */
[----:B------:R-:W-:Y:S01]  /*0290*/  IMAD.MOV.U32 R5, RZ, RZ, c[0x0][0x3e0] ;  /* 0x0000f800ff057624 */ /* 0x000fe200078e00ff */
[----:B------:R-:W-:Y:S01]  /*02a0*/  MOV R90, RZ ;  /* 0x000000ff005a7202 */ /* 0x000fe20000000f00 */
[----:B------:R-:W-:Y:S01]  /*02b0*/  @!P2 IMAD R9, R42, c[0x0][0x384], R9 ;  /* 0x0000e1002a09aa24 */ /* 0x000fe200078e0209 */
[----:B------:R-:W-:Y:S01]  /*02c0*/  CS2R R70, SRZ ;  /* 0x0000000000467805 */ /* 0x000fe2000001ff00 */
[----:B------:R-:W-:Y:S01]  /*02d0*/  CS2R R72, SRZ ;  /* 0x0000000000487805 */ /* 0x000fe2000001ff00 */
[----:B------:R-:W-:Y:S01]  /*02e0*/  ISETP.GE.AND P1, PT, R5, 0x1, PT ;  /* 0x000000010500780c */ /* 0x000fe20003f26270 */
[----:B------:R-:W-:Y:S01]  /*02f0*/  CS2R R74, SRZ ;  /* 0x00000000004a7805 */ /* 0x000fe2000001ff00 */
[----:B------:R-:W1:Y:S01]  /*0300*/  S2R R5, SR_CTAID.Z ;  /* 0x0000000000057919 */ /* 0x000e620000002700 */
[----:B------:R-:W-:Y:S01]  /*0310*/  @!P2 IADD3 R2, R7, R9, RZ ;  /* 0x000000090702a210 */ /* 0x000fe20007ffe0ff */
[----:B------:R-:W-:Y:S01]  /*0320*/  CS2R R78, SRZ ;  /* 0x00000000004e7805 */ /* 0x000fe2000001ff00 */
[----:B------:R-:W-:Y:S01]  /*0330*/  SHF.R.S32.HI R7, RZ, 0x1f, R3 ;  /* 0x0000001fff077819 */ /* 0x000fe20000011403 */
[----:B------:R-:W-:Y:S01]  /*0340*/  CS2R R8, SRZ ;  /* 0x0000000000087805 */ /* 0x000fe2000001ff00 */
[----:B------:R-:W-:Y:S01]  /*0350*/  MOV R76, RZ ;  /* 0x000000ff004c7202 */ /* 0x000fe20000000f00 */
[----:B------:R-:W-:Y:S01]  /*0360*/  CS2R R80, SRZ ;  /* 0x0000000000507805 */ /* 0x000fe2000001ff00 */
[----:B------:R-:W-:Y:S01]  /*0370*/  IMAD.MOV.U32 R82, RZ, RZ, RZ ;  /* 0x000000ffff527224 */ /* 0x000fe200078e00ff */
[----:B0-----:R-:W-:-:S04]  /*0380*/  SHF.R.S32.HI R77, RZ, 0x1f, R6 ;  /* 0x0000001fff4d7819 */ /* 0x001fc80000011406 */
[CC--:B------:R-:W-:Y:S02]  /*0390*/  LEA.HI R46, R77.reuse, R6.reuse, RZ, 0x5 ;  /* 0x000000064d2e7211 */ /* 0x0c0fe400078f28ff */
[----:B------:R-:W-:Y:S02]  /*03a0*/  LEA.HI R83, R77, R6, RZ, 0x2 ;  /* 0x000000064d537211 */ /* 0x000fe400078f10ff */
[----:B------:R-:W-:Y:S01]  /*03b0*/  SHF.R.S32.HI R84, RZ, 0x5, R46 ;  /* 0x00000005ff547819 */ /* 0x000fe2000001142e */
[----:B------:R-:W-:Y:S05]  /*03c0*/  @!P1 BRA `(.L_x_508) ;  /* 0x00000ce000009947 */ /* 0x000fea0003800000 */
[C---:B------:R-:W-:Y:S01]  /*03d0*/  IMAD.WIDE R16, R42.reuse, 0x80, RZ ;  /* 0x000000802a107825 */ /* 0x040fe200078e02ff */
[----:B------:R-:W-:Y:S01]  /*03e0*/  MOV R40, c[0x0][0x1c0] ;  /* 0x0000700000287a02 */ /* 0x000fe20000000f00 */
[----:B------:R-:W-:Y:S01]  /*03f0*/  HFMA2.MMA R51, -RZ, RZ, 0, 0 ;  /* 0x00000000ff337435 */ /* 0x000fe200000001ff */
[----:B------:R-:W-:Y:S01]  /*0400*/  @!P2 MOV R39, 0xffffffff ;  /* 0xffffffff0027a802 */ /* 0x000fe20000000f00 */
[----:B------:R-:W-:Y:S01]  /*0410*/  IMAD.WIDE R42, R42, c[0x0][0x224], RZ ;  /* 0x000089002a2a7a25 */ /* 0x000fe200078e02ff */
[----:B------:R-:W-:Y:S01]  /*0420*/  SEL R16, R16, RZ, P0 ;  /* 0x000000ff10107207 */ /* 0x000fe20000000000 */
[----:B------:R-:W-:Y:S01]  /*0430*/  UMOV UR4, 0x2 ;  /* 0x0000000200047882 */ /* 0x000fe20000000000 */
[----:B------:R-:W-:Y:S01]  /*0440*/  SEL R38, R17, RZ, P0 ;  /* 0x000000ff11267207 */ /* 0x000fe20000000000 */
[----:B------:R-:W-:Y:S01]  /*0450*/  IMAD R17, R43, c[0x0][0x1c0], RZ ;  /* 0x000070002b117a24 */ /* 0x000fe200078e02ff */
[----:B------:R-:W-:Y:S01]  /*0460*/  IADD3 R47, P0, R3, R16, RZ ;  /* 0x00000010032f7210 */ /* 0x000fe20007f1e0ff */
[----:B------:R-:W-:Y:S01]  /*0470*/  ULDC.64 UR10, c[0x0][0x3d8] ;  /* 0x0000f600000a7ab9 */ /* 0x000fe20000000a00 */
[----:B------:R-:W-:Y:S01]  /*0480*/  SHF.R.S32.HI R16, RZ, 0x1f, R40 ;  /* 0x0000001fff107819 */ /* 0x000fe20000011428 */
[----:B------:R-:W-:Y:S01]  /*0490*/  IMAD.WIDE R40, R40, c[0x0][0x22c], RZ ;  /* 0x00008b0028287a25 */ /* 0x000fe200078e02ff */
[----:B------:R-:W-:Y:S01]  /*04a0*/  IADD3.X R49, R7, R38, RZ, P0, !PT ;  /* 0x0000002607317210 */ /* 0x000fe200007fe4ff */
[----:B------:R-:W-:Y:S01]  /*04b0*/  USHF.L.U64.HI UR4, UR10, UR4, UR11 ;  /* 0x000000040a047299 */ /* 0x000fe2000801020b */
[----:B------:R-:W-:Y:S01]  /*04c0*/  MOV R85, c[0x0][0x22c] ;  /* 0x00008b0000557a02 */ /* 0x000fe20000000f00 */
[----:B------:R-:W-:Y:S01]  /*04d0*/  IMAD R53, R42, R16, R17 ;  /* 0x000000102a357224 */ /* 0x000fe200078e0211 */
[----:B------:R-:W-:Y:S01]  /*04e0*/  ULDC.64 UR8, c[0x0][0x350] ;  /* 0x0000d40000087ab9 */ /* 0x000fe20000000a00 */
[----:B------:R-:W-:-:S02]  /*04f0*/  IMAD R38, R49, c[0x0][0x1c0], RZ ;  /* 0x0000700031267a24 */ /* 0x000fc400078e02ff */
[----:B------:R-:W-:-:S04]  /*0500*/  IMAD.WIDE.U32 R42, R42, c[0x0][0x1c0], RZ ;  /* 0x000070002a2a7a25 */ /* 0x000fc800078e00ff */
[----:B------:R-:W-:Y:S02]  /*0510*/  IMAD R55, R16, R47, R38 ;  /* 0x0000002f10377224 */ /* 0x000fe400078e0226 */
[----:B------:R-:W-:-:S04]  /*0520*/  IMAD.WIDE.U32 R16, R47, c[0x0][0x1c0], RZ ;  /* 0x000070002f107a25 */ /* 0x000fc800078e00ff */
[----:B------:R-:W-:Y:S01]  /*0530*/  IMAD.IADD R48, R43, 0x1, R53 ;  /* 0x000000012b307824 */ /* 0x000fe200078e0235 */
[----:B------:R-:W-:Y:S01]  /*0540*/  IADD3 R43, R17, R55, RZ ;  /* 0x00000037112b7210 */ /* 0x000fe20007ffe0ff */
[-C--:B------:R-:W-:Y:S01]  /*0550*/  IMAD R50, R41, R39.reuse, RZ ;  /* 0x0000002729327224 */ /* 0x080fe200078e02ff */
[----:B------:R-:W-:Y:S01]  /*0560*/  SHF.R.S32.HI R17, RZ, 0x1f, R85 ;  /* 0x0000001fff117819 */ /* 0x000fe20000011455 */
[----:B------:R-:W-:-:S04]  /*0570*/  IMAD.WIDE.U32 R44, R40, R39, RZ ;  /* 0x00000027282c7225 */ /* 0x000fc800078e00ff */
[----:B------:R-:W-:-:S04]  /*0580*/  IMAD.WIDE.U32 R38, R42, c[0x0][0x22c], RZ ;  /* 0x00008b002a267a25 */ /* 0x000fc800078e00ff */
[----:B------:R-:W-:Y:S02]  /*0590*/  IMAD R51, R40, R51, R50 ;  /* 0x0000003328337224 */ /* 0x000fe400078e0232 */
[----:B------:R-:W-:Y:S02]  /*05a0*/  IMAD R48, R48, c[0x0][0x22c], RZ ;  /* 0x00008b0030307a24 */ /* 0x000fe400078e02ff */
[----:B------:R-:W-:Y:S01]  /*05b0*/  IMAD R50, R43, c[0x0][0x22c], RZ ;  /* 0x00008b002b327a24 */ /* 0x000fe200078e02ff */
[----:B------:R-:W-:Y:S01]  /*05c0*/  SEL R43, R38, R44, !P2 ;  /* 0x0000002c262b7207 */ /* 0x000fe20005000000 */
[----:B------:R-:W-:Y:S01]  /*05d0*/  IMAD R38, R17, R42, R48 ;  /* 0x0000002a11267224 */ /* 0x000fe200078e0230 */
[----:B------:R-:W-:Y:S01]  /*05e0*/  IADD3 R44, R45, R51, RZ ;  /* 0x000000332d2c7210 */ /* 0x000fe20007ffe0ff */
[----:B------:R-:W-:Y:S01]  /*05f0*/  IMAD R53, R17, R16, R50 ;  /* 0x0000001011357224 */ /* 0x000fe200078e0232 */
[----:B------:R-:W-:Y:S01]  /*0600*/  LOP3.LUT R45, R46, 0xffffffe0, RZ, 0xc0, !PT ;  /* 0xffffffe02e2d7812 */ /* 0x000fe200078ec0ff */
[----:B------:R-:W-:Y:S01]  /*0610*/  IMAD.WIDE.U32 R16, R16, c[0x0][0x22c], RZ ;  /* 0x00008b0010107a25 */ /* 0x000fe200078e00ff */
[----:B------:R-:W-:-:S02]  /*0620*/  @!P2 IADD3 R44, R39, R38, RZ ;  /* 0x00000026272ca210 */ /* 0x000fc40007ffe0ff */
[----:B------:R-:W-:Y:S01]  /*0630*/  IADD3 R45, -R45, R6, RZ ;  /* 0x000000062d2d7210 */ /* 0x000fe20007ffe1ff */
[----:B------:R-:W-:Y:S01]  /*0640*/  IMAD R85, R85, c[0x0][0x1c0], RZ ;  /* 0x0000700055557a24 */ /* 0x000fe200078e02ff */
[----:B------:R-:W-:Y:S01]  /*0650*/  IADD3 R17, R17, R53, RZ ;  /* 0x0000003511117210 */ /* 0x000fe20007ffe0ff */
[----:B-1----:R-:W-:Y:S01]  /*0660*/  IMAD R51, R5, c[0x0][0x22c], RZ ;  /* 0x00008b0005337a24 */ /* 0x002fe200078e02ff */
[C---:B------:R-:W-:Y:S01]  /*0670*/  SHF.L.U32 R88, R16.reuse, 0x2, RZ ;  /* 0x0000000210587819 */ /* 0x040fe200000006ff */
[----:B------:R-:W-:Y:S01]  /*0680*/  IMAD.SHL.U32 R53, R85, 0x8, RZ ;  /* 0x0000000855357824 */ /* 0x000fe200078e00ff */
[----:B------:R-:W-:Y:S01]  /*0690*/  SHF.L.U64.HI R89, R16, 0x2, R17 ;  /* 0x0000000210597819 */ /* 0x000fe20000010211 */
[----:B------:R-:W-:Y:S01]  /*06a0*/  IMAD R55, R84, R85, R45 ;  /* 0x0000005554377224 */ /* 0x000fe200078e022d */
[----:B------:R-:W-:Y:S01]  /*06b0*/  IADD3 R38, P0, R51, R43, RZ ;  /* 0x0000002b33267210 */ /* 0x000fe20007f1e0ff */
[----:B------:R-:W-:Y:S01]  /*06c0*/  IMAD R49, R49, R40, RZ ;  /* 0x0000002831317224 */ /* 0x000fe200078e02ff */
[C---:B------:R-:W-:Y:S01]  /*06d0*/  IADD3 R48, R53.reuse, 0x20, R53 ;  /* 0x0000002035307810 */ /* 0x040fe20007ffe035 */
[----:B------:R-:W-:Y:S01]  /*06e0*/  IMAD.WIDE R16, R53, 0x4, R88 ;  /* 0x0000000435107825 */ /* 0x000fe200078e0258 */
[----:B------:R-:W-:-:S02]  /*06f0*/  LEA.HI.X.SX32 R39, R51, R44, 0x1, P0 ;  /* 0x0000002c33277211 */ /* 0x000fc400000f0eff */
[----:B------:R-:W-:Y:S01]  /*0700*/  IADD3 R46, R53, R48, RZ ;  /* 0x00000030352e7210 */ /* 0x000fe20007ffe0ff */
[-C--:B------:R-:W-:Y:S01]  /*0710*/  IMAD R49, R41, R47.reuse, R49 ;  /* 0x0000002f29317224 */ /* 0x080fe200078e0231 */
[----:B------:R-:W-:Y:S01]  /*0720*/  SHF.R.S32.HI R41, RZ, 0x1f, R55 ;  /* 0x0000001fff297819 */ /* 0x000fe20000011437 */
[----:B------:R-:W-:Y:S01]  /*0730*/  IMAD.WIDE.U32 R38, R40, R47, R38 ;  /* 0x0000002f28267225 */ /* 0x000fe200078e0026 */
[----:B------:R-:W-:Y:S02]  /*0740*/  IADD3 R45, R53, R46, RZ ;  /* 0x0000002e352d7210 */ /* 0x000fe40007ffe0ff */
[----:B------:R-:W-:Y:S01]  /*0750*/  SHF.L.U32 R87, R43, 0x2, RZ ;  /* 0x000000022b577819 */ /* 0x000fe200000006ff */
[----:B------:R-:W-:Y:S01]  /*0760*/  IMAD.WIDE R88, R51, 0x4, R88 ;  /* 0x0000000433587825 */ /* 0x000fe200078e0258 */
[----:B------:R-:W-:Y:S02]  /*0770*/  IADD3 R38, P0, R55, R38, RZ ;  /* 0x0000002637267210 */ /* 0x000fe40007f1e0ff */
[----:B------:R-:W-:Y:S01]  /*0780*/  IADD3 R42, R53, R45, RZ ;  /* 0x0000002d352a7210 */ /* 0x000fe20007ffe0ff */
[----:B------:R-:W-:Y:S01]  /*0790*/  IMAD.WIDE R16, R51, 0x4, R16 ;  /* 0x0000000433107825 */ /* 0x000fe200078e0210 */
[----:B------:R-:W-:-:S02]  /*07a0*/  IADD3.X R41, R41, R39, R49, P0, !PT ;  /* 0x0000002729297210 */ /* 0x000fc400007fe431 */
[----:B------:R-:W-:Y:S01]  /*07b0*/  IADD3 R40, R53, R42, RZ ;  /* 0x0000002a35287210 */ /* 0x000fe20007ffe0ff */
[----:B------:R-:W-:Y:S01]  /*07c0*/  IMAD.WIDE R88, R55, 0x4, R88 ;  /* 0x0000000437587825 */ /* 0x000fe200078e0258 */
[C---:B------:R-:W-:Y:S02]  /*07d0*/  SHF.L.U64.HI R51, R38.reuse, 0x2, R41 ;  /* 0x0000000226337819 */ /* 0x040fe40000010229 */
[----:B------:R-:W-:Y:S01]  /*07e0*/  IADD3 R39, R53, R40, RZ ;  /* 0x0000002835277210 */ /* 0x000fe20007ffe0ff */
[----:B------:R-:W-:Y:S01]  /*07f0*/  IMAD.SHL.U32 R50, R38, 0x4, RZ ;  /* 0x0000000426327824 */ /* 0x000fe200078e00ff */
[----:B------:R-:W-:Y:S01]  /*0800*/  IADD3 R86, P1, R88, R87, RZ ;  /* 0x0000005758567210 */ /* 0x000fe20007f3e0ff */
[----:B------:R-:W-:Y:S01]  /*0810*/  IMAD.WIDE R16, R55, 0x4, R16 ;  /* 0x0000000437107825 */ /* 0x000fe200078e0210 */
[----:B------:R-:W-:-:S03]  /*0820*/  SHF.L.U64.HI R55, R43, 0x2, R44 ;  /* 0x000000022b377819 */ /* 0x000fc6000001022c */
[--C-:B------:R-:W-:Y:S01]  /*0830*/  IMAD.WIDE R38, R39, 0x4, R50.reuse ;  /* 0x0000000427267825 */ /* 0x100fe200078e0232 */
[----:B------:R-:W-:Y:S02]  /*0840*/  IADD3 R87, P0, R16, R87, RZ ;  /* 0x0000005710577210 */ /* 0x000fe40007f1e0ff */
[-C--:B------:R-:W-:Y:S01]  /*0850*/  IADD3.X R88, R89, R55.reuse, RZ, P1, !PT ;  /* 0x0000003759587210 */ /* 0x080fe20000ffe4ff */
[--C-:B------:R-:W-:Y:S01]  /*0860*/  IMAD.WIDE R40, R40, 0x4, R50.reuse ;  /* 0x0000000428287825 */ /* 0x100fe200078e0232 */
[----:B------:R-:W-:Y:S02]  /*0870*/  IADD3.X R89, R17, R55, RZ, P0, !PT ;  /* 0x0000003711597210 */ /* 0x000fe400007fe4ff */
[----:B------:R-:W-:Y:S01]  /*0880*/  CS2R R16, SRZ ;  /* 0x0000000000107805 */ /* 0x000fe2000001ff00 */
[----:B------:R-:W-:-:S04]  /*0890*/  IMAD.WIDE R42, R42, 0x4, R50 ;  /* 0x000000042a2a7825 */ /* 0x000fc800078e0232 */
[----:B------:R-:W-:-:S04]  /*08a0*/  IMAD.WIDE R44, R45, 0x4, R50 ;  /* 0x000000042d2c7825 */ /* 0x000fc800078e0232 */
[----:B------:R-:W-:-:S04]  /*08b0*/  IMAD.WIDE R46, R46, 0x4, R50 ;  /* 0x000000042e2e7825 */ /* 0x000fc800078e0232 */
[----:B------:R-:W-:-:S04]  /*08c0*/  IMAD.WIDE R48, R48, 0x4, R50 ;  /* 0x0000000430307825 */ /* 0x000fc800078e0232 */
[----:B------:R-:W-:-:S06]  /*08d0*/  IMAD.WIDE R50, R85, 0x20, R50 ;  /* 0x0000002055327825 */ /* 0x000fcc00078e0232 */
[----:B------:R-:W-:-:S05]  /*08e0*/  IMAD.WIDE R50, R53, 0x4, R50 ;  /* 0x0000000435327825 */ /* 0x000fca00078e0232 */
.L_x_509:
[----:B------:R-:W-:-:S04]  /*08f0*/  IADD3 R52, P0, R50, UR8, RZ ;  /* 0x0000000832347c10 */ /* 0x000fc8000ff1e0ff */
[----:B------:R-:W-:-:S05]  /*0900*/  IADD3.X R53, R51, UR9, RZ, P0, !PT ;  /* 0x0000000933357c10 */ /* 0x000fca00087fe4ff */
[C---:B------:R-:W-:Y:S01]  /*0910*/  IMAD.WIDE R54, R85.reuse, 0x20, R52 ;  /* 0x0000002055367825 */ /* 0x040fe200078e0234 */
[----:B------:R-:W-:Y:S01]  /*0920*/  IADD3 R92, P0, R86, UR8, RZ ;  /* 0x00000008565c7c10 */ /* 0x000fe2000ff1e0ff */
[----:B------:R0:W2:Y:S04]  /*0930*/  LDG.E R53, [R52.64] ;  /* 0x0000000634357981 */ /* 0x0000a8000c1e1900 */
[----:B------:R-:W-:Y:S02]  /*0940*/  IMAD.WIDE R56, R85, 0x20, R54 ;  /* 0x0000002055387825 */ /* 0x000fe400078e0236 */
[----:B------:R1:W3:Y:S01]  /*0950*/  LDG.E R54, [R54.64] ;  /* 0x0000000636367981 */ /* 0x0002e2000c1e1900 */
[----:B------:R-:W-:-:S03]  /*0960*/  IADD3.X R93, R88, UR9, RZ, P0, !PT ;  /* 0x00000009585d7c10 */ /* 0x000fc600087fe4ff */
[C---:B------:R-:W-:Y:S02]  /*0970*/  IMAD.WIDE R58, R85.reuse, 0x20, R56 ;  /* 0x00000020553a7825 */ /* 0x040fe400078e0238 */
[----:B------:R4:W5:Y:S04]  /*0980*/  LDG.E R57, [R56.64] ;  /* 0x0000000638397981 */ /* 0x000968000c1e1900 */
[----:B------:R4:W5:Y:S01]  /*0990*/  LDG.E R91, [R58.64] ;  /* 0x000000063a5b7981 */ /* 0x000962000c1e1900 */
[----:B------:R-:W-:Y:S01]  /*09a0*/  IMAD.WIDE R60, R85, 0x20, R58 ;  /* 0x00000020553c7825 */ /* 0x000fe200078e023a */
[----:B0-----:R-:W-:Y:S02]  /*09b0*/  IADD3 R52, P0, R87, UR8, RZ ;  /* 0x0000000857347c10 */ /* 0x001fe4000ff1e0ff */
[----:B-1----:R-:W5:Y:S04]  /*09c0*/  LDG.E R55, [R92.64+0x80] ;  /* 0x000080065c377981 */ /* 0x002f68000c1e1900 */
[----:B----4-:R0:W4:Y:S04]  /*09d0*/  LDG.E R56, [R92.64+0x180] ;  /* 0x000180065c387981 */ /* 0x010128000c1e1900 */
[----:B------:R0:W4:Y:S01]  /*09e0*/  LDG.E R59, [R92.64] ;  /* 0x000000065c3b7981 */ /* 0x000122000c1e1900 */
[----:B------:R-:W-:-:S03]  /*09f0*/  IMAD.WIDE R62, R85, 0x20, R60 ;  /* 0x00000020553e7825 */ /* 0x000fc600078e023c */
[----:B------:R1:W4:Y:S04]  /*0a00*/  LDG.E R60, [R60.64] ;  /* 0x000000063c3c7981 */ /* 0x000328000c1e1900 */
[----:B------:R0:W4:Y:S04]  /*0a10*/  LDG.E R63, [R62.64] ;  /* 0x000000063e3f7981 */ /* 0x000128000c1e1900 */
[----:B------:R0:W4:Y:S04]  /*0a20*/  LDG.E R58, [R92.64+0x100] ;  /* 0x000100065c3a7981 */ /* 0x000128000c1e1900 */
[----:B-1----:R1:W4:Y:S01]  /*0a30*/  LDG.E R61, [R92.64+0x280] ;  /* 0x000280065c3d7981 */ /* 0x002322000c1e1900 */
[----:B---3--:R-:W-:-:S03]  /*0a40*/  FADD.FTZ R79, R54, R79 ;  /* 0x0000004f364f7221 */ /* 0x008fc60000010000 */
[----:B------:R1:W3:Y:S01]  /*0a50*/  LDG.E R54, [R92.64+0x200] ;  /* 0x000200065c367981 */ /* 0x0002e2000c1e1900 */
[----:B--2---:R-:W-:Y:S01]  /*0a60*/  FADD.FTZ R80, R53, R80 ;  /* 0x0000005035507221 */ /* 0x004fe20000010000 */
[----:B------:R-:W-:Y:S01]  /*0a70*/  IADD3.X R53, R89, UR9, RZ, P0, !PT ;  /* 0x0000000959357c10 */ /* 0x000fe200087fe4ff */
[----:B-----5:R-:W-:-:S04]  /*0a80*/  FADD.FTZ R78, R57, R78 ;  /* 0x0000004e394e7221 */ /* 0x020fc80000010000 */
[----:B0-----:R0:W2:Y:S04]  /*0a90*/  LDG.E R62, [R52.64] ;  /* 0x00000006343e7981 */ /* 0x0010a8000c1e1900 */
[----:B------:R0:W5:Y:S01]  /*0aa0*/  LDG.E R57, [R52.64+0x200] ;  /* 0x0002000634397981 */ /* 0x000162000c1e1900 */
[----:B------:R-:W-:Y:S02]  /*0ab0*/  FADD.FTZ R76, R91, R76 ;  /* 0x0000004c5b4c7221 */ /* 0x000fe40000010000 */
[----:B------:R-:W-:Y:S01]  /*0ac0*/  FADD.FTZ R73, R55, R73 ;  /* 0x0000004937497221 */ /* 0x000fe20000010000 */
[----:B------:R0:W5:Y:S04]  /*0ad0*/  LDG.E R91, [R52.64+0x80] ;  /* 0x00008006345b7981 */ /* 0x000168000c1e1900 */
[----:B-1----:R0:W5:Y:S01]  /*0ae0*/  LDG.E R93, [R52.64+0x280] ;  /* 0x00028006345d7981 */ /* 0x002162000c1e1900 */
[----:B----4-:R-:W-:-:S03]  /*0af0*/  FADD.FTZ R82, R59, R82 ;  /* 0x000000523b527221 */ /* 0x010fc60000010000 */
[----:B------:R0:W4:Y:S01]  /*0b00*/  LDG.E R59, [R52.64+0x180] ;  /* 0x00018006343b7981 */ /* 0x000122000c1e1900 */
[----:B------:R-:W-:-:S03]  /*0b10*/  FADD.FTZ R74, R63, R74 ;  /* 0x0000004a3f4a7221 */ /* 0x000fc60000010000 */
[----:B------:R0:W4:Y:S01]  /*0b20*/  LDG.E R63, [R52.64+0x100] ;  /* 0x00010006343f7981 */ /* 0x000122000c1e1900 */
[----:B------:R-:W-:Y:S02]  /*0b30*/  FADD.FTZ R75, R60, R75 ;  /* 0x0000004b3c4b7221 */ /* 0x000fe40000010000 */
[----:B------:R-:W-:Y:S02]  /*0b40*/  FADD.FTZ R65, R58, R65 ;  /* 0x000000413a417221 */ /* 0x000fe40000010000 */
[----:B------:R-:W-:Y:S02]  /*0b50*/  FADD.FTZ R31, R56, R31 ;  /* 0x0000001f381f7221 */ /* 0x000fe40000010000 */
[----:B------:R-:W-:Y:S02]  /*0b60*/  FADD.FTZ R15, R61, R15 ;  /* 0x0000000f3d0f7221 */ /* 0x000fe40000010000 */
[----:B---3--:R-:W-:Y:S01]  /*0b70*/  FADD.FTZ R23, R54, R23 ;  /* 0x0000001736177221 */ /* 0x008fe20000010000 */
[----:B------:R-:W-:-:S04]  /*0b80*/  IADD3 R54, P0, R48, UR8, RZ ;  /* 0x0000000830367c10 */ /* 0x000fc8000ff1e0ff */
[----:B------:R-:W-:Y:S02]  /*0b90*/  IADD3.X R55, R49, UR9, RZ, P0, !PT ;  /* 0x0000000931377c10 */ /* 0x000fe400087fe4ff */
[----:B0-----:R-:W-:Y:S01]  /*0ba0*/  IADD3 R52, P0, R46, UR8, RZ ;  /* 0x000000082e347c10 */ /* 0x001fe2000ff1e0ff */
[----:B--2---:R-:W-:Y:S02]  /*0bb0*/  FADD.FTZ R81, R62, R81 ;  /* 0x000000513e517221 */ /* 0x004fe40000010000 */
[----:B------:R0:W2:Y:S01]  /*0bc0*/  LDG.E R62, [R54.64] ;  /* 0x00000006363e7981 */ /* 0x0000a2000c1e1900 */
[----:B------:R-:W-:Y:S01]  /*0bd0*/  IADD3.X R53, R47, UR9, RZ, P0, !PT ;  /* 0x000000092f357c10 */ /* 0x000fe200087fe4ff */
[----:B-----5:R-:W-:Y:S02]  /*0be0*/  FADD.FTZ R22, R57, R22 ;  /* 0x0000001639167221 */ /* 0x020fe40000010000 */
[----:B------:R0:W3:Y:S04]  /*0bf0*/  LDG.E R60, [R54.64+0x80] ;  /* 0x00008006363c7981 */ /* 0x0000e8000c1e1900 */
[----:B------:R0:W5:Y:S04]  /*0c00*/  LDG.E R58, [R54.64+0x100] ;  /* 0x00010006363a7981 */ /* 0x000168000c1e1900 */
[----:B------:R0:W5:Y:S01]  /*0c10*/  LDG.E R56, [R54.64+0x180] ;  /* 0x0001800636387981 */ /* 0x000162000c1e1900 */
[----:B----4-:R-:W-:-:S03]  /*0c20*/  FADD.FTZ R30, R59, R30 ;  /* 0x0000001e3b1e7221 */ /* 0x010fc60000010000 */
[----:B------:R0:W4:Y:S04]  /*0c30*/  LDG.E R92, [R54.64+0x200] ;  /* 0x00020006365c7981 */ /* 0x000128000c1e1900 */
[----:B------:R1:W4:Y:S04]  /*0c40*/  LDG.E R61, [R52.64+0x80] ;  /* 0x00008006343d7981 */ /* 0x000328000c1e1900 */
[----:B------:R1:W4:Y:S04]  /*0c50*/  LDG.E R59, [R52.64+0x100] ;  /* 0x00010006343b7981 */ /* 0x000328000c1e1900 */
[----:B------:R1:W4:Y:S01]  /*0c60*/  LDG.E R57, [R52.64+0x180] ;  /* 0x0001800634397981 */ /* 0x000322000c1e1900 */
[----:B0-----:R-:W-:Y:S01]  /*0c70*/  IADD3 R54, P0, R44, UR8, RZ ;  /* 0x000000082c367c10 */ /* 0x001fe2000ff1e0ff */
[----:B------:R-:W-:-:S02]  /*0c80*/  FADD.FTZ R72, R91, R72 ;  /* 0x000000485b487221 */ /* 0x000fc40000010000 */
[----:B------:R-:W-:Y:S01]  /*0c90*/  FADD.FTZ R64, R63, R64 ;  /* 0x000000403f407221 */ /* 0x000fe20000010000 */
[----:B------:R1:W4:Y:S01]  /*0ca0*/  LDG.E R91, [R52.64+0x200] ;  /* 0x00020006345b7981 */ /* 0x000322000c1e1900 */
[----:B------:R-:W-:-:S03]  /*0cb0*/  IADD3.X R55, R45, UR9, RZ, P0, !PT ;  /* 0x000000092d377c10 */ /* 0x000fc600087fe4ff */
[----:B------:R1:W4:Y:S02]  /*0cc0*/  LDG.E R63, [R52.64] ;  /* 0x00000006343f7981 */ /* 0x000324000c1e1900 */
[----:B-1----:R-:W-:-:S04]  /*0cd0*/  IADD3 R52, P0, R42, UR8, RZ ;  /* 0x000000082a347c10 */ /* 0x002fc8000ff1e0ff */
[----:B------:R-:W-:Y:S01]  /*0ce0*/  IADD3.X R53, R43, UR9, RZ, P0, !PT ;  /* 0x000000092b357c10 */ /* 0x000fe200087fe4ff */
[----:B--2---:R-:W-:Y:S02]  /*0cf0*/  FADD.FTZ R71, R62, R71 ;  /* 0x000000473e477221 */ /* 0x004fe40000010000 */
[----:B------:R0:W2:Y:S01]  /*0d00*/  LDG.E R62, [R54.64] ;  /* 0x00000006363e7981 */ /* 0x0000a2000c1e1900 */
[----:B---3--:R-:W-:-:S03]  /*0d10*/  FADD.FTZ R37, R60, R37 ;  /* 0x000000253c257221 */ /* 0x008fc60000010000 */
[----:B------:R0:W3:Y:S01]  /*0d20*/  LDG.E R60, [R54.64+0x80] ;  /* 0x00008006363c7981 */ /* 0x0000e2000c1e1900 */
[----:B-----5:R-:W-:-:S03]  /*0d30*/  FADD.FTZ R29, R58, R29 ;  /* 0x0000001d3a1d7221 */ /* 0x020fc60000010000 */
[----:B------:R0:W5:Y:S01]  /*0d40*/  LDG.E R58, [R54.64+0x100] ;  /* 0x00010006363a7981 */ /* 0x000162000c1e1900 */
[----:B------:R-:W-:-:S03]  /*0d50*/  FADD.FTZ R21, R56, R21 ;  /* 0x0000001538157221 */ /* 0x000fc60000010000 */
[----:B------:R0:W5:Y:S01]  /*0d60*/  LDG.E R56, [R54.64+0x180] ;  /* 0x0001800636387981 */ /* 0x000162000c1e1900 */
[----:B----4-:R-:W-:-:S03]  /*0d70*/  FADD.FTZ R13, R92, R13 ;  /* 0x0000000d5c0d7221 */ /* 0x010fc60000010000 */
[----:B------:R0:W4:Y:S01]  /*0d80*/  LDG.E R92, [R54.64+0x200] ;  /* 0x00020006365c7981 */ /* 0x000122000c1e1900 */
[----:B------:R-:W-:-:S03]  /*0d90*/  FADD.FTZ R36, R61, R36 ;  /* 0x000000243d247221 */ /* 0x000fc60000010000 */
[----:B------:R1:W4:Y:S01]  /*0da0*/  LDG.E R61, [R52.64+0x80] ;  /* 0x00008006343d7981 */ /* 0x000322000c1e1900 */
[----:B------:R-:W-:-:S03]  /*0db0*/  FADD.FTZ R28, R59, R28 ;  /* 0x0000001c3b1c7221 */ /* 0x000fc60000010000 */
[----:B------:R1:W4:Y:S01]  /*0dc0*/  LDG.E R59, [R52.64+0x100] ;  /* 0x00010006343b7981 */ /* 0x000322000c1e1900 */
[----:B------:R-:W-:-:S03]  /*0dd0*/  FADD.FTZ R20, R57, R20 ;  /* 0x0000001439147221 */ /* 0x000fc60000010000 */
[----:B------:R1:W4:Y:S01]  /*0de0*/  LDG.E R57, [R52.64+0x180] ;  /* 0x0001800634397981 */ /* 0x000322000c1e1900 */
[----:B0-----:R-:W-:Y:S01]  /*0df0*/  IADD3 R54, P0, R40, UR8, RZ ;  /* 0x0000000828367c10 */ /* 0x001fe2000ff1e0ff */
[----:B------:R-:W-:Y:S02]  /*0e00*/  FADD.FTZ R12, R91, R12 ;  /* 0x0000000c5b0c7221 */ /* 0x000fe40000010000 */
[----:B------:R1:W4:Y:S01]  /*0e10*/  LDG.E R91, [R52.64+0x200] ;  /* 0x00020006345b7981 */ /* 0x000322000c1e1900 */
[----:B------:R-:W-:Y:S01]  /*0e20*/  IADD3.X R55, R41, UR9, RZ, P0, !PT ;  /* 0x0000000929377c10 */ /* 0x000fe200087fe4ff */
[----:B------:R-:W-:Y:S02]  /*0e30*/  FADD.FTZ R70, R63, R70 ;  /* 0x000000463f467221 */ /* 0x000fe40000010000 */
[----:B------:R1:W4:Y:S01]  /*0e40*/  LDG.E R63, [R52.64] ;  /* 0x00000006343f7981 */ /* 0x000322000c1e1900 */
[----:B------:R-:W-:-:S03]  /*0e50*/  FADD.FTZ R14, R93, R14 ;  /* 0x0000000e5d0e7221 */ /* 0x000fc60000010000 */
[----:B------:R0:W4:Y:S01]  /*0e60*/  LDG.E R93, [R54.64] ;  /* 0x00000006365d7981 */ /* 0x000122000c1e1900 */
[----:B-1----:R-:W-:-:S04]  /*0e70*/  IADD3 R52, P0, R38, UR8, RZ ;  /* 0x0000000826347c10 */ /* 0x002fc8000ff1e0ff */
[----:B------:R-:W-:Y:S01]  /*0e80*/  IADD3.X R53, R39, UR9, RZ, P0, !PT ;  /* 0x0000000927357c10 */ /* 0x000fe200087fe4ff */
[----:B--2---:R-:W-:Y:S02]  /*0e90*/  FADD.FTZ R69, R62, R69 ;  /* 0x000000453e457221 */ /* 0x004fe40000010000 */
[----:B------:R0:W2:Y:S01]  /*0ea0*/  LDG.E R62, [R54.64+0x200] ;  /* 0x00020006363e7981 */ /* 0x0000a2000c1e1900 */
[----:B---3--:R-:W-:-:S03]  /*0eb0*/  FADD.FTZ R35, R60, R35 ;  /* 0x000000233c237221 */ /* 0x008fc60000010000 */
[----:B------:R0:W3:Y:S01]  /*0ec0*/  LDG.E R60, [R54.64+0x80] ;  /* 0x00008006363c7981 */ /* 0x0000e2000c1e1900 */
[----:B-----5:R-:W-:-:S03]  /*0ed0*/  FADD.FTZ R27, R58, R27 ;  /* 0x0000001b3a1b7221 */ /* 0x020fc60000010000 */
[----:B------:R0:W5:Y:S01]  /*0ee0*/  LDG.E R58, [R54.64+0x100] ;  /* 0x00010006363a7981 */ /* 0x000162000c1e1900 */
[----:B------:R-:W-:-:S03]  /*0ef0*/  FADD.FTZ R19, R56, R19 ;  /* 0x0000001338137221 */ /* 0x000fc60000010000 */
[----:B------:R0:W5:Y:S01]  /*0f00*/  LDG.E R56, [R54.64+0x180] ;  /* 0x0001800636387981 */ /* 0x000162000c1e1900 */
[----:B----4-:R-:W-:-:S03]  /*0f10*/  FADD.FTZ R11, R92, R11 ;  /* 0x0000000b5c0b7221 */ /* 0x010fc60000010000 */
[----:B------:R-:W4:Y:S01]  /*0f20*/  LDG.E R92, [R52.64] ;  /* 0x00000006345c7981 */ /* 0x000f22000c1e1900 */
[----:B------:R-:W-:-:S03]  /*0f30*/  FADD.FTZ R68, R61, R68 ;  /* 0x000000443d447221 */ /* 0x000fc60000010000 */
[----:B------:R-:W4:Y:S01]  /*0f40*/  LDG.E R61, [R52.64+0x200] ;  /* 0x00020006343d7981 */ /* 0x000f22000c1e1900 */
[----:B------:R-:W-:-:S03]  /*0f50*/  FADD.FTZ R34, R59, R34 ;  /* 0x000000223b227221 */ /* 0x000fc60000010000 */
[----:B------:R-:W4:Y:S01]  /*0f60*/  LDG.E R59, [R52.64+0x100] ;  /* 0x00010006343b7981 */ /* 0x000f22000c1e1900 */
[----:B------:R-:W-:-:S03]  /*0f70*/  FADD.FTZ R26, R57, R26 ;  /* 0x0000001a391a7221 */ /* 0x000fc60000010000 */
[----:B------:R-:W4:Y:S04]  /*0f80*/  LDG.E R57, [R52.64+0x80] ;  /* 0x0000800634397981 */ /* 0x000f28000c1e1900 */
[----:B0-----:R-:W4:Y:S01]  /*0f90*/  LDG.E R55, [R52.64+0x180] ;  /* 0x0001800634377981 */ /* 0x001f22000c1e1900 */
[----:B------:R-:W-:-:S04]  /*0fa0*/  IADD3 R17, R17, 0x1, RZ ;  /* 0x0000000111117810 */ /* 0x000fc80007ffe0ff */
[----:B------:R-:W-:Y:S01]  /*0fb0*/  ISETP.GE.AND P0, PT, R17, c[0x0][0x3e0], PT ;  /* 0x0000f80011007a0c */ /* 0x000fe20003f06270 */
[----:B------:R-:W-:Y:S01]  /*0fc0*/  ULEA UR8, UP0, UR10, UR8, 0x2 ;  /* 0x000000080a087291 */ /* 0x000fe2000f80103f */
[----:B------:R-:W-:-:S03]  /*0fd0*/  FADD.FTZ R10, R63, R10 ;  /* 0x0000000a3f0a7221 */ /* 0x000fc60000010000 */
[----:B------:R-:W-:Y:S01]  /*0fe0*/  UIADD3.X UR9, UR9, UR4, URZ, UP0, !UPT ;  /* 0x0000000409097290 */ /* 0x000fe200087fe43f */
[----:B------:R-:W-:Y:S02]  /*0ff0*/  FADD.FTZ R18, R91, R18 ;  /* 0x000000125b127221 */ /* 0x000fe40000010000 */
[----:B------:R-:W-:Y:S02]  /*1000*/  FADD.FTZ R90, R93, R90 ;  /* 0x0000005a5d5a7221 */ /* 0x000fe40000010000 */
[----:B--2---:R-:W-:Y:S02]  /*1010*/  FADD.FTZ R8, R62, R8 ;  /* 0x000000083e087221 */ /* 0x004fe40000010000 */
[----:B---3--:R-:W-:Y:S02]  /*1020*/  FADD.FTZ R67, R60, R67 ;  /* 0x000000433c437221 */ /* 0x008fe40000010000 */
[----:B-----5:R-:W-:Y:S02]  /*1030*/  FADD.FTZ R33, R58, R33 ;  /* 0x000000213a217221 */ /* 0x020fe40000010000 */
[----:B------:R-:W-:-:S02]  /*1040*/  FADD.FTZ R25, R56, R25 ;  /* 0x0000001938197221 */ /* 0x000fc40000010000 */
[----:B----4-:R-:W-:Y:S02]  /*1050*/  FADD.FTZ R9, R92, R9 ;  /* 0x000000095c097221 */ /* 0x010fe40000010000 */
[----:B------:R-:W-:Y:S02]  /*1060*/  FADD.FTZ R16, R61, R16 ;  /* 0x000000103d107221 */ /* 0x000fe40000010000 */
[----:B------:R-:W-:Y:S02]  /*1070*/  FADD.FTZ R32, R59, R32 ;  /* 0x000000203b207221 */ /* 0x000fe40000010000 */
[----:B------:R-:W-:Y:S02]  /*1080*/  FADD.FTZ R66, R57, R66 ;  /* 0x0000004239427221 */ /* 0x000fe40000010000 */
[----:B------:R-:W-:Y:S01]  /*1090*/  FADD.FTZ R24, R55, R24 ;  /* 0x0000001837187221 */ /* 0x000fe20000010000 */
[----:B------:R-:W-:Y:S05]  /*10a0*/  @!P0 BRA `(.L_x_509) ;  /* 0xfffff84000008947 */ /* 0x000fea000383ffff */
.L_x_508:
[--C-:B------:R-:W-:Y:S01]  /*10b0*/  SHF.R.S32.HI R40, RZ, 0x2, R83.reuse ;  /* 0x00000002ff287819 */ /* 0x100fe20000011453 */
[----:B------:R-:W-:Y:S01]  /*10c0*/  FMUL.FTZ R46, R71, c[0x0][0x2e0] ;  /* 0x0000b800472e7a20 */ /* 0x000fe20000410000 */
[----:B------:R-:W-:Y:S01]  /*10d0*/  SHF.R.S32.HI R39, RZ, 0x1f, R83 ;  /* 0x0000001fff277819 */ /* 0x000fe20000011453 */
[----:B------:R-:W-:Y:S01]  /*10e0*/  FMUL.FTZ R47, R70, c[0x0][0x2e0] ;  /* 0x0000b800462f7a20 */ /* 0x000fe20000410000 */
[----:B------:R-:W-:Y:S01]  /*10f0*/  LEA.HI R17, R77, R6, RZ, 0x3 ;  /* 0x000000064d117211 */ /* 0x000fe200078f18ff */
[----:B------:R-:W-:Y:S01]  /*1100*/  FMUL.FTZ R69, R69, c[0x0][0x2e0] ;  /* 0x0000b80045457a20 */ /* 0x000fe20000410000 */
[----:B------:R-:W-:Y:S01]  /*1110*/  LEA.HI R39, R39, R40, RZ, 0x3 ;  /* 0x0000002827277211 */ /* 0x000fe200078f18ff */
[----:B------:R-:W-:Y:S01]  /*1120*/  FMUL.FTZ R10, R10, c[0x0][0x2e0] ;  /* 0x0000b8000a0a7a20 */ /* 0x000fe20000410000 */
[----:B------:R-:W-:Y:S01]  /*1130*/  F2FP.PACK_AB R46, R47, R46 ;  /* 0x0000002e2f2e723e */ /* 0x000fe200000000ff */
[----:B------:R-:W-:Y:S01]  /*1140*/  FMUL.FTZ R47, R9, c[0x0][0x2e0] ;  /* 0x0000b800092f7a20 */ /* 0x000fe20000410000 */
[----:B------:R-:W-:Y:S01]  /*1150*/  LOP3.LUT R39, R39, 0xfffffff8, RZ, 0xc0, !PT ;  /* 0xfffffff827277812 */ /* 0x000fe200078ec0ff */
[----:B------:R-:W-:Y:S01]  /*1160*/  FMUL.FTZ R29, R29, c[0x0][0x2e0] ;  /* 0x0000b8001d1d7a20 */ /* 0x000fe20000410000 */
[----:B------:R-:W-:Y:S01]  /*1170*/  F2FP.PACK_AB R9, R10, R69 ;  /* 0x000000450a09723e */ /* 0x000fe200000000ff */
[----:B------:R-:W-:Y:S01]  /*1180*/  FMUL.FTZ R10, R28, c[0x0][0x2e0] ;  /* 0x0000b8001c0a7a20 */ /* 0x000fe20000410000 */
[----:B------:R-:W-:Y:S01]  /*1190*/  LEA.HI R77, R77, R6, RZ, 0x6 ;  /* 0x000000064d4d7211 */ /* 0x000fe200078f30ff */
[----:B------:R-:W-:Y:S01]  /*11a0*/  FMUL.FTZ R19, R19, c[0x0][0x2e0] ;  /* 0x0000b80013137a20 */ /* 0x000fe20000410000 */
[----:B------:R-:W-:Y:S01]  /*11b0*/  IADD3 R40, R40, -R39, RZ ;  /* 0x8000002728287210 */ /* 0x000fe20007ffe0ff */
[----:B------:R-:W-:Y:S01]  /*11c0*/  FMUL.FTZ R26, R26, c[0x0][0x2e0] ;  /* 0x0000b8001a1a7a20 */ /* 0x000fe20000410000 */
[----:B------:R-:W-:Y:S01]  /*11d0*/  F2FP.PACK_AB R29, R10, R29 ;  /* 0x0000001d0a1d723e */ /* 0x000fe200000000ff */
[----:B------:R-:W-:Y:S01]  /*11e0*/  FMUL.FTZ R23, R23, c[0x0][0x2e0] ;  /* 0x0000b80017177a20 */ /* 0x000fe20000410000 */
[----:B------:R-:W-:Y:S01]  /*11f0*/  SHF.R.S32.HI R77, RZ, 0x6, R77 ;  /* 0x00000006ff4d7819 */ /* 0x000fe2000001144d */
[----:B------:R-:W-:Y:S01]  /*1200*/  FMUL.FTZ R22, R22, c[0x0][0x2e0] ;  /* 0x0000b80016167a20 */ /* 0x000fe20000410000 */
[----:B------:R-:W-:Y:S01]  /*1210*/  SHF.L.U32 R10, R40, 0x6, RZ ;  /* 0x00000006280a7819 */ /* 0x000fe200000006ff */
[----:B------:R-:W-:Y:S01]  /*1220*/  FMUL.FTZ R21, R21, c[0x0][0x2e0] ;  /* 0x0000b80015157a20 */ /* 0x000fe20000410000 */
[----:B------:R-:W-:Y:S01]  /*1230*/  LEA.HI R38, R84, R84, RZ, 0x1 ;  /* 0x0000005454267211 */ /* 0x000fe200078f08ff */
[----:B------:R-:W-:Y:S01]  /*1240*/  FMUL.FTZ R20, R20, c[0x0][0x2e0] ;  /* 0x0000b80014147a20 */ /* 0x000fe20000410000 */
[----:B------:R-:W-:Y:S01]  /*1250*/  LOP3.LUT R83, R83, 0x3ffffffc, RZ, 0xc0, !PT ;  /* 0x3ffffffc53537812 */ /* 0x000fe200078ec0ff */
[----:B------:R-:W-:Y:S01]  /*1260*/  FMUL.FTZ R15, R15, c[0x0][0x2e0] ;  /* 0x0000b8000f0f7a20 */ /* 0x000fe20000410000 */
[----:B------:R-:W-:Y:S01]  /*1270*/  LOP3.LUT R41, R17, 0x1ffffff8, RZ, 0xc0, !PT ;  /* 0x1ffffff811297812 */ /* 0x000fe200078ec0ff */
[----:B------:R-:W-:Y:S01]  /*1280*/  FMUL.FTZ R14, R14, c[0x0][0x2e0] ;  /* 0x0000b8000e0e7a20 */ /* 0x000fe20000410000 */
[----:B------:R-:W-:Y:S01]  /*1290*/  F2FP.PACK_AB R26, R26, R19 ;  /* 0x000000131a1a723e */ /* 0x000fe200000000ff */
[----:B------:R-:W-:Y:S01]  /*12a0*/  FMUL.FTZ R31, R31, c[0x0][0x2e0] ;  /* 0x0000b8001f1f7a20 */ /* 0x000fe20000410000 */
[----:B------:R-:W-:Y:S01]  /*12b0*/  SHF.L.U32 R19, R77, 0x3, RZ ;  /* 0x000000034d137819 */ /* 0x000fe200000006ff */
[----:B------:R-:W-:Y:S01]  /*12c0*/  FMUL.FTZ R30, R30, c[0x0][0x2e0] ;  /* 0x0000b8001e1e7a20 */ /* 0x000fe20000410000 */
[----:B------:R-:W-:Y:S01]  /*12d0*/  LOP3.LUT R10, R10, 0x1c0, RZ, 0xc0, !PT ;  /* 0x000001c00a0a7812 */ /* 0x000fe200078ec0ff */
[----:B------:R-:W-:Y:S01]  /*12e0*/  FMUL.FTZ R82, R82, c[0x0][0x2e0] ;  /* 0x0000b80052527a20 */ /* 0x000fe20000410000 */
[----:B------:R-:W-:Y:S01]  /*12f0*/  LOP3.LUT R43, R38, 0x1ffffe, RZ, 0xc0, !PT ;  /* 0x001ffffe262b7812 */ /* 0x000fe200078ec0ff */
[----:B------:R-:W-:Y:S01]  /*1300*/  FMUL.FTZ R81, R81, c[0x0][0x2e0] ;  /* 0x0000b80051517a20 */ /* 0x000fe20000410000 */
[----:B------:R-:W-:Y:S01]  /*1310*/  IADD3 R38, -R41, R6, RZ ;  /* 0x0000000629267210 */ /* 0x000fe20007ffe1ff */
[----:B------:R-:W-:Y:S01]  /*1320*/  IMAD.IADD R6, R6, 0x1, -R83 ;  /* 0x0000000106067824 */ /* 0x000fe200078e0a53 */
[----:B------:R-:W-:Y:S01]  /*1330*/  LOP3.LUT R19, R10, 0x18, R19, 0xf8, !PT ;  /* 0x000000180a137812 */ /* 0x000fe200078ef813 */
[----:B------:R-:W-:Y:S01]  /*1340*/  FMUL.FTZ R42, R80, c[0x0][0x2e0] ;  /* 0x0000b800502a7a20 */ /* 0x000fe20000410000 */
[----:B------:R-:W-:Y:S01]  /*1350*/  IADD3 R41, R84, -R43, RZ ;  /* 0x8000002b54297210 */ /* 0x000fe20007ffe0ff */
[----:B------:R-:W-:Y:S01]  /*1360*/  FMUL.FTZ R79, R79, c[0x0][0x2e0] ;  /* 0x0000b8004f4f7a20 */ /* 0x000fe20000410000 */
[----:B------:R-:W-:Y:S01]  /*1370*/  SHF.R.U32.HI R10, RZ, 0x3, R10 ;  /* 0x00000003ff0a7819 */ /* 0x000fe2000001160a */
[----:B------:R-:W-:Y:S01]  /*1380*/  FMUL.FTZ R44, R75, c[0x0][0x2e0] ;  /* 0x0000b8004b2c7a20 */ /* 0x000fe20000410000 */
[----:B------:R-:W-:Y:S01]  /*1390*/  LEA R41, R41, R6, 0x9 ;  /* 0x0000000629297211 */ /* 0x000fe200078e48ff */
[----:B------:R-:W-:Y:S01]  /*13a0*/  FMUL.FTZ R45, R74, c[0x0][0x2e0] ;  /* 0x0000b8004a2d7a20 */ /* 0x000fe20000410000 */
[----:B------:R-:W-:Y:S01]  /*13b0*/  LOP3.LUT R10, R19, R10, RZ, 0x3c, !PT ;  /* 0x0000000a130a7212 */ /* 0x000fe200078e3cff */
[----:B------:R-:W-:Y:S01]  /*13c0*/  FMUL.FTZ R90, R90, c[0x0][0x2e0] ;  /* 0x0000b8005a5a7a20 */ /* 0x000fe20000410000 */
[----:B------:R-:W-:Y:S01]  /*13d0*/  LOP3.LUT P0, RZ, R40, 0x4, RZ, 0xc0, !PT ;  /* 0x0000000428ff7812 */ /* 0x000fe2000780c0ff */
[----:B------:R-:W-:Y:S01]  /*13e0*/  FMUL.FTZ R73, R73, c[0x0][0x2e0] ;  /* 0x0000b80049497a20 */ /* 0x000fe20000410000 */
[----:B------:R-:W-:Y:S01]  /*13f0*/  F2FP.PACK_AB R22, R22, R23 ;  /* 0x000000171616723e */ /* 0x000fe200000000ff */
[----:B------:R-:W-:Y:S01]  /*1400*/  FMUL.FTZ R72, R72, c[0x0][0x2e0] ;  /* 0x0000b80048487a20 */ /* 0x000fe20000410000 */
[----:B------:R-:W-:Y:S01]  /*1410*/  F2FP.PACK_AB R21, R20, R21 ;  /* 0x000000151415723e */ /* 0x000fe200000000ff */
[----:B------:R-:W-:Y:S01]  /*1420*/  FMUL.FTZ R37, R37, c[0x0][0x2e0] ;  /* 0x0000b80025257a20 */ /* 0x000fe20000410000 */
[----:B------:R-:W-:Y:S01]  /*1430*/  SHF.R.S32.HI R20, RZ, 0x3, R17 ;  /* 0x00000003ff147819 */ /* 0x000fe20000011411 */
[----:B------:R-:W-:Y:S01]  /*1440*/  FMUL.FTZ R48, R36, c[0x0][0x2e0] ;  /* 0x0000b80024307a20 */ /* 0x000fe20000410000 */
[----:B------:R-:W-:Y:S01]  /*1450*/  F2FP.PACK_AB R23, R14, R15 ;  /* 0x0000000f0e17723e */ /* 0x000fe200000000ff */
[----:B------:R-:W-:Y:S01]  /*1460*/  FMUL.FTZ R49, R35, c[0x0][0x2e0] ;  /* 0x0000b80023317a20 */ /* 0x000fe20000410000 */
[----:B------:R-:W-:Y:S01]  /*1470*/  LEA R14, R41, R10, 0x1 ;  /* 0x0000000a290e7211 */ /* 0x000fe200078e08ff */
[----:B------:R-:W-:Y:S01]  /*1480*/  FMUL.FTZ R68, R68, c[0x0][0x2e0] ;  /* 0x0000b80044447a20 */ /* 0x000fe20000410000 */
[----:B------:R-:W-:Y:S01]  /*1490*/  F2FP.PACK_AB R28, R30, R31 ;  /* 0x0000001f1e1c723e */ /* 0x000fe200000000ff */
[----:B------:R-:W-:Y:S01]  /*14a0*/  IMAD.SHL.U32 R6, R20, 0x40, RZ ;  /* 0x0000004014067824 */ /* 0x000fe200078e00ff */
[----:B------:R-:W-:Y:S01]  /*14b0*/  SHF.L.U32 R30, R14, 0x1, RZ ;  /* 0x000000010e1e7819 */ /* 0x000fe200000006ff */
        /* <DEDUP_REMOVED lines=9> */
[----:B------:R-:W-:Y:S01]  /*1550*/  IADD3 R31, R30, 0x40, RZ ;  /* 0x000000401e1f7810 */ /* 0x000fe20007ffe0ff */
[----:B------:R-:W-:Y:S01]  /*1560*/  FMUL.FTZ R66, R66, c[0x0][0x2e0] ;  /* 0x0000b80042427a20 */ /* 0x000fe20000410000 */
[----:B------:R-:W-:Y:S01]  /*1570*/  F2FP.PACK_AB R45, R72, R73 ;  /* 0x00000049482d723e */ /* 0x000fe200000000ff */
[----:B------:R-:W-:Y:S01]  /*1580*/  FMUL.FTZ R33, R33, c[0x0][0x2e0] ;  /* 0x0000b80021217a20 */ /* 0x000fe20000410000 */
[----:B------:R-:W-:Y:S01]  /*1590*/  F2FP.PACK_AB R37, R48, R37 ;  /* 0x000000253025723e */ /* 0x000fe200000000ff */
[----:B------:R-:W-:Y:S01]  /*15a0*/  FMUL.FTZ R48, R27, c[0x0][0x2e0] ;  /* 0x0000b8001b307a20 */ /* 0x000fe20000410000 */
[----:B------:R-:W-:Y:S01]  /*15b0*/  F2FP.PACK_AB R47, R68, R49 ;  /* 0x00000031442f723e */ /* 0x000fe200000000ff */
[----:B------:R-:W-:Y:S01]  /*15c0*/  FMUL.FTZ R49, R34, c[0x0][0x2e0] ;  /* 0x0000b80022317a20 */ /* 0x000fe20000410000 */
[----:B------:R-:W-:Y:S01]  /*15d0*/  SHF.L.U32 R10, R38, 0x3, RZ ;  /* 0x00000003260a7819 */ /* 0x000fe200000006ff */
[----:B------:R-:W-:Y:S01]  /*15e0*/  FMUL.FTZ R32, R32, c[0x0][0x2e0] ;  /* 0x0000b80020207a20 */ /* 0x000fe20000410000 */
[----:B------:R-:W-:Y:S01]  /*15f0*/  LOP3.LUT R15, R6, 0x1c0, RZ, 0xc0, !PT ;  /* 0x000001c0060f7812 */ /* 0x000fe200078ec0ff */
[----:B------:R-:W-:Y:S01]  /*1600*/  FMUL.FTZ R13, R13, c[0x0][0x2e0] ;  /* 0x0000b8000d0d7a20 */ /* 0x000fe20000410000 */
[----:B------:R-:W-:Y:S01]  /*1610*/  @P0 IADD3 R31, R30, -0x40, RZ ;  /* 0xffffffc01e1f0810 */ /* 0x000fe20007ffe0ff */
[----:B------:R-:W-:Y:S01]  /*1620*/  FMUL.FTZ R12, R12, c[0x0][0x2e0] ;  /* 0x0000b8000c0c7a20 */ /* 0x000fe20000410000 */
[----:B------:R-:W-:Y:S01]  /*1630*/  F2FP.PACK_AB R43, R76, R43 ;  /* 0x0000002b4c2b723e */ /* 0x000fe200000000ff */
[----:B------:R-:W-:Y:S01]  /*1640*/  FMUL.FTZ R25, R25, c[0x0][0x2e0] ;  /* 0x0000b80019197a20 */ /* 0x000fe20000410000 */
[----:B------:R-:W-:Y:S01]  /*1650*/  F2FP.PACK_AB R36, R64, R65 ;  /* 0x000000414024723e */ /* 0x000fe200000000ff */
[----:B------:R-:W-:Y:S01]  /*1660*/  FMUL.FTZ R24, R24, c[0x0][0x2e0] ;  /* 0x0000b80018187a20 */ /* 0x000fe20000410000 */
[----:B------:R-:W-:Y:S01]  /*1670*/  SHF.R.U32.HI R14, RZ, 0x3, R15 ;  /* 0x00000003ff0e7819 */ /* 0x000fe2000001160f */
[----:B------:R-:W-:Y:S01]  /*1680*/  STS [R30], R39 ;  /* 0x000000271e007388 */ /* 0x000fe20000000800 */
[----:B------:R-:W-:Y:S01]  /*1690*/  LOP3.LUT R17, R15, 0x38, R10, 0xf8, !PT ;  /* 0x000000380f117812 */ /* 0x000fe200078ef80a */
[----:B------:R-:W-:Y:S01]  /*16a0*/  FMUL.FTZ R11, R11, c[0x0][0x2e0] ;  /* 0x0000b8000b0b7a20 */ /* 0x000fe20000410000 */
[----:B------:R-:W-:Y:S01]  /*16b0*/  F2FP.PACK_AB R27, R66, R67 ;  /* 0x00000043421b723e */ /* 0x000fe200000000ff */
[----:B------:R-:W-:Y:S01]  /*16c0*/  STS [R30+0x400], R42 ;  /* 0x0004002a1e007388 */ /* 0x000fe20000000800 */
[----:B------:R-:W-:Y:S01]  /*16d0*/  FMUL.FTZ R18, R18, c[0x0][0x2e0] ;  /* 0x0000b80012127a20 */ /* 0x000fe20000410000 */
[----:B------:R-:W-:Y:S01]  /*16e0*/  F2FP.PACK_AB R48, R49, R48 ;  /* 0x000000303130723e */ /* 0x000fe200000000ff */
[----:B------:R-:W-:Y:S01]  /*16f0*/  FMUL.FTZ R8, R8, c[0x0][0x2e0] ;  /* 0x0000b80008087a20 */ /* 0x000fe20000410000 */
[----:B------:R-:W-:Y:S01]  /*1700*/  STS [R31], R45 ;  /* 0x0000002d1f007388 */ /* 0x000fe20000000800 */
[----:B------:R-:W-:Y:S01]  /*1710*/  FMUL.FTZ R15, R16, c[0x0][0x2e0] ;  /* 0x0000b800100f7a20 */ /* 0x000fe20000410000 */
[----:B------:R-:W-:Y:S01]  /*1720*/  F2FP.PACK_AB R32, R32, R33 ;  /* 0x000000212020723e */ /* 0x000fe200000000ff */
[----:B------:R-:W-:Y:S01]  /*1730*/  BSSY B0, `(.L_x_510) ;  /* 0x0000043000007945 */ /* 0x000fe20003800000 */
[----:B------:R-:W-:Y:S01]  /*1740*/  STS [R31+0x400], R46 ;  /* 0x0004002e1f007388 */ /* 0x000fe20000000800 */
[----:B------:R-:W-:-:S02]  /*1750*/  F2FP.PACK_AB R6, R12, R13 ;  /* 0x0000000d0c06723e */ /* 0x000fc400000000ff */
[----:B------:R-:W-:Y:S01]  /*1760*/  F2FP.PACK_AB R24, R24, R25 ;  /* 0x000000191818723e */ /* 0x000fe200000000ff */
[----:B------:R-:W-:Y:S01]  /*1770*/  STS [R30+0x1000], R43 ;  /* 0x0010002b1e007388 */ /* 0x000fe20000000800 */
[----:B------:R-:W-:Y:S02]  /*1780*/  F2FP.PACK_AB R25, R18, R11 ;  /* 0x0000000b1219723e */ /* 0x000fe400000000ff */
[----:B------:R-:W-:Y:S01]  /*1790*/  F2FP.PACK_AB R8, R15, R8 ;  /* 0x000000080f08723e */ /* 0x000fe200000000ff */
[----:B------:R-:W-:Y:S01]  /*17a0*/  STS [R30+0x1400], R44 ;  /* 0x0014002c1e007388 */ /* 0x000fe20000000800 */
[----:B------:R-:W-:Y:S02]  /*17b0*/  LOP3.LUT R14, R17, R14, RZ, 0x3c, !PT ;  /* 0x0000000e110e7212 */ /* 0x000fe400078e3cff */
[----:B------:R-:W-:Y:S01]  /*17c0*/  SHF.R.S32.HI R11, RZ, 0x1f, R10 ;  /* 0x0000001fff0b7819 */ /* 0x000fe2000001140a */
[----:B------:R-:W-:Y:S01]  /*17d0*/  STS [R31+0x1000], R9 ;  /* 0x001000091f007388 */ /* 0x000fe20000000800 */
[----:B------:R-:W-:-:S03]  /*17e0*/  LEA R14, R77, R14, 0x9 ;  /* 0x0000000e4d0e7211 */ /* 0x000fc600078e48ff */
[----:B------:R0:W-:Y:S01]  /*17f0*/  STS [R31+0x1400], R35 ;  /* 0x001400231f007388 */ /* 0x0001e20000000800 */
[----:B------:R-:W-:-:S03]  /*1800*/  SHF.L.U32 R34, R14, 0x1, RZ ;  /* 0x000000010e227819 */ /* 0x000fc600000006ff */
[----:B------:R2:W-:Y:S04]  /*1810*/  STS [R30+0x2000], R36 ;  /* 0x002000241e007388 */ /* 0x0005e80000000800 */
[----:B------:R-:W-:Y:S01]  /*1820*/  STS [R30+0x2400], R37 ;  /* 0x002400251e007388 */ /* 0x000fe20000000800 */
[----:B0-----:R-:W-:-:S03]  /*1830*/  IADD3 R35, R10, 0x40, RZ ;  /* 0x000000400a237810 */ /* 0x001fc60007ffe0ff */
[----:B------:R-:W-:Y:S01]  /*1840*/  STS [R31+0x2000], R28 ;  /* 0x0020001c1f007388 */ /* 0x000fe20000000800 */
[----:B--2---:R-:W-:-:S03]  /*1850*/  IADD3 R36, R10, 0x80, RZ ;  /* 0x000000800a247810 */ /* 0x004fc60007ffe0ff */
[----:B------:R-:W-:Y:S04]  /*1860*/  STS [R31+0x2400], R29 ;  /* 0x0024001d1f007388 */ /* 0x000fe80000000800 */
[----:B------:R-:W-:Y:S04]  /*1870*/  STS [R30+0x3000], R47 ;  /* 0x0030002f1e007388 */ /* 0x000fe80000000800 */
[----:B------:R-:W-:Y:S04]  /*1880*/  STS [R30+0x3400], R27 ;  /* 0x0034001b1e007388 */ /* 0x000fe80000000800 */
[----:B------:R-:W-:Y:S04]  /*1890*/  STS [R31+0x3000], R48 ;  /* 0x003000301f007388 */ /* 0x000fe80000000800 */
[----:B------:R-:W-:Y:S04]  /*18a0*/  STS [R31+0x3400], R32 ;  /* 0x003400201f007388 */ /* 0x000fe80000000800 */
[----:B------:R0:W-:Y:S04]  /*18b0*/  STS [R30+0x4000], R22 ;  /* 0x004000161e007388 */ /* 0x0001e80000000800 */
[----:B------:R-:W-:Y:S04]  /*18c0*/  STS [R30+0x4400], R21 ;  /* 0x004400151e007388 */ /* 0x000fe80000000800 */
[----:B------:R-:W-:Y:S01]  /*18d0*/  STS [R31+0x4000], R23 ;  /* 0x004000171f007388 */ /* 0x000fe20000000800 */
[----:B0-----:R-:W-:-:S03]  /*18e0*/  IMAD R22, R7, c[0x0][0x398], RZ ;  /* 0x0000e60007167a24 */ /* 0x001fc600078e02ff */
[----:B------:R0:W-:Y:S01]  /*18f0*/  STS [R31+0x4400], R6 ;  /* 0x004400061f007388 */ /* 0x0001e20000000800 */
[----:B------:R-:W-:-:S03]  /*1900*/  IMAD R9, R3, c[0x0][0x39c], R22 ;  /* 0x0000e70003097a24 */ /* 0x000fc600078e0216 */
[----:B------:R2:W-:Y:S04]  /*1910*/  STS [R30+0x5000], R26 ;  /* 0x0050001a1e007388 */ /* 0x0005e80000000800 */
[----:B------:R2:W-:Y:S01]  /*1920*/  STS [R30+0x5400], R24 ;  /* 0x005400181e007388 */ /* 0x0005e20000000800 */
[C---:B0-----:R-:W-:Y:S01]  /*1930*/  IMAD.WIDE.U32 R6, R3.reuse, c[0x0][0x398], R10 ;  /* 0x0000e60003067a25 */ /* 0x041fe200078e000a */
[----:B------:R-:W-:Y:S02]  /*1940*/  IADD3 R3, -R3, R0, RZ ;  /* 0x0000000003037210 */ /* 0x000fe40007ffe1ff */
[----:B------:R2:W-:Y:S01]  /*1950*/  STS [R31+0x5000], R25 ;  /* 0x005000191f007388 */ /* 0x0005e20000000800 */
[C---:B------:R-:W-:Y:S02]  /*1960*/  IADD3 R0, R20.reuse, 0x20, RZ ;  /* 0x0000002014007810 */ /* 0x040fe40007ffe0ff */
[----:B------:R-:W-:Y:S01]  /*1970*/  ISETP.GE.AND P1, PT, R20, R3, PT ;  /* 0x000000031400720c */ /* 0x000fe20003f26270 */
[----:B------:R2:W-:Y:S04]  /*1980*/  STS [R31+0x5400], R8 ;  /* 0x005400081f007388 */ /* 0x0005e80000000800 */
[----:B------:R-:W-:Y:S01]  /*1990*/  BAR.SYNC.DEFER_BLOCKING 0x0 ;  /* 0x0000000000007b1d */ /* 0x000fe20000010000 */
[----:B------:R-:W-:-:S02]  /*19a0*/  IADD3 R6, P0, R4, R6, RZ ;  /* 0x0000000604067210 */ /* 0x000fc40007f1e0ff */
[----:B-1----:R-:W-:Y:S02]  /*19b0*/  SHF.R.S32.HI R4, RZ, 0x1f, R5 ;  /* 0x0000001fff047819 */ /* 0x002fe40000011405 */
[----:B------:R-:W-:Y:S02]  /*19c0*/  IADD3.X R7, R2, R7, R9, P0, !PT ;  /* 0x0000000702077210 */ /* 0x000fe400007fe409 */
[----:B------:R-:W-:Y:S01]  /*19d0*/  ISETP.GE.AND P0, PT, R0, R3, PT ;  /* 0x000000030000720c */ /* 0x000fe20003f06270 */
[----:B------:R-:W-:Y:S01]  /*19e0*/  IMAD R4, R4, c[0x0][0x3b0], RZ ;  /* 0x0000ec0004047a24 */ /* 0x000fe200078e02ff */
[----:B------:R-:W-:Y:S01]  /*19f0*/  SHF.R.S32.HI R0, RZ, 0x1f, R20 ;  /* 0x0000001fff007819 */ /* 0x000fe20000011414 */
[----:B------:R-:W-:-:S04]  /*1a00*/  IMAD.WIDE.U32 R22, R5, c[0x0][0x3b0], R6 ;  /* 0x0000ec0005167a25 */ /* 0x000fc800078e0006 */
[----:B------:R-:W-:-:S04]  /*1a10*/  IMAD R9, R5, c[0x0][0x3b4], R4 ;  /* 0x0000ed0005097a24 */ /* 0x000fc800078e0204 */
[----:B------:R-:W-:Y:S01]  /*1a20*/  IMAD.IADD R9, R23, 0x1, R9 ;  /* 0x0000000117097824 */ /* 0x000fe200078e0209 */
[----:B------:R2:W0:Y:S04]  /*1a30*/  LDS.128 R16, [R34+0x1000] ;  /* 0x0010000022107984 */ /* 0x0004280000000c00 */
[----:B------:R2:W1:Y:S01]  /*1a40*/  LDS.128 R12, [R34+0x3000] ;  /* 0x00300000220c7984 */ /* 0x0004620000000c00 */
[----:B------:R-:W-:Y:S05]  /*1a50*/  @P1 BRA `(.L_x_511) ;  /* 0x0000010000001947 */ /* 0x000fea0003800000 */
[----:B------:R-:W-:Y:S01]  /*1a60*/  ISETP.GE.AND P1, PT, R10, c[0x0][0x220], PT ;  /* 0x000088000a007a0c */ /* 0x000fe20003f26270 */
[----:B------:R-:W3:Y:S01]  /*1a70*/  LDS.128 R4, [R34+0x2000] ;  /* 0x0020000022047984 */ /* 0x000ee20000000c00 */
[----:B--2---:R-:W-:Y:S01]  /*1a80*/  MOV R8, R22 ;  /* 0x0000001600087202 */ /* 0x004fe20000000f00 */
[----:B------:R-:W-:Y:S01]  /*1a90*/  IMAD R21, R0, c[0x0][0x398], RZ ;  /* 0x0000e60000157a24 */ /* 0x000fe200078e02ff */
[----:B------:R-:W-:Y:S01]  /*1aa0*/  ISETP.GE.AND P2, PT, R35, c[0x0][0x220], PT ;  /* 0x0000880023007a0c */ /* 0x000fe20003f46270 */
[----:B------:R-:W2:Y:S01]  /*1ab0*/  LDS.128 R24, [R34+0x4000] ;  /* 0x0040000022187984 */ /* 0x000ea20000000c00 */
[----:B------:R-:W-:Y:S01]  /*1ac0*/  ISETP.GE.AND P3, PT, R36, c[0x0][0x220], PT ;  /* 0x0000880024007a0c */ /* 0x000fe20003f66270 */
[----:B------:R-:W-:-:S04]  /*1ad0*/  IMAD.WIDE.U32 R2, R20, c[0x0][0x398], R8 ;  /* 0x0000e60014027a25 */ /* 0x000fc800078e0008 */
[----:B------:R-:W-:Y:S01]  /*1ae0*/  IMAD R21, R20, c[0x0][0x39c], R21 ;  /* 0x0000e70014157a24 */ /* 0x000fe200078e0215 */
[----:B------:R-:W-:Y:S01]  /*1af0*/  LEA R32, P4, R2, c[0x0][0x338], 0x1 ;  /* 0x0000ce0002207a11 */ /* 0x000fe200078808ff */
[----:B------:R-:W4:Y:S03]  /*1b00*/  @!P1 LDS.128 R28, [R34] ;  /* 0x00000000221c9984 */ /* 0x000f260000000c00 */
[----:B------:R-:W-:-:S04]  /*1b10*/  IADD3 R3, R3, R21, RZ ;  /* 0x0000001503037210 */ /* 0x000fc80007ffe0ff */
[----:B------:R-:W-:-:S05]  /*1b20*/  LEA.HI.X R33, R2, c[0x0][0x33c], R3, 0x1, P4 ;  /* 0x0000cf0002217a11 */ /* 0x000fca00020f0c03 */
[----:B---3--:R3:W-:Y:S04]  /*1b30*/  @!P2 STG.E.128 [R32.64+0x80], R4 ;  /* 0x000080042000a986 */ /* 0x0087e8000c101d06 */
[----:B--2---:R3:W-:Y:S04]  /*1b40*/  @!P3 STG.E.128 [R32.64+0x100], R24 ;  /* 0x000100182000b986 */ /* 0x0047e8000c101d06 */
[----:B----4-:R3:W-:Y:S02]  /*1b50*/  @!P1 STG.E.128 [R32.64], R28 ;  /* 0x0000001c20009986 */ /* 0x0107e4000c101d06 */
.L_x_511:
[----:B------:R-:W-:Y:S05]  /*1b60*/  BSYNC B0 ;  /* 0x0000000000007941 */ /* 0x000fea0003800000 */
.L_x_510:
[----:B---3--:R3:W4:Y:S01]  /*1b70*/  LDS.128 R4, [R34+0x5000] ;  /* 0x0050000022047984 */ /* 0x0087220000000c00 */
[----:B------:R-:W-:Y:S05]  /*1b80*/  @P0 EXIT ;  /* 0x000000000000094d */ /* 0x000fea0003800000 */
[----:B------:R-:W-:Y:S02]  /*1b90*/  IADD3 R11, P0, R20, 0x20, RZ ;  /* 0x00000020140b7810 */ /* 0x000fe40007f1e0ff */
[----:B------:R-:W-:-:S02]  /*1ba0*/  MOV R2, R22 ;  /* 0x0000001600027202 */ /* 0x000fc40000000f00 */
[----:B------:R-:W-:Y:S02]  /*1bb0*/  IADD3.X R0, RZ, R0, RZ, P0, !PT ;  /* 0x00000000ff007210 */ /* 0x000fe400007fe4ff */
[----:B------:R-:W-:Y:S02]  /*1bc0*/  MOV R3, R9 ;  /* 0x0000000900037202 */ /* 0x000fe40000000f00 */
[----:B------:R-:W-:Y:S01]  /*1bd0*/  ISETP.GE.AND P1, PT, R10, c[0x0][0x220], PT ;  /* 0x000088000a007a0c */ /* 0x000fe20003f26270 */
[----:B------:R-:W-:Y:S01]  /*1be0*/  IMAD R0, R0, c[0x0][0x398], RZ ;  /* 0x0000e60000007a24 */ /* 0x000fe200078e02ff */
[----:B------:R-:W-:Y:S01]  /*1bf0*/  ISETP.GE.AND P2, PT, R35, c[0x0][0x220], PT ;  /* 0x0000880023007a0c */ /* 0x000fe20003f46270 */
[----:B------:R-:W-:Y:S01]  /*1c00*/  IMAD.WIDE.U32 R2, R11, c[0x0][0x398], R2 ;  /* 0x0000e6000b027a25 */ /* 0x000fe200078e0002 */
[----:B------:R-:W-:-:S03]  /*1c10*/  ISETP.GE.AND P3, PT, R36, c[0x0][0x220], PT ;  /* 0x0000880024007a0c */ /* 0x000fc60003f66270 */
[----:B------:R-:W-:Y:S01]  /*1c20*/  IMAD R11, R11, c[0x0][0x39c], R0 ;  /* 0x0000e7000b0b7a24 */ /* 0x000fe200078e0200 */
[----:B--2---:R-:W-:-:S04]  /*1c30*/  LEA R8, P0, R2, c[0x0][0x338], 0x1 ;  /* 0x0000ce0002087a11 */ /* 0x004fc800078008ff */
[----:B------:R-:W-:-:S04]  /*1c40*/  IADD3 R3, R3, R11, RZ ;  /* 0x0000000b03037210 */ /* 0x000fc80007ffe0ff */
[----:B------:R-:W-:-:S05]  /*1c50*/  LEA.HI.X R9, R2, c[0x0][0x33c], R3, 0x1, P0 ;  /* 0x0000cf0002097a11 */ /* 0x000fca00000f0c03 */
[----:B0-----:R0:W-:Y:S04]  /*1c60*/  @!P1 STG.E.128 [R8.64], R16 ;  /* 0x0000001008009986 */ /* 0x0011e8000c101d06 */
[----:B-1----:R0:W-:Y:S01]  /*1c70*/  @!P2 STG.E.128 [R8.64+0x80], R12 ;  /* 0x0000800c0800a986 */ /* 0x0021e2000c101d06 */
[----:B------:R-:W-:Y:S05]  /*1c80*/  @P3 EXIT ;  /* 0x000000000000394d */ /* 0x000fea0003800000 */
[----:B----4-:R-:W-:Y:S01]  /*1c90*/  STG.E.128 [R8.64+0x100], R4 ;  /* 0x0001000408007986 */ /* 0x010fe2000c101d06 */
[----:B------:R-:W-:Y:S05]  /*1ca0*/  EXIT ;  /* 0x000000000000794d */ /* 0x000fea0003800000 */
.L_x_512:
        /* <DEDUP_REMOVED lines=13> */
.L_x_1590:


//--------------------- .text._ZN5flash44flash_bwd_dq_dk_dv_loop_seqk_parallel_kernelI23Flash_bwd_kernel_traitsILi192ELi64ELi64ELi8ELi4ELi2ELi2ELb1ELb1EN7cutlass6half_tE19Flash_kernel_traitsILi192ELi64ELi64ELi8ES3_EELb1ELb0ELb0ELb0ELb0ELb0ELb0EEEvNS_16Flash_bwd_paramsE --------------------------
	.section	.text._ZN5flash44flash_bwd_dq_dk_dv_loop_seqk_parallel_kernelI23Flash_bwd_kernel_traitsILi192ELi64ELi64ELi8ELi4ELi2ELi2ELb1ELb1EN7cutlass6half_tE19Flash_kernel_traitsILi192ELi64ELi64ELi8ES3_EELb1ELb0ELb0ELb0ELb0ELb0ELb0EEEvNS_16Flash_bwd_paramsE,"ax",@progbits
	.sectioninfo	@"SHI_REGISTERS=255"
	.align	128
        .global         _ZN5flash44flash_bwd_dq_dk_dv_loop_seqk_parallel_kernelI23Flash_bwd_kernel_traitsILi192ELi64ELi64ELi8ELi4ELi2ELi2ELb1ELb1EN7cutlass6half_tE19Flash_kernel_traitsILi192ELi64ELi64ELi8ES3_EELb1ELb0ELb0ELb0ELb0ELb0ELb0EEEvNS_16Flash_bwd_paramsE
        .type           _ZN5flash44flash_bwd_dq_dk_dv_loop_seqk_parallel_kernelI23Flash_bwd_kernel_traitsILi192ELi64ELi64ELi8ELi4ELi2ELi2ELb1ELb1EN7cutlass6half_tE19Flash_kernel_traitsILi192ELi64ELi64ELi8ES3_EELb1ELb0ELb0ELb0ELb0ELb0ELb0EEEvNS_16Flash_bwd_paramsE,@function
        .size           _ZN5flash44flash_bwd_dq_dk_dv_loop_seqk_parallel_kernelI23Flash_bwd_kernel_traitsILi192ELi64ELi64ELi8ELi4ELi2ELi2ELb1ELb1EN7cutlass6half_tE19Flash_kernel_traitsILi192ELi64ELi64ELi8ES3_EELb1ELb0ELb0ELb0ELb0ELb0ELb0EEEvNS_16Flash_bwd_paramsE,(.L_x_1591 - _ZN5flash44flash_bwd_dq_dk_dv_loop_seqk_parallel_kernelI23Flash_bwd_kernel_traitsILi192ELi64ELi64ELi8ELi4ELi2ELi2ELb1ELb1EN7cutlass6half_tE19Flash_kernel_traitsILi192ELi64ELi64ELi8ES3_EELb1ELb0ELb0ELb0ELb0ELb0ELb0EEEvNS_16Flash_bwd_paramsE)
        .other          _ZN5flash44flash_bwd_dq_dk_dv_loop_seqk_parallel_kernelI23Flash_bwd_kernel_traitsILi192ELi64ELi64ELi8ELi4ELi2ELi2ELb1ELb1EN7cutlass6half_tE19Flash_kernel_traitsILi192ELi64ELi64ELi8ES3_EELb1ELb0ELb0ELb0ELb0ELb0ELb0EEEvNS_16Flash_bwd_paramsE,@"STO_CUDA_ENTRY STV_DEFAULT"
_ZN5flash44flash_bwd_dq_dk_dv_loop_seqk_parallel_kernelI23Flash_bwd_kernel_traitsILi192ELi64ELi64ELi8ELi4ELi2ELi2ELb1ELb1EN7cutlass6half_tE19Flash_kernel_traitsILi192ELi64ELi64ELi8ES3_EELb1ELb0ELb0ELb0ELb0ELb0ELb0EEEvNS_16Flash_bwd_paramsE:
.text._ZN5flash44flash_bwd_dq_dk_dv_loop_seqk_parallel_kernelI23Flash_bwd_kernel_traitsILi192ELi64ELi64ELi8ELi4ELi2ELi2ELb1ELb1EN7cutlass6half_tE19Flash_kernel_traitsILi192ELi64ELi64ELi8ES3_EELb1ELb0ELb0ELb0ELb0ELb0ELb0EEEvNS_16Flash_bwd_paramsE:
        /* <DEDUP_REMOVED lines=12> */
[----:B------:R-:W2:Y:S01]  /*00c0*/  S2UR UR38, SR_CTAID.Z ;  /* 0x00000000002679c3 */ /* 0x000ea20000002700 */
[----:B------:R-:W-:Y:S02]  /*00d0*/  ULDC UR15, c[0x0][0x224] ;  /* 0x00008900000f7ab9 */ /* 0x000fe40000000800 */
[----:B------:R-:W-:Y:S02]  /*00e0*/  ULDC.U8 UR9, c[0x0][0x328] ;  /* 0x0000ca0000097ab9 */ /* 0x000fe40000000000 */
[----:B------:R-:W-:Y:S02]  /*00f0*/  UISETP.NE.AND UP2, UPT, UR9, URZ, UPT ;  /* 0x0000003f0900728c */ /* 0x000fe4000bf45270 */
[----:B------:R-:W-:Y:S01]  /*0100*/  ULDC UR47, c[0x0][0x22c] ;  /* 0x00008b00002f7ab9 */ /* 0x000fe20000000800 */
[----:B------:R-:W3:Y:S01]  /*0110*/  S2UR UR33, SR_CTAID.Y ;  /* 0x00000000002179c3 */ /* 0x000ee20000002600 */
[----:B------:R-:W-:-:S02]  /*0120*/  ULDC UR36, c[0x0][0x1c0] ;  /* 0x0000700000247ab9 */ /* 0x000fc40000000800 */
[----:B------:R-:W-:Y:S02]  /*0130*/  UMOV UR7, 0x80 ;  /* 0x0000008000077882 */ /* 0x000fe40000000000 */
[----:B------:R-:W-:Y:S02]  /*0140*/  ULDC UR6, c[0x0][0x210] ;  /* 0x0000840000067ab9 */ /* 0x000fe40000000800 */
[----:B------:R-:W-:Y:S02]  /*0150*/  ULDC UR57, c[0x0][0x234] ;  /* 0x00008d0000397ab9 */ /* 0x000fe40000000800 */
[----:B------:R-:W-:Y:S02]  /*0160*/  ULDC UR12, c[0x0][0x1c0] ;  /* 0x00007000000c7ab9 */ /* 0x000fe40000000800 */
[----:B------:R-:W-:Y:S02]  /*0170*/  ULDC UR13, c[0x0][0x1c0] ;  /* 0x00007000000d7ab9 */ /* 0x000fe40000000800 */
[----:B------:R-:W-:Y:S01]  /*0180*/  UIMAD.WIDE UR36, UR47, UR36, URZ ;  /* 0x000000242f2472a5 */ /* 0x000fe2000f8e023f */
[----:B-1----:R-:W-:Y:S01]  /*0190*/  SHF.R.S32.HI R6, RZ, 0x1f, R5 ;  /* 0x0000001fff067819 */ /* 0x002fe20000011405 */
[----:B--2---:R-:W-:-:S02]  /*01a0*/  USHF.R.S32.HI UR8, URZ, 0x1f, UR38 ;  /* 0x0000001f3f087899 */ /* 0x004fc40008011426 */
[----:B------:R-:W-:Y:S01]  /*01b0*/  UIMAD UR48, UR38, UR47, URZ ;  /* 0x0000002f263072a4 */ /* 0x000fe2000f8e023f */
[CC--:B------:R-:W-:Y:S01]  /*01c0*/  LEA.HI R3, R6.reuse, R5.reuse, RZ, 0x5 ;  /* 0x0000000506037211 */ /* 0x0c0fe200078f28ff */
[----:B------:R-:W-:Y:S01]  /*01d0*/  UIMAD UR57, UR7, UR6, UR57 ;  /* 0x00000006073972a4 */ /* 0x000fe2000f8e0239 */
[CC--:B------:R-:W-:Y:S01]  /*01e0*/  LEA.HI R11, R6.reuse, R5.reuse, RZ, 0x3 ;  /* 0x00000005060b7211 */ /* 0x0c0fe200078f18ff */
[----:B------:R-:W-:Y:S01]  /*01f0*/  UIMAD UR47, UR47, UR12, URZ ;  /* 0x0000000c2f2f72a4 */ /* 0x000fe2000f8e023f */
[CC--:B------:R-:W-:Y:S01]  /*0200*/  LEA.HI R2, R6.reuse, R5.reuse, RZ, 0x4 ;  /* 0x0000000506027211 */ /* 0x0c0fe200078f20ff */
[----:B---3--:R-:W-:Y:S01]  /*0210*/  UIMAD.WIDE.U32 UR44, UR33, UR15, URZ ;  /* 0x0000000f212c72a5 */ /* 0x008fe2000f8e003f */
[CC--:B------:R-:W-:Y:S01]  /*0220*/  LEA.HI R14, R6.reuse, R5.reuse, RZ, 0x7 ;  /* 0x00000005060e7211 */ /* 0x0c0fe200078f38ff */
[----:B------:R-:W-:Y:S01]  /*0230*/  USHF.R.S32.HI UR9, URZ, 0x1f, UR33 ;  /* 0x0000001f3f097899 */ /* 0x000fe20008011421 */
[CC--:B------:R-:W-:Y:S01]  /*0240*/  LEA.HI R15, R6.reuse, R5.reuse, RZ, 0x6 ;  /* 0x00000005060f7211 */ /* 0x0c0fe200078f30ff */
[----:B------:R-:W-:Y:S01]  /*0250*/  UIMAD UR6, UR33, UR13, UR38 ;  /* 0x0000000d210672a4 */ /* 0x000fe2000f8e0226 */
[----:B------:R-:W-:Y:S01]  /*0260*/  LEA.HI R6, R6, R5, RZ, 0x2 ;  /* 0x0000000506067211 */ /* 0x000fe200078f10ff */
[----:B------:R-:W-:Y:S01]  /*0270*/  ULDC UR14, c[0x0][0x1c0] ;  /* 0x00007000000e7ab9 */ /* 0x000fe20000000800 */
[----:B------:R-:W-:Y:S01]  /*0280*/  LOP3.LUT R4, R3, 0xffffffe0, RZ, 0xc0, !PT ;  /* 0xffffffe003047812 */ /* 0x000fe200078ec0ff */
[----:B------:R-:W-:Y:S01]  /*0290*/  ULDC UR11, c[0x0][0x1c0] ;  /* 0x00007000000b7ab9 */ /* 0x000fe20000000800 */
[----:B------:R-:W-:Y:S01]  /*02a0*/  LOP3.LUT R8, R11, 0xfffffff8, RZ, 0xc0, !PT ;  /* 0xfffffff80b087812 */ /* 0x000fe200078ec0ff */
[----:B------:R-:W-:Y:S01]  /*02b0*/  UIMAD UR7, UR33, UR11, UR38 ;  /* 0x0000000b210772a4 */ /* 0x000fe2000f8e0226 */
[----:B------:R-:W-:Y:S01]  /*02c0*/  LOP3.LUT R9, R2, 0xfffffff0, RZ, 0xc0, !PT ;  /* 0xfffffff002097812 */ /* 0x000fe200078ec0ff */
[C---:B------:R-:W-:Y:S01]  /*02d0*/  IMAD.IADD R10, R5.reuse, 0x1, -R4 ;  /* 0x00000001050a7824 */ /* 0x040fe200078e0a04 */
[----:B------:R-:W-:Y:S01]  /*02e0*/  LOP3.LUT R7, R6, 0x7ffffffc, RZ, 0xc0, !PT ;  /* 0x7ffffffc06077812 */ /* 0x000fe200078ec0ff */
[C---:B------:R-:W-:Y:S01]  /*02f0*/  IMAD.IADD R8, R5.reuse, 0x1, -R8 ;  /* 0x0000000105087824 */ /* 0x040fe200078e0a08 */
[----:B------:R-:W-:Y:S01]  /*0300*/  SHF.R.S32.HI R0, RZ, 0x5, R3 ;  /* 0x00000005ff007819 */ /* 0x000fe20000011403 */
[C---:B------:R-:W-:Y:S01]  /*0310*/  IMAD.IADD R9, R5.reuse, 0x1, -R9 ;  /* 0x0000000105097824 */ /* 0x040fe200078e0a09 */
[----:B------:R-:W-:Y:S01]  /*0320*/  SHF.R.S32.HI R12, RZ, 0x1f, R3 ;  /* 0x0000001fff0c7819 */ /* 0x000fe20000011403 */
[----:B------:R-:W-:Y:S01]  /*0330*/  IMAD.IADD R16, R5, 0x1, -R7 ;  /* 0x0000000105107824 */ /* 0x000fe200078e0a07 */
[----:B------:R-:W-:Y:S01]  /*0340*/  SHF.R.S32.HI R5, RZ, 0x4, R2 ;  /* 0x00000004ff057819 */ /* 0x000fe20000011402 */
[----:B------:R-:W-:Y:S01]  /*0350*/  IMAD.SHL.U32 R20, R8, 0x8, RZ ;  /* 0x0000000808147824 */ /* 0x000fe200078e00ff */
[-C--:B------:R-:W-:Y:S01]  /*0360*/  LEA.HI R3, R3, R0.reuse, RZ, 0x1 ;  /* 0x0000000003037211 */ /* 0x080fe200078f08ff */
[----:B------:R-:W-:Y:S01]  /*0370*/  USHF.L.U32 UR46, UR47, 0x6, URZ ;  /* 0x000000062f2e7899 */ /* 0x000fe2000800063f */
[----:B------:R-:W-:Y:S01]  /*0380*/  LEA.HI R7, R12, R0, RZ, 0x2 ;  /* 0x000000000c077211 */ /* 0x000fe200078f10ff */
        /* <DEDUP_REMOVED lines=8> */
[C---:B------:R-:W-:Y:S01]  /*0410*/  IMAD.IADD R13, R0.reuse, 0x1, -R2 ;  /* 0x00000001000d7824 */ /* 0x040fe200078e0a02 */
[----:B------:R-:W-:Y:S01]  /*0420*/  SHF.R.S32.HI R17, RZ, 0x3, R11 ;  /* 0x00000003ff117819 */ /* 0x000fe2000001140b */
[----:B------:R-:W-:Y:S01]  /*0430*/  IMAD.IADD R18, R0, 0x1, -R7 ;  /* 0x0000000100127824 */ /* 0x000fe200078e0a07 */
[--C-:B------:R-:W-:Y:S01]  /*0440*/  SHF.R.S32.HI R0, RZ, 0x1f, R6.reuse ;  /* 0x0000001fff007819 */ /* 0x100fe20000011406 */
[----:B------:R-:W-:Y:S01]  /*0450*/  IMAD.IADD R12, R5, 0x1, -R3 ;  /* 0x00000001050c7824 */ /* 0x000fe200078e0a03 */
[----:B------:R-:W-:Y:S01]  /*0460*/  SHF.R.S32.HI R3, RZ, 0x2, R6 ;  /* 0x00000002ff037819 */ /* 0x000fe20000011406 */
[----:B------:R-:W-:Y:S01]  /*0470*/  IMAD.SHL.U32 R2, R17, 0x40, RZ ;  /* 0x0000004011027824 */ /* 0x000fe200078e00ff */
[----:B------:R-:W-:Y:S01]  /*0480*/  SHF.R.S32.HI R4, RZ, 0x1f, R9 ;  /* 0x0000001fff047819 */ /* 0x000fe20000011409 */
[----:B------:R-:W-:Y:S01]  /*0490*/  STL [R1+0x8c], R18 ;  /* 0x00008c1201007387 */ /* 0x000fe20000100800 */
[----:B------:R-:W-:Y:S01]  /*04a0*/  LEA.HI R0, R0, R3, RZ, 0x3 ;  /* 0x0000000300007211 */ /* 0x000fe200078f18ff */
[----:B------:R-:W-:Y:S01]  /*04b0*/  ULDC UR52, c[0x0][0x224] ;  /* 0x0000890000347ab9 */ /* 0x000fe20000000800 */
[----:B------:R-:W-:Y:S01]  /*04c0*/  SHF.R.S32.HI R14, RZ, 0x7, R14 ;  /* 0x00000007ff0e7819 */ /* 0x000fe2000001140e */
[----:B------:R-:W-:Y:S01]  /*04d0*/  STL [R1+0x48], R20 ;  /* 0x0000481401007387 */ /* 0x000fe20000100800 */
[----:B------:R-:W-:Y:S01]  /*04e0*/  LOP3.LUT R0, R0, 0xfffffff8, RZ, 0xc0, !PT ;  /* 0xfffffff800007812 */ /* 0x000fe200078ec0ff */
[----:B------:R-:W-:Y:S01]  /*04f0*/  @UP2 UIMAD UR56, UR33, UR51, URZ ;  /* 0x00000033213822a4 */ /* 0x000fe2000f8e023f */
[C---:B------:R-:W-:Y:S01]  /*0500*/  LOP3.LUT P4, RZ, R8.reuse, 0x4, RZ, 0xc0, !PT ;  /* 0x0000000408ff7812 */ /* 0x040fe2000788c0ff */
[----:B------:R-:W-:Y:S01]  /*0510*/  ULDC.64 UR4, c[0x0][0x118] ;  /* 0x0000460000047ab9 */ /* 0x000fe20000000a00 */
[----:B------:R-:W-:Y:S01]  /*0520*/  LOP3.LUT P3, RZ, R8, 0x2, RZ, 0xc0, !PT ;  /* 0x0000000208ff7812 */ /* 0x000fe2000786c0ff */
[----:B------:R-:W-:Y:S01]  /*0530*/  IMAD.IADD R6, R3, 0x1, -R0 ;  /* 0x0000000103067824 */ /* 0x000fe200078e0a00 */
[----:B------:R-:W-:Y:S01]  /*0540*/  LOP3.LUT R0, R2, 0x1c0, RZ, 0xc0, !PT ;  /* 0x000001c002007812 */ /* 0x000fe200078ec0ff */
[----:B------:R-:W-:Y:S01]  /*0550*/  ULOP3.LUT UR58, UR38, UR58, URZ, 0x3c, !UPT ;  /* 0x0000003a263a7292 */ /* 0x000fe2000f8e3c3f */
[----:B------:R-:W-:Y:S01]  /*0560*/  SHF.R.S32.HI R3, RZ, 0x1f, R10 ;  /* 0x0000001fff037819 */ /* 0x000fe2000001140a */
[----:B------:R-:W-:Y:S01]  /*0570*/  UISETP.NE.AND UP3, UPT, UR10, URZ, UPT ;  /* 0x0000003f0a00728c */ /* 0x000fe2000bf65270 */
[----:B------:R-:W-:Y:S01]  /*0580*/  LOP3.LUT R2, R0, 0x38, R20, 0xf8, !PT ;  /* 0x0000003800027812 */ /* 0x000fe200078ef814 */
[----:B------:R-:W-:Y:S01]  /*0590*/  USHF.R.S32.HI UR61, URZ, 0x1f, UR38 ;  /* 0x0000001f3f3d7899 */ /* 0x000fe20008011426 */
[----:B------:R-:W-:Y:S01]  /*05a0*/  SHF.R.U32.HI R0, RZ, 0x3, R0 ;  /* 0x00000003ff007819 */ /* 0x000fe20000011600 */
[----:B------:R-:W-:Y:S01]  /*05b0*/  USHF.R.S32.HI UR60, URZ, 0x1f, UR33 ;  /* 0x0000001f3f3c7899 */ /* 0x000fe20008011421 */
[----:B------:R-:W-:Y:S01]  /*05c0*/  LEA.HI R17, R3, R10, RZ, 0x2 ;  /* 0x0000000a03117211 */ /* 0x000fe200078f10ff */
[----:B------:R-:W-:Y:S01]  /*05d0*/  IMAD.U32 R3, RZ, RZ, UR8 ;  /* 0x00000008ff037e24 */ /* 0x000fe2000f8e00ff */
[----:B------:R-:W-:Y:S01]  /*05e0*/  LEA.HI R10, R4, R9, RZ, 0x3 ;  /* 0x00000009040a7211 */ /* 0x000fe200078f18ff */
[----:B------:R-:W-:Y:S01]  /*05f0*/  IMAD.SHL.U32 R3, R12, 0x200, RZ ;  /* 0x000002000c037824 */ /* 0x000fe200078e00ff */
[----:B------:R-:W-:Y:S01]  /*0600*/  LOP3.LUT R7, R2, R0, RZ, 0x3c, !PT ;  /* 0x0000000002077212 */ /* 0x000fe200078e3cff */
[----:B------:R-:W-:Y:S01]  /*0610*/  IMAD.SHL.U32 R0, R8, 0x40, RZ ;  /* 0x0000004008007824 */ /* 0x000fe200078e00ff */
[----:B------:R-:W-:Y:S01]  /*0620*/  LOP3.LUT R2, R10, 0xfffffff8, RZ, 0xc0, !PT ;  /* 0xfffffff80a027812 */ /* 0x000fe200078ec0ff */
[----:B------:R-:W-:Y:S01]  /*0630*/  USHF.R.S32.HI UR8, URZ, 0x1f, UR15 ;  /* 0x0000001f3f087899 */ /* 0x000fe2000801140f */
[----:B------:R-:W-:Y:S01]  /*0640*/  LOP3.LUT R4, R6, 0x1, RZ, 0xc0, !PT ;  /* 0x0000000106047812 */ /* 0x000fe200078ec0ff */
[----:B------:R-:W-:Y:S01]  /*0650*/  USHF.L.U32 UR15, UR33, 0x7, URZ ;  /* 0x00000007210f7899 */ /* 0x000fe2000800063f */
[----:B------:R-:W-:Y:S01]  /*0660*/  LOP3.LUT R0, R0, 0x1c0, RZ, 0xc0, !PT ;  /* 0x000001c000007812 */ /* 0x000fe200078ec0ff */
[----:B------:R-:W-:Y:S01]  /*0670*/  IMAD.IADD R9, R9, 0x1, -R2 ;  /* 0x0000000109097824 */ /* 0x000fe200078e0a02 */
[----:B------:R-:W-:Y:S01]  /*0680*/  ISETP.NE.U32.AND P0, PT, R4, 0x1, PT ;  /* 0x000000010400780c */ /* 0x000fe20003f05070 */
[----:B------:R-:W-:Y:S01]  /*0690*/  IMAD.SHL.U32 R2, R13, 0x10, RZ ;  /* 0x000000100d027824 */ /* 0x000fe200078e00ff */
[----:B------:R-:W-:Y:S01]  /*06a0*/  LOP3.LUT R252, R0, 0x8, R11, 0xf8, !PT ;  /* 0x0000000800fc7812 */ /* 0x000fe200078ef80b */
[----:B------:R-:W-:Y:S01]  /*06b0*/  IMAD.U32 R8, RZ, RZ, UR15 ;  /* 0x0000000fff087e24 */ /* 0x000fe2000f8e00ff */
[----:B------:R-:W-:Y:S01]  /*06c0*/  R2P PR, R6, 0x6 ;  /* 0x0000000606007804 */ /* 0x000fe20000000000 */
[----:B------:R-:W-:Y:S01]  /*06d0*/  UIMAD UR54, UR8, UR33, URZ ;  /* 0x00000021083672a4 */ /* 0x000fe2000f8e023f */
[----:B------:R-:W-:Y:S01]  /*06e0*/  LOP3.LUT R5, R0, 0x10, R2, 0xf8, !PT ;  /* 0x0000001000057812 */ /* 0x000fe200078ef802 */
[C---:B------:R-:W-:Y:S01]  /*06f0*/  IMAD R2, R14.reuse, 0x800, R3 ;  /* 0x000008000e027824 */ /* 0x040fe200078e0203 */
[----:B------:R-:W-:Y:S01]  /*0700*/  SHF.R.U32.HI R0, RZ, 0x3, R0 ;  /* 0x00000003ff007819 */ /* 0x000fe20000011600 */
[----:B------:R-:W-:Y:S01]  /*0710*/  IMAD.SHL.U32 R14, R14, 0x20, RZ ;  /* 0x000000200e0e7824 */ /* 0x000fe200078e00ff */
[----:B------:R-:W-:Y:S01]  /*0720*/  LOP3.LUT R4, R5, 0x8, R11, 0xf8, !PT ;  /* 0x0000000805047812 */ /* 0x000fe200078ef80b */
[----:B------:R-:W-:Y:S01]  /*0730*/  IMAD.SHL.U32 R5, R12, 0x20, RZ ;  /* 0x000000200c057824 */ /* 0x000fe200078e00ff */
[----:B------:R-:W-:Y:S01]  /*0740*/  LOP3.LUT R252, R252, R0, RZ, 0x3c, !PT ;  /* 0x00000000fcfc7212 */ /* 0x000fe200078e3cff */
[----:B------:R-:W-:Y:S01]  /*0750*/  @!UP2 UIMAD UR8, UR33, UR14, UR38 ;  /* 0x0000000e2108a2a4 */ /* 0x000fe2000f8e0226 */
[----:B------:R-:W-:Y:S01]  /*0760*/  LOP3.LUT R3, R3, R4, R0, 0xf6, !PT ;  /* 0x0000000403037212 */ /* 0x000fe200078ef600 */
[----:B------:R-:W-:Y:S01]  /*0770*/  IMAD.SHL.U32 R4, R6, 0x40, RZ ;  /* 0x0000004006047824 */ /* 0x000fe200078e00ff */
[----:B------:R-:W-:Y:S01]  /*0780*/  SHF.R.S32.HI R0, RZ, 0x6, R15 ;  /* 0x00000006ff007819 */ /* 0x000fe2000001140f */
[----:B------:R-:W-:Y:S01]  /*0790*/  IMAD.IADD R252, R2, 0x1, R252 ;  /* 0x0000000102fc7824 */ /* 0x000fe200078e02fc */
[----:B------:R1:W-:Y:S01]  /*07a0*/  STL [R1+0x90], R14 ;  /* 0x0000900e01007387 */ /* 0x0003e20000100800 */
[C---:B------:R-:W-:Y:S01]  /*07b0*/  IMAD.SHL.U32 R6, R9.reuse, 0x40, RZ ;  /* 0x0000004009067824 */ /* 0x040fe200078e00ff */
[C---:B------:R-:W-:Y:S01]  /*07c0*/  LOP3.LUT P6, RZ, R9.reuse, 0x4, RZ, 0xc0, !PT ;  /* 0x0000000409ff7812 */ /* 0x040fe200078cc0ff */
[C---:B------:R-:W-:Y:S01]  /*07d0*/  IMAD R15, R0.reuse, 0x200, R7 ;  /* 0x00000200000f7824 */ /* 0x040fe200078e0207 */
[----:B------:R-:W-:Y:S01]  /*07e0*/  LOP3.LUT P5, RZ, R9, 0x2, RZ, 0xc0, !PT ;  /* 0x0000000209ff7812 */ /* 0x000fe200078ac0ff */
[----:B------:R-:W-:Y:S01]  /*07f0*/  IMAD.SHL.U32 R2, R0, 0x8, RZ ;  /* 0x0000000800027824 */ /* 0x000fe200078e00ff */
[----:B------:R-:W-:Y:S01]  /*0800*/  LOP3.LUT R0, R4, 0x1c0, RZ, 0xc0, !PT ;  /* 0x000001c004007812 */ /* 0x000fe200078ec0ff */
[----:B------:R-:W-:Y:S01]  /*0810*/  IMAD.MOV.U32 R9, RZ, RZ, -0x10 ;  /* 0xfffffff0ff097424 */ /* 0x000fe200078e00ff */
[----:B------:R-:W-:-:S02]  /*0820*/  USHF.R.S32.HI UR59, URZ, 0x1f, UR38 ;  /* 0x0000001f3f3b7899 */ /* 0x000fc40008011426 */
[----:B------:R-:W-:Y:S01]  /*0830*/  LOP3.LUT R2, R2, 0x18, RZ, 0xc0, !PT ;  /* 0x0000001802027812 */ /* 0x000fe200078ec0ff */
[----:B------:R-:W-:Y:S01]  /*0840*/  UIMAD.WIDE.U32 UR42, UR36, UR44, URZ ;  /* 0x0000002c242a72a5 */ /* 0x000fe2000f8e003f */
[----:B------:R-:W-:Y:S01]  /*0850*/  SHF.R.U32.HI R4, RZ, 0x3, R0 ;  /* 0x00000003ff047819 */ /* 0x000fe20000011600 */
[----:B------:R-:W-:Y:S01]  /*0860*/  UIMAD UR53, UR37, UR44, URZ ;  /* 0x0000002c253572a4 */ /* 0x000fe2000f8e023f */
[----:B------:R-:W-:Y:S01]  /*0870*/  LOP3.LUT R8, R2, 0x20, R5, 0xf8, !PT ;  /* 0x0000002002087812 */ /* 0x000fe200078ef805 */
[----:B------:R-:W-:Y:S01]  /*0880*/  IMAD.U32 R5, RZ, RZ, UR9 ;  /* 0x00000009ff057e24 */ /* 0x000fe2000f8e00ff */
[----:B------:R-:W-:Y:S01]  /*0890*/  LOP3.LUT R7, R4, R0, R2, 0x1e, !PT ;  /* 0x0000000004077212 */ /* 0x000fe200078e1e02 */
[----:B------:R-:W-:Y:S01]  /*08a0*/  USHF.R.S32.HI UR55, URZ, 0x1f, UR48 ;  /* 0x0000001f3f377899 */ /* 0x000fe20008011430 */
[----:B------:R-:W-:Y:S01]  /*08b0*/  LOP3.LUT R2, R0, 0x20, R14, 0xf8, !PT ;  /* 0x0000002000027812 */ /* 0x000fe200078ef80e */
[----:B------:R-:W-:Y:S01]  /*08c0*/  IMAD.SHL.U32 R0, R16, 0x2, RZ ;  /* 0x0000000210007824 */ /* 0x000fe200078e00ff */
[----:B------:R-:W-:Y:S01]  /*08d0*/  IADD3 R16, R20, 0x40, RZ ;  /* 0x0000004014107810 */ /* 0x000fe20007ffe0ff */
[----:B------:R-:W-:Y:S01]  /*08e0*/  UIMAD UR52, UR7, UR52, URZ ;  /* 0x00000034073472a4 */ /* 0x000fe2000f8e023f */
[----:B------:R-:W-:Y:S01]  /*08f0*/  LOP3.LUT R4, R2, R4, RZ, 0x3c, !PT ;  /* 0x0000000402047212 */ /* 0x000fe200078e3cff */
[--C-:B------:R-:W-:Y:S01]  /*0900*/  IMAD R5, R18, 0x400, R0.reuse ;  /* 0x0000040012057824 */ /* 0x100fe200078e0200 */
[----:B------:R-:W-:Y:S01]  /*0910*/  SEL R9, R9, 0x10, !P0 ;  /* 0x0000001009097807 */ /* 0x000fe20004000000 */
[----:B------:R-:W-:Y:S01]  /*0920*/  IMAD R2, R13, 0x400, R0 ;  /* 0x000004000d027824 */ /* 0x000fe200078e0200 */
[----:B------:R-:W-:Y:S01]  /*0930*/  LOP3.LUT R0, R6, 0x1c0, RZ, 0xc0, !PT ;  /* 0x000001c006007812 */ /* 0x000fe200078ec0ff */
[----:B-1----:R-:W-:Y:S01]  /*0940*/  IMAD.IADD R14, R5, 0x1, R4 ;  /* 0x00000001050e7824 */ /* 0x002fe200078e0204 */
[----:B------:R-:W-:Y:S01]  /*0950*/  STL [R1+0x68], R16 ;  /* 0x0000681001007387 */ /* 0x000fe20000100800 */
[----:B------:R-:W-:Y:S01]  /*0960*/  IMAD.SHL.U32 R4, R12, 0x8, RZ ;  /* 0x000000080c047824 */ /* 0x000fe200078e00ff */
[----:B------:R-:W-:Y:S01]  /*0970*/  @!UP2 UIMAD UR51, UR8, UR51, URZ ;  /* 0x000000330833a2a4 */ /* 0x000fe2000f8e023f */
[----:B------:R-:W-:Y:S01]  /*0980*/  IMAD.IADD R11, R2, 0x1, R7 ;  /* 0x00000001020b7824 */ /* 0x000fe200078e0207 */
[----:B------:R-:W-:Y:S01]  /*0990*/  SHF.R.U32.HI R2, RZ, 0x3, R0 ;  /* 0x00000003ff027819 */ /* 0x000fe20000011600 */
[----:B------:R-:W-:Y:S01]  /*09a0*/  IMAD.SHL.U32 R7, R10, 0x40, RZ ;  /* 0x000000400a077824 */ /* 0x000fe200078e00ff */
[----:B------:R-:W-:Y:S01]  /*09b0*/  LOP3.LUT R4, R0, 0x8, R4, 0xf8, !PT ;  /* 0x0000000800047812 */ /* 0x000fe200078ef804 */
[----:B------:R-:W-:Y:S01]  /*09c0*/  IMAD.MOV.U32 R5, RZ, RZ, 0x20 ;  /* 0x00000020ff057424 */ /* 0x000fe200078e00ff */
[----:B------:R-:W-:Y:S01]  /*09d0*/  LOP3.LUT R0, R2, R8, R0, 0x1e, !PT ;  /* 0x0000000802007212 */ /* 0x000fe200078e1e00 */
[----:B------:R-:W-:Y:S01]  /*09e0*/  IMAD.MOV.U32 R10, RZ, RZ, 0x40 ;  /* 0x00000040ff0a7424 */ /* 0x000fe200078e00ff */
[----:B------:R-:W-:Y:S01]  /*09f0*/  LOP3.LUT R7, R7, 0xfffffe00, RZ, 0xc0, !PT ;  /* 0xfffffe0007077812 */ /* 0x000fe200078ec0ff */
[----:B------:R-:W-:Y:S01]  /*0a00*/  USHF.R.S32.HI UR50, URZ, 0x1f, UR46 ;  /* 0x0000001f3f327899 */ /* 0x000fe2000801142e */
[----:B------:R-:W-:Y:S01]  /*0a10*/  LOP3.LUT R2, R4, R2, RZ, 0x3c, !PT ;  /* 0x0000000204027212 */ /* 0x000fe200078e3cff */
[----:B------:R-:W-:Y:S01]  /*0a20*/  USHF.R.S32.HI UR49, URZ, 0x1f, UR41 ;  /* 0x0000001f3f317899 */ /* 0x000fe20008011429 */
[----:B------:R-:W-:Y:S01]  /*0a30*/  SHF.R.S32.HI R4, RZ, 0x2, R17 ;  /* 0x00000002ff047819 */ /* 0x000fe20000011411 */
[--C-:B------:R-:W-:Y:S01]  /*0a40*/  IMAD R8, R13, 0x400, R7.reuse ;  /* 0x000004000d087824 */ /* 0x100fe200078e0207 */
[----:B------:R-:W-:Y:S01]  /*0a50*/  IADD3 R13, R20, 0x80, RZ ;  /* 0x00000080140d7810 */ /* 0x000fe20007ffe0ff */
[----:B------:R-:W-:Y:S01]  /*0a60*/  IMAD R6, R18, 0x400, R7 ;  /* 0x0000040012067824 */ /* 0x000fe200078e0207 */
[----:B------:R-:W-:Y:S01]  /*0a70*/  LOP3.LUT R7, R0, R7, RZ, 0xfc, !PT ;  /* 0x0000000700077212 */ /* 0x000fe200078efcff */
[----:B------:R-:W-:Y:S01]  /*0a80*/  IMAD R12, R18, 0x10, R4 ;  /* 0x00000010120c7824 */ /* 0x000fe200078e0204 */
[----:B------:R-:W-:Y:S01]  /*0a90*/  SEL R0, R5, 0xffffffe0, !P3 ;  /* 0xffffffe005007807 */ /* 0x000fe20005800000 */
[----:B------:R-:W-:Y:S01]  /*0aa0*/  IMAD.SHL.U32 R4, R15, 0x2, RZ ;  /* 0x000000020f047824 */ /* 0x000fe200078e00ff */
[----:B------:R1:W-:Y:S01]  /*0ab0*/  STL [R1+0x6c], R13 ;  /* 0x00006c0d01007387 */ /* 0x0003e20000100800 */
[----:B------:R-:W-:Y:S01]  /*0ac0*/  IMAD.IADD R6, R6, 0x1, R2 ;  /* 0x0000000106067824 */ /* 0x000fe200078e0202 */
[----:B------:R-:W-:Y:S01]  /*0ad0*/  SEL R5, R5, 0xffffffe0, !P5 ;  /* 0xffffffe005057807 */ /* 0x000fe20006800000 */
[----:B------:R-:W-:Y:S01]  /*0ae0*/  IMAD R0, R252, 0x2, R0 ;  /* 0x00000002fc007824 */ /* 0x000fe200078e0200 */
[----:B------:R-:W-:Y:S01]  /*0af0*/  STL [R1+0x70], R12 ;  /* 0x0000700c01007387 */ /* 0x000fe20000100800 */
[----:B------:R-:W-:Y:S01]  /*0b00*/  IMAD.IADD R8, R2, 0x1, R8 ;  /* 0x0000000102087824 */ /* 0x000fe200078e0208 */
[----:B------:R-:W-:Y:S01]  /*0b10*/  SEL R2, R10, 0xffffffc0, !P4 ;  /* 0xffffffc00a027807 */ /* 0x000fe20006000000 */
[----:B------:R-:W-:Y:S01]  /*0b20*/  ULDC.U8 UR30, c[0x0][0x2d8] ;  /* 0x0000b600001e7ab9 */ /* 0x000fe20000000000 */
[----:B------:R2:W-:Y:S02]  /*0b30*/  STL [R1+0x2c], R4 ;  /* 0x00002c0401007387 */ /* 0x0005e40000100800 */
[----:B------:R-:W-:-:S02]  /*0b40*/  LEA R8, R8, 0x12000, 0x1 ;  /* 0x0001200008087811 */ /* 0x000fc400078e08ff */
[----:B------:R-:W-:Y:S01]  /*0b50*/  STL [R1], R0 ;  /* 0x0000000001007387 */ /* 0x000fe20000100800 */
[----:B-1----:R-:W-:-:S04]  /*0b60*/  LEA R13, R11, 0xc000, 0x1 ;  /* 0x0000c0000b0d7811 */ /* 0x002fc800078e08ff */
[C---:B------:R-:W-:Y:S02]  /*0b70*/  IADD3 R11, R13.reuse, 0x40, RZ ;  /* 0x000000400d0b7810 */ /* 0x040fe40007ffe0ff */
[----:B------:R-:W-:Y:S01]  /*0b80*/  @P2 IADD3 R11, R13, -0x40, RZ ;  /* 0xffffffc00d0b2810 */ /* 0x000fe20007ffe0ff */
[C---:B--2---:R-:W-:Y:S02]  /*0b90*/  IMAD.SHL.U32 R4, R252.reuse, 0x2, RZ ;  /* 0x00000002fc047824 */ /* 0x044fe400078e00ff */
[----:B------:R-:W-:-:S03]  /*0ba0*/  IMAD R252, R252, 0x2, R2 ;  /* 0x00000002fcfc7824 */ /* 0x000fc600078e0202 */
[----:B------:R1:W-:Y:S02]  /*0bb0*/  STL [R1+0x4], R4 ;  /* 0x0000040401007387 */ /* 0x0003e40000100800 */
[----:B-1----:R-:W-:Y:S01]  /*0bc0*/  SEL R4, R10, 0xffffffc0, !P6 ;  /* 0xffffffc00a047807 */ /* 0x002fe20007000000 */
[----:B------:R-:W-:Y:S02]  /*0bd0*/  IMAD.IADD R10, R2, 0x1, R0 ;  /* 0x00000001020a7824 */ /* 0x000fe400078e0200 */
[----:B------:R-:W-:Y:S02]  /*0be0*/  IMAD.SHL.U32 R0, R14, 0x2, RZ ;  /* 0x000000020e007824 */ /* 0x000fe400078e00ff */
[C---:B------:R-:W-:Y:S01]  /*0bf0*/  IMAD R2, R3.reuse, 0x2, R2 ;  /* 0x0000000203027824 */ /* 0x040fe200078e0202 */
[----:B------:R1:W-:Y:S01]  /*0c00*/  STL [R1+0x10], R10 ;  /* 0x0000100a01007387 */ /* 0x0003e20000100800 */
[----:B------:R-:W-:Y:S01]  /*0c10*/  IMAD.SHL.U32 R3, R3, 0x2, RZ ;  /* 0x0000000203037824 */ /* 0x000fe200078e00ff */
[----:B------:R-:W-:-:S02]  /*0c20*/  IADD3 R12, R0, 0x20, RZ ;  /* 0x00000020000c7810 */ /* 0x000fc40007ffe0ff */
[----:B------:R2:W-:Y:S01]  /*0c30*/  STL [R1+0x50], R0 ;  /* 0x0000500001007387 */ /* 0x0005e20000100800 */
[----:B------:R-:W-:-:S03]  /*0c40*/  @P1 IADD3 R12, R0, -0x20, RZ ;  /* 0xffffffe0000c1810 */ /* 0x000fc60007ffe0ff */
[----:B------:R-:W-:Y:S01]  /*0c50*/  STL [R1+0x80], R13 ;  /* 0x0000800d01007387 */ /* 0x000fe20000100800 */
[----:B-1----:R-:W-:Y:S02]  /*0c60*/  IMAD.IADD R10, R0, 0x1, R9 ;  /* 0x00000001000a7824 */ /* 0x002fe400078e0209 */
[----:B--2---:R-:W-:-:S03]  /*0c70*/  IMAD.SHL.U32 R0, R7, 0x2, RZ ;  /* 0x0000000207007824 */ /* 0x004fc600078e00ff */
[----:B------:R1:W-:Y:S02]  /*0c80*/  STL [R1+0x5c], R10 ;  /* 0x00005c0a01007387 */ /* 0x0003e40000100800 */
[----:B-1----:R-:W-:Y:S02]  /*0c90*/  IMAD.SHL.U32 R10, R6, 0x2, RZ ;  /* 0x00000002060a7824 */ /* 0x002fe400078e00ff */
[----:B------:R-:W-:Y:S02]  /*0ca0*/  IMAD.IADD R6, R9, 0x1, R12 ;  /* 0x0000000109067824 */ /* 0x000fe400078e020c */
[C---:B------:R-:W-:Y:S01]  /*0cb0*/  IMAD.IADD R7, R10.reuse, 0x1, R5 ;  /* 0x000000010a077824 */ /* 0x040fe200078e0205 */
[----:B------:R-:W-:Y:S01]  /*0cc0*/  STL [R1+0x8], R10 ;  /* 0x0000080a01007387 */ /* 0x000fe20000100800 */
[----:B------:R-:W-:-:S03]  /*0cd0*/  IMAD.IADD R9, R10, 0x1, R4 ;  /* 0x000000010a097824 */ /* 0x000fc600078e0204 */
[----:B------:R-:W-:Y:S04]  /*0ce0*/  STL [R1+0x54], R12 ;  /* 0x0000540c01007387 */ /* 0x000fe80000100800 */
[----:B------:R-:W-:Y:S04]  /*0cf0*/  STL [R1+0x1c], R8 ;  /* 0x00001c0801007387 */ /* 0x000fe80000100800 */
[----:B------:R-:W-:Y:S04]  /*0d00*/  STL [R1+0x84], R11 ;  /* 0x0000840b01007387 */ /* 0x000fe80000100800 */
[----:B------:R1:W-:Y:S04]  /*0d10*/  STL [R1+0x58], R6 ;  /* 0x0000580601007387 */ /* 0x0003e80000100800 */
[----:B------:R2:W-:Y:S04]  /*0d20*/  STL [R1+0xc], R7 ;  /* 0x00000c0701007387 */ /* 0x0005e80000100800 */
[----:B------:R3:W-:Y:S01]  /*0d30*/  STL [R1+0x18], R9 ;  /* 0x0000180901007387 */ /* 0x0007e20000100800 */
[----:B-1----:R-:W-:-:S02]  /*0d40*/  IMAD.IADD R6, R4, 0x1, R8 ;  /* 0x0000000104067824 */ /* 0x002fc400078e0208 */
[----:B------:R-:W-:Y:S02]  /*0d50*/  IMAD.IADD R8, R5, 0x1, R8 ;  /* 0x0000000105087824 */ /* 0x000fe400078e0208 */
[----:B--2---:R-:W-:Y:S02]  /*0d60*/  IMAD.IADD R7, R7, 0x1, R4 ;  /* 0x0000000107077824 */ /* 0x004fe400078e0204 */
[----:B------:R-:W-:Y:S01]  /*0d70*/  IMAD.IADD R4, R5, 0x1, R6 ;  /* 0x0000000105047824 */ /* 0x000fe200078e0206 */
[----:B------:R3:W-:Y:S04]  /*0d80*/  STL [R1+0x28], R8 ;  /* 0x0000280801007387 */ /* 0x0007e80000100800 */
[----:B------:R3:W-:Y:S04]  /*0d90*/  STL [R1+0x20], R6 ;  /* 0x0000200601007387 */ /* 0x0007e80000100800 */
[----:B------:R3:W-:Y:S04]  /*0da0*/  STL [R1+0x14], R7 ;  /* 0x0000140701007387 */ /* 0x0007e80000100800 */
[----:B------:R3:W-:Y:S02]  /*0db0*/  STL [R1+0x24], R4 ;  /* 0x0000240401007387 */ /* 0x0007e40000100800 */
.L_x_557:
[----:B------:R-:W-:Y:S02]  /*0dc0*/  ULDC.64 UR6, c[0x0][0x240] ;  /* 0x0000900000067ab9 */ /* 0x000fe40000000a00 */
[----:B------:R-:W-:-:S02]  /*0dd0*/  UISETP.NE.U32.AND UP6, UPT, URZ, UR6, UPT ;  /* 0x000000063f00728c */ /* 0x000fc4000bfc5070 */
[----:B------:R-:W-:Y:S02]  /*0de0*/  USHF.L.U32 UR13, UR33, 0x2, URZ ;  /* 0x00000002210d7899 */ /* 0x000fe4000800063f */
[----:B------:R-:W-:Y:S02]  /*0df0*/  USHF.R.S32.HI UR39, URZ, 0x1f, UR33 ;  /* 0x0000001f3f277899 */ /* 0x000fe40008011421 */
[----:B------:R-:W-:Y:S02]  /*0e00*/  UISETP.NE.AND.EX UP6, UPT, URZ, UR7, UPT, UP6 ;  /* 0x000000073f00728c */ /* 0x000fe4000bfc5360 */
[----:B------:R-:W-:Y:S02]  /*0e10*/  ULDC.64 UR10, c[0x0][0x250] ;  /* 0x00009400000a7ab9 */ /* 0x000fe40000000a00 */
[----:B------:R-:W-:Y:S02]  /*0e20*/  UISETP.NE.U32.AND UP4, UPT, URZ, UR10, UPT ;  /* 0x0000000a3f00728c */ /* 0x000fe4000bf85070 */
[----:B------:R-:W-:Y:S01]  /*0e30*/  USHF.L.U64.HI UR12, UR33, 0x2, UR39 ;  /* 0x00000002210c7899 */ /* 0x000fe20008010227 */
[----:B------:R-:W-:Y:S01]  /*0e40*/  PLOP3.LUT P2, PT, PT, PT, UP6, 0x80, 0x0 ;  /* 0x000000000000781c */ /* 0x000fe20003f4f068 */
[----:B------:R-:W-:-:S02]  /*0e50*/  UIADD3 UR6, UP0, UR13, UR6, URZ ;  /* 0x000000060d067290 */ /* 0x000fc4000ff1e03f */
[----:B------:R-:W-:Y:S02]  /*0e60*/  UISETP.NE.AND.EX UP4, UPT, URZ, UR11, UPT, UP4 ;  /* 0x0000000b3f00728c */ /* 0x000fe4000bf85340 */
[----:B------:R-:W-:Y:S02]  /*0e70*/  UIADD3.X UR7, UR12, UR7, URZ, UP0, !UPT ;  /* 0x000000070c077290 */ /* 0x000fe400087fe43f */
[----:B-1-3--:R-:W-:Y:S01]  /*0e80*/  IMAD.U32 R4, RZ, RZ, UR6 ;  /* 0x00000006ff047e24 */ /* 0x00afe2000f8e00ff */
[----:B------:R-:W-:Y:S01]  /*0e90*/  ULDC.U8 UR14, c[0x0][0x312] ;  /* 0x0000c480000e7ab9 */ /* 0x000fe20000000000 */
[----:B------:R-:W-:Y:S01]  /*0ea0*/  PLOP3.LUT P0, PT, PT, PT, UP4, 0x80, 0x0 ;  /* 0x000000000000781c */ /* 0x000fe20003f0f048 */
[----:B------:R-:W-:Y:S01]  /*0eb0*/  ULDC.64 UR8, c[0x0][0x248] ;  /* 0x0000920000087ab9 */ /* 0x000fe20000000a00 */
[----:B------:R-:W-:Y:S01]  /*0ec0*/  IMAD.U32 R5, RZ, RZ, UR7 ;  /* 0x00000007ff057e24 */ /* 0x000fe2000f8e00ff */
[----:B------:R-:W-:Y:S02]  /*0ed0*/  UISETP.NE.AND UP5, UPT, UR14, URZ, UPT ;  /* 0x0000003f0e00728c */ /* 0x000fe4000bfa5270 */
[----:B------:R-:W-:-:S02]  /*0ee0*/  @UP4 UIADD3 UR6, UP0, UR13, UR10, URZ ;  /* 0x0000000a0d064290 */ /* 0x000fc4000ff1e03f */
[----:B--2---:R1:W2:Y:S01]  /*0ef0*/  @P2 LDG.E R9, [R4.64] ;  /* 0x0000000404092981 */ /* 0x0042a2000c1e1900 */
        /* <DEDUP_REMOVED lines=33> */
.L_x_513:
        /* <DEDUP_REMOVED lines=23> */
[----:B------:R-:W-:Y:S02]  /*1280*/  UISETP.NE.AND UP1, UPT, UR14, -0x1, UPT ;  /* 0xffffffff0e00788c */ /* 0x000fe4000bf25270 */
[----:B------:R-:W-:Y:S01]  /*1290*/  ULDC.64 UR12, c[0x0][0x178] ;  /* 0x00005e00000c7ab9 */ /* 0x000fe20000000a00 */
[----:B------:R-:W-:Y:S01]  /*12a0*/  PLOP3.LUT P0, PT, PT, PT, UP0, 0x80, 0x0 ;  /* 0x000000000000781c */ /* 0x000fe20003f0f008 */
[----:B------:R-:W-:Y:S02]  /*12b0*/  UIMAD UR15, UR39, UR12, URZ ;  /* 0x0000000c270f72a4 */ /* 0x000fe4000f8e023f */
[----:B------:R-:W-:-:S02]  /*12c0*/  ULDC.64 UR10, c[0x0][0x190] ;  /* 0x00006400000a7ab9 */ /* 0x000fc40000000a00 */
[----:B------:R-:W-:Y:S02]  /*12d0*/  USHF.R.S32.HI UR16, URZ, 0x1f, UR7 ;  /* 0x0000001f3f107899 */ /* 0x000fe40008011407 */
[----:B------:R-:W-:Y:S02]  /*12e0*/  UIMAD.WIDE.U32 UR8, UR14, UR10, URZ ;  /* 0x0000000a0e0872a5 */ /* 0x000fe4000f8e003f */
[----:B------:R-:W-:Y:S02]  /*12f0*/  UIMAD UR18, UR14, UR11, URZ ;  /* 0x0000000b0e1272a4 */ /* 0x000fe4000f8e023f */
[----:B------:R-:W-:Y:S02]  /*1300*/  UIMAD.WIDE.U32 UR10, UR33, UR12, URZ ;  /* 0x0000000c210a72a5 */ /* 0x000fe4000f8e003f */
[----:B------:R-:W-:Y:S02]  /*1310*/  UIMAD UR13, UR33, UR13, UR15 ;  /* 0x0000000d210d72a4 */ /* 0x000fe4000f8e020f */
[----:B------:R-:W-:-:S02]  /*1320*/  ULEA.HI UR34, UR16, UR7, URZ, 0x6 ;  /* 0x0000000710227291 */ /* 0x000fc4000f8f303f */
[----:B------:R-:W-:Y:S02]  /*1330*/  @UP0 UIADD3 UR7, UR29, UR31, URZ ;  /* 0x0000001f1d070290 */ /* 0x000fe4000fffe03f */
[----:B------:R-:W-:Y:S02]  /*1340*/  ULDC.64 UR16, c[0x0][0x198] ;  /* 0x0000660000107ab9 */ /* 0x000fe40000000a00 */
[----:B------:R-:W-:Y:S02]  /*1350*/  UIADD3 UR35, UR11, UR13, URZ ;  /* 0x0000000d0b237290 */ /* 0x000fe4000fffe03f */
[----:B------:R-:W-:Y:S02]  /*1360*/  USEL UR40, UR10, UR8, !UP1 ;  /* 0x000000080a287287 */ /* 0x000fe4000c800000 */
[----:B------:R-:W-:Y:S02]  /*1370*/  @UP1 UIADD3 UR35, UR9, UR18, URZ ;  /* 0x0000001209231290 */ /* 0x000fe4000fffe03f */
[----:B------:R-:W-:-:S02]  /*1380*/  ULOP3.LUT UR10, UR34, 0xffffffc0, URZ, 0xc0, !UPT ;  /* 0xffffffc0220a7892 */ /* 0x000fc4000f8ec03f */
[----:B------:R-:W-:Y:S02]  /*1390*/  @UP0 UIMAD.WIDE.U32 UR8, UR7, UR16, URZ ;  /* 0x00000010070802a5 */ /* 0x000fe4000f8e003f */
[----:B------:R-:W-:Y:S02]  /*13a0*/  UIADD3 UR18, UR10, -0x40, URZ ;  /* 0xffffffc00a127890 */ /* 0x000fe4000fffe03f */
[----:B------:R-:W-:Y:S02]  /*13b0*/  @UP0 UIMAD UR25, UR7, UR17, UR9 ;  /* 0x00000011071902a4 */ /* 0x000fe4000f8e0209 */
[----:B------:R-:W-:Y:S02]  /*13c0*/  USHF.R.S32.HI UR26, URZ, 0x1f, UR18 ;  /* 0x0000001f3f1a7899 */ /* 0x000fe40008011412 */
[----:B------:R-:W-:Y:S01]  /*13d0*/  @UP0 UMOV UR23, UR8 ;  /* 0x0000000800170c82 */ /* 0x000fe20008000000 */
[----:B------:R-:W-:Y:S05]  /*13e0*/  @P0 BRA `(.L_x_515) ;  /* 0x000000c000000947 */ /* 0x000fea0003800000 */
[----:B------:R-:W-:Y:S02]  /*13f0*/  USHF.R.S32.HI UR7, URZ, 0x1f, UR29 ;  /* 0x0000001f3f077899 */ /* 0x000fe4000801141d */
[----:B------:R-:W-:-:S02]  /*1400*/  ULDC.64 UR10, c[0x0][0x198] ;  /* 0x00006600000a7ab9 */ /* 0x000fc40000000a00 */
        /* <DEDUP_REMOVED lines=10> */
.L_x_515:
        /* <DEDUP_REMOVED lines=18> */
.L_x_516:
        /* <DEDUP_REMOVED lines=72> */
.L_x_517:
[----:B------:R-:W-:Y:S02]  /*1a50*/  UMOV UR11, UR52 ;  /* 0x00000034000b7c82 */ /* 0x000fe40008000000 */
.L_x_518:
[----:B------:R-:W2:Y:S04]  /*1a60*/  LDL.64 R4, [R1+0x48] ;  /* 0x0000480001047983 */ /* 0x000ea80000100a00 */
[----:B------:R1:W3:Y:S01]  /*1a70*/  LDL.64 R28, [R1+0x48] ;  /* 0x00004800011c7983 */ /* 0x0002e20000100a00 */
[----:B------:R-:W-:Y:S01]  /*1a80*/  UIADD3 UR8, UP5, UP4, UR8, UR46, UR48 ;  /* 0x0000002e08087290 */ /* 0x000fe2000fcbe030 */
[----:B------:R-:W-:Y:S01]  /*1a90*/  BSSY B1, `(.L_x_514) ;  /* 0x0000813000017945 */ /* 0x000fe20003800000 */
[----:B------:R-:W-:Y:S01]  /*1aa0*/  USHF.R.S32.HI UR14, URZ, 0x1f, UR38 ;  /* 0x0000001f3f0e7899 */ /* 0x000fe20008011426 */
        /* <DEDUP_REMOVED lines=9> */
[----:B------:R-:W-:-:S03]  /*1b40*/  UIMAD UR12, UR38, UR9, UR7 ;  /* 0x00000009260c72a4 */ /* 0x000fc6000f8e0207 */
[----:B------:R-:W-:Y:S02]  /*1b50*/  ULDC.64 UR8, c[0x0][0x378] ;  /* 0x0000de0000087ab9 */ /* 0x000fe40000000a00 */
[----:B------:R-:W-:-:S03]  /*1b60*/  UIMAD UR7, UR14, UR8, URZ ;  /* 0x000000080e0772a4 */ /* 0x000fc6000f8e023f */
[----:B------:R-:W-:Y:S02]  /*1b70*/  UMOV UR14, 0x4 ;  /* 0x00000004000e7882 */ /* 0x000fe40000000000 */
[----:B------:R-:W-:Y:S01]  /*1b80*/  UIMAD UR10, UR38, UR9, UR7 ;  /* 0x00000009260a72a4 */ /* 0x000fe2000f8e0207 */
[----:B----4-:R-:W-:Y:S02]  /*1b90*/  SHF.R.S32.HI R30, RZ, 0x1f, R30 ;  /* 0x0000001fff1e7819 */ /* 0x010fe4000001141e */
[----:B------:R-:W-:Y:S02]  /*1ba0*/  ULDC.64 UR8, c[0x0][0x370] ;  /* 0x0000dc0000087ab9 */ /* 0x000fe40000000a00 */
[----:B-----5:R-:W-:Y:S01]  /*1bb0*/  LEA.HI R30, R30, R31, RZ, 0x3 ;  /* 0x0000001f1e1e7211 */ /* 0x020fe200078f18ff */
[----:B------:R-:W-:Y:S02]  /*1bc0*/  UIMAD UR7, UR26, UR8, URZ ;  /* 0x000000081a0772a4 */ /* 0x000fe4000f8e023f */
[----:B------:R-:W-:Y:S01]  /*1bd0*/  UIADD3 UR8, UR18, UR11, URZ ;  /* 0x0000000b12087290 */ /* 0x000fe2000fffe03f */
[----:B------:R-:W-:Y:S01]  /*1be0*/  SHF.R.S32.HI R30, RZ, 0x3, R30 ;  /* 0x00000003ff1e7819 */ /* 0x000fe2000001141e */
[----:B------:R-:W-:Y:S01]  /*1bf0*/  UIMAD UR7, UR18, UR9, UR7 ;  /* 0x00000009120772a4 */ /* 0x000fe2000f8e0207 */
[----:B-1----:R-:W-:-:S02]  /*1c00*/  SHF.R.S32.HI R26, RZ, 0x1f, R25 ;  /* 0x0000001fff1a7819 */ /* 0x002fc40000011419 */
[----:B------:R-:W-:Y:S02]  /*1c10*/  SHF.R.S32.HI R24, RZ, 0x1f, R30 ;  /* 0x0000001fff187819 */ /* 0x000fe4000001141e */
[----:B------:R-:W-:Y:S02]  /*1c20*/  LEA.HI R10, R26, R25, RZ, 0x5 ;  /* 0x000000191a0a7211 */ /* 0x000fe400078f28ff */
        /* <DEDUP_REMOVED lines=11> */
[----:B------:R-:W-:Y:S02]  /*1ce0*/  IADD3.X R9, R7, UR35, R5, P1, !PT ;  /* 0x0000002307097c10 */ /* 0x000fe40008ffe405 */
[----:B------:R-:W-:-:S05]  /*1cf0*/  IADD3.X R5, R29, UR24, RZ, P0, !PT ;  /* 0x000000181d057c10 */ /* 0x000fca00087fe4ff */
[----:B------:R-:W-:Y:S01]  /*1d00*/  IMAD.WIDE.U32 R4, R6, c[0x0][0x370], R4 ;  /* 0x0000dc0006047a25 */ /* 0x000fe200078e0004 */
[----:B------:R-:W-:Y:S02]  /*1d10*/  LOP3.LUT R6, R10, 0xffffffe0, RZ, 0xc0, !PT ;  /* 0xffffffe00a067812 */ /* 0x000fe400078ec0ff */
[----:B------:R-:W-:Y:S02]  /*1d20*/  SHF.R.S32.HI R10, RZ, 0x5, R10 ;  /* 0x00000005ff0a7819 */ /* 0x000fe4000001140a */
[----:B------:R-:W-:Y:S01]  /*1d30*/  IADD3 R5, R5, UR7, RZ ;  /* 0x0000000705057c10 */ /* 0x000fe2000fffe0ff */
[----:B------:R-:W-:Y:S01]  /*1d40*/  IMAD.IADD R22, R25, 0x1, -R6 ;  /* 0x0000000119167824 */ /* 0x000fe200078e0a06 */
[----:B------:R-:W-:Y:S01]  /*1d50*/  UIADD3 UR7, UR18, UR15, URZ ;  /* 0x0000000f12077290 */ /* 0x000fe2000fffe03f */
[----:B------:R-:W-:Y:S02]  /*1d60*/  IMAD.U32 R6, RZ, RZ, UR38 ;  /* 0x00000026ff067e24 */ /* 0x000fe4000f8e00ff */
[----:B------:R-:W-:-:S02]  /*1d70*/  IMAD R10, R10, UR47, R22 ;  /* 0x0000002f0a0a7c24 */ /* 0x000fc4000f8e0216 */
[----:B------:R-:W-:-:S03]  /*1d80*/  IMAD.WIDE.U32 R4, R6, c[0x0][0x378], R4 ;  /* 0x0000de0006047a25 */ /* 0x000fc600078e0004 */
[C---:B------:R-:W-:Y:S01]  /*1d90*/  IADD3 R11, P0, R10.reuse, UR17, RZ ;  /* 0x000000110a0b7c10 */ /* 0x040fe2000ff1e0ff */
[----:B------:R-:W-:Y:S01]  /*1da0*/  IMAD.MOV.U32 R6, RZ, RZ, R4 ;  /* 0x000000ffff067224 */ /* 0x000fe200078e0004 */
[----:B------:R-:W-:Y:S01]  /*1db0*/  IADD3 R7, R5, UR10, RZ ;  /* 0x0000000a05077c10 */ /* 0x000fe2000fffe0ff */
[----:B------:R-:W-:Y:S01]  /*1dc0*/  IMAD.U32 R5, RZ, RZ, UR38 ;  /* 0x00000026ff057e24 */ /* 0x000fe2000f8e00ff */
[----:B------:R-:W-:Y:S01]  /*1dd0*/  LEA.HI.X.SX32 R10, R10, UR13, 0x1, P0 ;  /* 0x0000000d0a0a7c11 */ /* 0x000fe200080f0eff */
[----:B------:R-:W-:Y:S01]  /*1de0*/  IMAD R4, R24, c[0x0][0x370], RZ ;  /* 0x0000dc0018047a24 */ /* 0x000fe200078e02ff */
[----:B------:R-:W-:Y:S01]  /*1df0*/  LEA R16, P0, R11, c[0x0][0x350], 0x2 ;  /* 0x0000d4000b107a11 */ /* 0x000fe200078010ff */
[----:B------:R-:W-:Y:S01]  /*1e00*/  IMAD.WIDE.U32 R8, R5, c[0x0][0x1a8], R8 ;  /* 0x00006a0005087a25 */ /* 0x000fe200078e0008 */
[----:B------:R-:W-:Y:S02]  /*1e10*/  ULDC.64 UR10, c[0x0][0x3c8] ;  /* 0x0000f200000a7ab9 */ /* 0x000fe40000000a00 */
[----:B------:R-:W-:Y:S01]  /*1e20*/  LEA.HI.X R17, R11, c[0x0][0x354], R10, 0x2, P0 ;  /* 0x0000d5000b117a11 */ /* 0x000fe200000f140a */
[C---:B------:R-:W-:Y:S01]  /*1e30*/  IMAD R4, R30.reuse, c[0x0][0x374], R4 ;  /* 0x0000dd001e047a24 */ /* 0x040fe200078e0204 */
[----:B------:R-:W-:Y:S01]  /*1e40*/  PLOP3.LUT P0, PT, PT, PT, UP0, 0x80, 0x0 ;  /* 0x000000000000781c */ /* 0x000fe20003f0f008 */
[----:B------:R-:W-:Y:S01]  /*1e50*/  IMAD.WIDE.U32 R6, R30, c[0x0][0x370], R6 ;  /* 0x0000dc001e067a25 */ /* 0x000fe200078e0006 */
[----:B------:R-:W-:Y:S01]  /*1e60*/  UIMAD.WIDE UR8, UR8, UR14, UR10 ;  /* 0x0000000e080872a5 */ /* 0x000fe2000f8e020a */
[----:B------:R-:W-:Y:S01]  /*1e70*/  IADD3 R20, R9, UR12, RZ ;  /* 0x0000000c09147c10 */ /* 0x000fe2000fffe0ff */
[----:B------:R-:W-:Y:S01]  /*1e80*/  ULEA.HI.SX32 UR17, UR34, 0xffffffff, 0x1a ;  /* 0xffffffff22117891 */ /* 0x000fe2000f8fd23f */
[----:B------:R-:W-:Y:S01]  /*1e90*/  IMAD.IADD R19, R7, 0x1, R4 ;  /* 0x0000000107137824 */ /* 0x000fe200078e0204 */
[----:B------:R-:W-:Y:S01]  /*1ea0*/  ULDC.64 UR10, c[0x0][0x200] ;  /* 0x00008000000a7ab9 */ /* 0x000fe20000000a00 */
[----:B------:R-:W-:Y:S01]  /*1eb0*/  LEA R14, P2, R8, c[0x0][0x160], 0x1 ;  /* 0x00005800080e7a11 */ /* 0x000fe200078408ff */
[----:B------:R-:W-:Y:S01]  /*1ec0*/  UIMAD.WIDE UR14, UR7, UR14, UR10 ;  /* 0x0000000e070e72a5 */ /* 0x000fe2000f8e020a */
[----:B------:R-:W-:-:S02]  /*1ed0*/  LEA R12, P1, R6, c[0x0][0x330], 0x1 ;  /* 0x0000cc00060c7a11 */ /* 0x000fc400078208ff */
[----:B------:R-:W-:Y:S02]  /*1ee0*/  LEA.HI.X R15, R8, c[0x0][0x164], R20, 0x1, P2 ;  /* 0x00005900080f7a11 */ /* 0x000fe400010f0c14 */
[----:B------:R-:W-:Y:S01]  /*1ef0*/  LEA.HI.X R13, R6, c[0x0][0x334], R19, 0x1, P1 ;  /* 0x0000cd00060d7a11 */ /* 0x000fe200008f0c13 */
        /* <DEDUP_REMOVED lines=17> */
[----:B------:R-:W-:Y:S01]  /*2010*/  MOV R11, UR7 ;  /* 0x00000007000b7c02 */ /* 0x000fe20008000f00 */
[----:B------:R3:W-:Y:S01]  /*2020*/  STL.64 [R1+0x40], R32 ;  /* 0x0000402001007387 */ /* 0x0007e20000100a00 */
[----:B------:R-:W-:Y:S01]  /*2030*/  UMOV UR10, UR9 ;  /* 0x00000009000a7c82 */ /* 0x000fe20008000000 */
[----:B------:R-:W-:Y:S01]  /*2040*/  BSSY B0, `(.L_x_520) ;  /* 0x0000030000007945 */ /* 0x000fe20003800000 */
[----:B------:R-:W-:Y:S01]  /*2050*/  IADD3 R10, P0, R4, UR27, RZ ;  /* 0x0000001b040a7c10 */ /* 0x000fe2000ff1e0ff */
[----:B------:R3:W-:Y:S01]  /*2060*/  STL.64 [R1+0x38], R34 ;  /* 0x0000382201007387 */ /* 0x0007e20000100a00 */
[----:B------:R-:W-:Y:S01]  /*2070*/  IMAD R4, R23, c[0x0][0x1b8], RZ ;  /* 0x00006e0017047a24 */ /* 0x000fe200078e02ff */
[----:B------:R-:W-:Y:S01]  /*2080*/  UMOV UR8, UR14 ;  /* 0x0000000e00087c82 */ /* 0x000fe20008000000 */
[----:B------:R-:W-:Y:S01]  /*2090*/  IADD3.X R11, R5, UR32, R11, P0, !PT ;  /* 0x00000020050b7c10 */ /* 0x000fe200087fe40b */
[----:B------:R-:W-:Y:S01]  /*20a0*/  UMOV UR9, UR15 ;  /* 0x0000000f00097c82 */ /* 0x000fe20008000000 */
[----:B------:R-:W-:Y:S01]  /*20b0*/  IMAD R4, R18, c[0x0][0x1bc], R4 ;  /* 0x00006f0012047a24 */ /* 0x000fe200078e0204 */
[----:B------:R-:W-:-:S02]  /*20c0*/  UMOV UR7, UR17 ;  /* 0x0000001100077c82 */ /* 0x000fc40008000000 */
        /* <DEDUP_REMOVED lines=39> */
.L_x_521:
[----:B------:R-:W-:Y:S05]  /*2340*/  BSYNC B0 ;  /* 0x0000000000007941 */ /* 0x000fea0003800000 */
.L_x_520:
        /* <DEDUP_REMOVED lines=42> */
.L_x_523:
[----:B------:R-:W-:Y:S05]  /*25f0*/  BSYNC B0 ;  /* 0x0000000000007941 */ /* 0x000fea0003800000 */
.L_x_522:
        /* <DEDUP_REMOVED lines=29> */
.L_x_525:
[----:B------:R-:W-:Y:S05]  /*27d0*/  BSYNC B0 ;  /* 0x0000000000007941 */ /* 0x000fea0003800000 */
.L_x_524:
        /* <DEDUP_REMOVED lines=40> */
.L_x_527:
[----:B------:R-:W-:Y:S05]  /*2a60*/  BSYNC B0 ;  /* 0x0000000000007941 */ /* 0x000fea0003800000 */
.L_x_526:
        /* <DEDUP_REMOVED lines=26> */
.L_x_529:
[----:B------:R-:W-:Y:S05]  /*2c10*/  BSYNC B0 ;  /* 0x0000000000007941 */ /* 0x000fea0003800000 */
.L_x_528:
        /* <DEDUP_REMOVED lines=38> */
.L_x_531:
[----:B------:R-:W-:Y:S05]  /*2e80*/  BSYNC B0 ;  /* 0x0000000000007941 */ /* 0x000fea0003800000 */
.L_x_530:
[----:B------:R-:W5:Y:S01]  /*2e90*/  LDL R5, [R1+0x70] ;  /* 0x0000700001057983 */ /* 0x000f620000100800 */
[----:B-1----:R-:W-:Y:S01]  /*2ea0*/  IMAD.MOV.U32 R6, RZ, RZ, 0x7f800000 ;  /* 0x7f800000ff067424 */ /* 0x002fe200078e00ff */
[----:B------:R-:W-:Y:S02]  /*2eb0*/  MOV R7, 0x7f800000 ;  /* 0x7f80000000077802 */ /* 0x000fe40000000f00 */
[C---:B-----5:R-:W-:Y:S02]  /*2ec0*/  IADD3 R4, R5.reuse, 0x8, RZ ;  /* 0x0000000805047810 */ /* 0x060fe40007ffe0ff */
[----:B------:R-:W-:Y:S02]  /*2ed0*/  ISETP.GE.AND P1, PT, R5, UR12, PT ;  /* 0x0000000c05007c0c */ /* 0x000fe4000bf26270 */
[----:B------:R-:W-:Y:S01]  /*2ee0*/  ISETP.GE.AND P0, PT, R4, UR12, PT ;  /* 0x0000000c04007c0c */ /* 0x000fe2000bf06270 */
[----:B------:R-:W-:Y:S01]  /*2ef0*/  ULDC.64 UR12, c[0x0][0x198] ;  /* 0x00006600000c7ab9 */ /* 0x000fe20000000a00 */
[----:B------:R-:W-:-:S05]  /*2f00*/  MOV R4, 0x4 ;  /* 0x0000000400047802 */ /* 0x000fca0000000f00 */
[----:B------:R-:W-:-:S05]  /*2f10*/  IMAD.WIDE R4, R5, R4, UR8 ;  /* 0x0000000805047e25 */ /* 0x000fca000f8e0204 */
        /* <DEDUP_REMOVED lines=11> */
[----:B-1----:R-:W-:Y:S02]  /*2fd0*/  IADD3 R6, P0, R4, UR23, RZ ;  /* 0x0000001704067c10 */ /* 0x002fe4000ff1e0ff */
[----:B------:R-:W-:-:S04]  /*2fe0*/  MOV R4, UR12 ;  /* 0x0000000c00047c02 */ /* 0x000fc80008000f00 */
        /* <DEDUP_REMOVED lines=39> */
.L_x_533:
[----:B------:R-:W-:Y:S05]  /*3260*/  BSYNC B0 ;  /* 0x0000000000007941 */ /* 0x000fea0003800000 */
.L_x_532:
        /* <DEDUP_REMOVED lines=39> */
.L_x_535:
[----:B------:R-:W-:Y:S05]  /*34e0*/  BSYNC B0 ;  /* 0x0000000000007941 */ /* 0x000fea0003800000 */
.L_x_534:
[----:B------:R-:W0:Y:S01]  /*34f0*/  LDGDEPBAR ;  /* 0x00000000000079af */ /* 0x000e220000000000 */
[----:B-1----:R-:W-:Y:S02]  /*3500*/  IMAD.MOV.U32 R8, RZ, RZ, c[0x0][0x308] ;  /* 0x0000c200ff087624 */ /* 0x002fe400078e00ff */
[----:B------:R-:W-:Y:S01]  /*3510*/  IMAD.MOV.U32 R9, RZ, RZ, c[0x0][0x30c] ;  /* 0x0000c300ff097624 */ /* 0x000fe200078e00ff */
[----:B------:R-:W-:-:S04]  /*3520*/  DEPBAR.LE SB0, 0x1 ;  /* 0x000080400000791a */ /* 0x000fc80000000000 */
[----:B------:R-:W-:Y:S06]  /*3530*/  BAR.SYNC.DEFER_BLOCKING 0x0 ;  /* 0x0000000000007b1d */ /* 0x000fec0000010000 */
[----:B------:R1:W5:Y:S01]  /*3540*/  LDG.E.64 R4, [R8.64+0x8] ;  /* 0x0000080408047981 */ /* 0x000362000c1e1b00 */
[----:B------:R-:W-:Y:S01]  /*3550*/  LEA.HI R6, R26, R25, RZ, 0x3 ;  /* 0x000000191a067211 */ /* 0x000fe200078f18ff */
[----:B------:R-:W-:Y:S01]  /*3560*/  IMAD.MOV.U32 R240, RZ, RZ, 0x20 ;  /* 0x00000020fff07424 */ /* 0x000fe200078e00ff */
[----:B------:R-:W-:Y:S01]  /*3570*/  SHF.R.S32.HI R7, RZ, 0x1f, R22 ;  /* 0x0000001fff077819 */ /* 0x000fe20000011416 */
[----:B------:R-:W2:Y:S04]  /*3580*/  LDSM.16.M88.4 R164, [R252+0x12000] ;  /* 0x01200000fca4783b */ /* 0x000ea80000000200 */
[----:B------:R-:W3:Y:S04]  /*3590*/  LDSM.16.M88.4 R168, [R252+0x12800] ;  /* 0x01280000fca8783b */ /* 0x000ee80000000200 */
[----:B------:R-:W4:Y:S04]  /*35a0*/  LDSM.16.M88.4 R196, [R252+0x14000] ;  /* 0x01400000fcc4783b */ /* 0x000f280000000200 */
[----:B------:R-:W2:Y:S04]  /*35b0*/  LDSM.16.M88.4 R200, [R252+0x14800] ;  /* 0x01480000fcc8783b */ /* 0x000ea80000000200 */
[----:B------:R-:W2:Y:S04]  /*35c0*/  LDSM.16.M88.4 R228, [R252+0x16000] ;  /* 0x01600000fce4783b */ /* 0x000ea80000000200 */
[----:B------:R-:W2:Y:S04]  /*35d0*/  LDSM.16.M88.4 R232, [R252+0x16800] ;  /* 0x01680000fce8783b */ /* 0x000ea80000000200 */
[----:B-1----:R-:W2:Y:S01]  /*35e0*/  LDG.E.64 R8, [R8.64] ;  /* 0x0000000408087981 */ /* 0x002ea2000c1e1b00 */
[----:B------:R-:W-:-:S05]  /*35f0*/  LOP3.LUT R6, R6, 0xfffffff8, RZ, 0xc0, !PT ;  /* 0xfffffff806067812 */ /* 0x000fca00078ec0ff */
[----:B------:R-:W-:-:S05]  /*3600*/  IMAD.IADD R6, R25, 0x1, -R6 ;  /* 0x0000000119067824 */ /* 0x000fca00078e0a06 */
[----:B------:R-:W-:Y:S02]  /*3610*/  LOP3.LUT P0, RZ, R6, 0x2, RZ, 0xc0, !PT ;  /* 0x0000000206ff7812 */ /* 0x000fe4000780c0ff */
[----:B------:R-:W3:Y:S01]  /*3620*/  LDL R6, [R1] ;  /* 0x0000000001067983 */ /* 0x000ee20000100800 */
[----:B------:R-:W-:Y:S01]  /*3630*/  USHF.L.U32 UR12, UR28, 0x6, URZ ;  /* 0x000000061c0c7899 */ /* 0x000fe2000800063f */
        /* <DEDUP_REMOVED lines=42> */
[----:B---3--:R-:W-:Y:S01]  /*38e0*/  CS2R R34, SRZ ;  /* 0x0000000000227805 */ /* 0x008fe2000001ff00 */
[----:B------:R-:W-:Y:S01]  /*38f0*/  CS2R R32, SRZ ;  /* 0x0000000000207805 */ /* 0x000fe2000001ff00 */
[----:B------:R-:W-:Y:S01]  /*3900*/  CS2R R20, SRZ ;  /* 0x0000000000147805 */ /* 0x000fe2000001ff00 */
[----:B-----5:R-:W-:Y:S01]  /*3910*/  IADD3 R4, P2, P1, R4, UR41, R22 ;  /* 0x0000002904047c10 */ /* 0x020fe2000f95e016 */
[----:B--2---:R1:W2:Y:S01]  /*3920*/  R2UR UR14, R9 ;  /* 0x00000000090e73c2 */ /* 0x0042a200000e0000 */
[----:B------:R-:W-:-:S02]  /*3930*/  SEL R240, R240, 0xffffffe0, !P0 ;  /* 0xffffffe0f0f07807 */ /* 0x000fc40004000000 */
[----:B------:R-:W-:Y:S01]  /*3940*/  IADD3.X R5, R5, UR49, R7, P2, P1 ;  /* 0x0000003105057c10 */ /* 0x000fe200097e2407 */
[----:B------:R-:W3:Y:S04]  /*3950*/  LDSM.16.M88.4 R156, [R6+0x12000] ;  /* 0x01200000069c783b */ /* 0x000ee80000000200 */
[----:B------:R-:W2:Y:S04]  /*3960*/  LDSM.16.M88.4 R160, [R6+0x12800] ;  /* 0x0128000006a0783b */ /* 0x000ea80000000200 */
[----:B------:R-:W2:Y:S04]  /*3970*/  LDSM.16.M88.4 R188, [R6+0x14000] ;  /* 0x0140000006bc783b */ /* 0x000ea80000000200 */
[----:B-1----:R-:W5:Y:S01]  /*3980*/  LDL R9, [R1+0x4] ;  /* 0x0000040001097983 */ /* 0x002f620000100800 */
[----:B------:R-:W-:-:S03]  /*3990*/  IMAD.IADD R240, R240, 0x1, R252 ;  /* 0x00000001f0f07824 */ /* 0x000fc600078e02fc */
[----:B------:R-:W1:Y:S04]  /*39a0*/  LDSM.16.M88.4 R192, [R6+0x14800] ;  /* 0x0148000006c0783b */ /* 0x000e680000000200 */
        /* <DEDUP_REMOVED lines=8> */
[----:B------:R2:W-:Y:S01]  /*3a30*/  STL [R1+0x88], R5 ;  /* 0x0000880501007387 */ /* 0x0005e20000100800 */
[----:B------:R-:W1:Y:S01]  /*3a40*/  R2UR UR15, R8 ;  /* 0x00000000080f73c2 */ /* 0x000e6200000e0000 */
[----:B--2---:R-:W-:-:S05]  /*3a50*/  IMAD.WIDE.U32 R4, R4, -0x2daee0ad, RZ ;  /* 0xd2511f5304047825 */ /* 0x004fca00078e00ff */
[----:B------:R2:W-:Y:S01]  /*3a60*/  STL.64 [R1+0x78], R4 ;  /* 0x0000780401007387 */ /* 0x0005e20000100a00 */
[----:B------:R-:W-:Y:S01]  /*3a70*/  UIADD3 UR12, UR12, 0x40, URZ ;  /* 0x000000400c0c7890 */ /* 0x000fe2000fffe03f */
[----:B----4-:R-:W-:Y:S01]  /*3a80*/  CS2R R26, SRZ ;  /* 0x00000000001a7805 */ /* 0x010fe2000001ff00 */
[----:B------:R-:W-:Y:S01]  /*3a90*/  CS2R R24, SRZ ;  /* 0x0000000000187805 */ /* 0x000fe2000001ff00 */
[----:B------:R-:W-:Y:S01]  /*3aa0*/  CS2R R22, SRZ ;  /* 0x0000000000167805 */ /* 0x000fe2000001ff00 */
[----:B------:R-:W-:Y:S02]  /*3ab0*/  UISETP.GE.AND UP0, UPT, UR12, UR6, UPT ;  /* 0x000000060c00728c */ /* 0x000fe4000bf06270 */
[----:B-1----:R-:W-:Y:S02]  /*3ac0*/  UIADD3 UR27, UR15, -0x61c88647, URZ ;  /* 0x9e3779b90f1b7890 */ /* 0x002fe4000fffe03f */
[----:B------:R-:W-:Y:S02]  /*3ad0*/  UIADD3 UR26, UR14, -0x4498517b, URZ ;  /* 0xbb67ae850e1a7890 */ /* 0x000fe4000fffe03f */
[----:B------:R-:W-:-:S02]  /*3ae0*/  UIADD3 UR25, UR15, 0x3c6ef372, URZ ;  /* 0x3c6ef3720f197890 */ /* 0x000fc4000fffe03f */
[----:B------:R-:W-:Y:S02]  /*3af0*/  UIADD3 UR24, UR14, 0x76cf5d0a, URZ ;  /* 0x76cf5d0a0e187890 */ /* 0x000fe4000fffe03f */
[----:B------:R-:W-:Y:S02]  /*3b00*/  UIADD3 UR23, UR15, -0x255992d5, URZ ;  /* 0xdaa66d2b0f177890 */ /* 0x000fe4000fffe03f */
[----:B------:R-:W-:Y:S02]  /*3b10*/  UIADD3 UR22, UR14, 0x32370b8f, URZ ;  /* 0x32370b8f0e167890 */ /* 0x000fe4000fffe03f */
[----:B------:R-:W-:Y:S02]  /*3b20*/  UIADD3 UR21, UR15, 0x78dde6e4, URZ ;  /* 0x78dde6e40f157890 */ /* 0x000fe4000fffe03f */
[----:B------:R-:W-:Y:S02]  /*3b30*/  UIADD3 UR20, UR14, -0x126145ec, URZ ;  /* 0xed9eba140e147890 */ /* 0x000fe4000fffe03f */
[----:B------:R-:W-:-:S02]  /*3b40*/  UIADD3 UR19, UR15, 0x1715609d, URZ ;  /* 0x1715609d0f137890 */ /* 0x000fc4000fffe03f */
[----:B------:R-:W-:Y:S02]  /*3b50*/  UIADD3 UR18, UR14, -0x56f99767, URZ ;  /* 0xa90668990e127890 */ /* 0x000fe4000fffe03f */
[----:B------:R-:W-:Y:S02]  /*3b60*/  UIADD3 UR17, UR15, -0x4ab325aa, URZ ;  /* 0xb54cda560f117890 */ /* 0x000fe4000fffe03f */
[----:B------:R-:W-:Y:S01]  /*3b70*/  UIADD3 UR16, UR14, 0x646e171e, URZ ;  /* 0x646e171e0e107890 */ /* 0x000fe2000fffe03f */
[----:B-----5:R2:W1:Y:S04]  /*3b80*/  LDSM.16.M88.4 R148, [R9+0x12000] ;  /* 0x012000000994783b */ /* 0x0204680000000200 */
[----:B------:R2:W4:Y:S04]  /*3b90*/  LDSM.16.M88.4 R152, [R9+0x12800] ;  /* 0x012800000998783b */ /* 0x0005280000000200 */
[----:B------:R2:W1:Y:S04]  /*3ba0*/  LDSM.16.M88.4 R180, [R9+0x14000] ;  /* 0x0140000009b4783b */ /* 0x0004680000000200 */
[----:B------:R2:W1:Y:S04]  /*3bb0*/  LDSM.16.M88.4 R184, [R9+0x14800] ;  /* 0x0148000009b8783b */ /* 0x0004680000000200 */
[----:B------:R2:W1:Y:S04]  /*3bc0*/  LDSM.16.M88.4 R212, [R9+0x16000] ;  /* 0x0160000009d4783b */ /* 0x0004680000000200 */
[----:B---3--:R2:W1:Y:S02]  /*3bd0*/  LDSM.16.M88.4 R216, [R9+0x16800] ;  /* 0x0168000009d8783b */ /* 0x0084640000000200 */
.L_x_538:
[----:B------:R-:W3:Y:S01]  /*3be0*/  LDL R90, [R1+0x4] ;  /* 0x00000400015a7983 */ /* 0x000ee20000100800 */
[----:B------:R-:W-:Y:S01]  /*3bf0*/  PLOP3.LUT P0, PT, PT, PT, UP0, 0x80, 0x0 ;  /* 0x000000000000781c */ /* 0x000fe20003f0f008 */
[----:B------:R-:W-:Y:S01]  /*3c00*/  UISETP.GE.AND UP4, UPT, UR7, 0x1, UPT ;  /* 0x000000010700788c */ /* 0x000fe2000bf86270 */
[----:B------:R-:W-:Y:S01]  /*3c10*/  PLOP3.LUT P3, PT, PT, PT, UP0, 0x80, 0x0 ;  /* 0x000000000000781c */ /* 0x000fe20003f6f008 */
[----:B-----5:R-:W5:Y:S01]  /*3c20*/  LDL R97, [R1+0x8] ;  /* 0x0000080001617983 */ /* 0x020f620000100800 */
[----:B------:R-:W-:Y:S02]  /*3c30*/  PLOP3.LUT P2, PT, PT, PT, UP0, 0x80, 0x0 ;  /* 0x000000000000781c */ /* 0x000fe40003f4f008 */
[----:B------:R-:W-:Y:S01]  /*3c40*/  PLOP3.LUT P1, PT, PT, PT, UP0, 0x80, 0x0 ;  /* 0x000000000000781c */ /* 0x000fe20003f2f008 */
[----:B--2---:R-:W2:Y:S01]  /*3c50*/  LDL R89, [R1] ;  /* 0x0000000001597983 */ /* 0x004ea20000100800 */
[----:B------:R-:W-:Y:S02]  /*3c60*/  PLOP3.LUT P4, PT, PT, PT, UP0, 0x80, 0x0 ;  /* 0x000000000000781c */ /* 0x000fe40003f8f008 */
[----:B------:R-:W-:Y:S01]  /*3c70*/  PLOP3.LUT P6, PT, PT, PT, UP0, 0x80, 0x0 ;  /* 0x000000000000781c */ /* 0x000fe20003fcf008 */
[----:B----4-:R-:W4:Y:S01]  /*3c80*/  LDL R96, [R1+0xc] ;  /* 0x00000c0001607983 */ /* 0x010f220000100800 */
[----:B------:R-:W-:Y:S03]  /*3c90*/  PLOP3.LUT P5, PT, PT, PT, UP0, 0x80, 0x0 ;  /* 0x000000000000781c */ /* 0x000fe60003faf008 */
[----:B------:R-:W2:Y:S04]  /*3ca0*/  LDL R95, [R1+0x18] ;  /* 0x00001800015f7983 */ /* 0x000ea80000100800 */
[----:B------:R-:W2:Y:S04]  /*3cb0*/  LDL R88, [R1+0x10] ;  /* 0x0000100001587983 */ /* 0x000ea80000100800 */
[----:B------:R-:W2:Y:S04]  /*3cc0*/  LDL R94, [R1+0x14] ;  /* 0x00001400015e7983 */ /* 0x000ea80000100800 */
[----:B------:R-:W0:Y:S08]  /*3cd0*/  LDGDEPBAR ;  /* 0x00000000000079af */ /* 0x000e300000000000 */
[----:B------:R-:W2:Y:S04]  /*3ce0*/  LDL R99, [R1+0x90] ;  /* 0x0000900001637983 */ /* 0x000ea80000100800 */
[----:B------:R-:W2:Y:S04]  /*3cf0*/  LDL R93, [R1+0x60] ;  /* 0x00006000015d7983 */ /* 0x000ea80000100800 */
[----:B------:R-:W2:Y:S04]  /*3d00*/  LDL R98, [R1+0x8c] ;  /* 0x00008c0001627983 */ /* 0x000ea80000100800 */
[----:B------:R-:W2:Y:S04]  /*3d10*/  LDL R92, [R1+0x88] ;  /* 0x00008800015c7983 */ /* 0x000ea80000100800 */
[----:B-1----:R-:W1:Y:S01]  /*3d20*/  S2R R244, SR_TID.X ;  /* 0x0000000000f47919 */ /* 0x002e620000002100 */
[----:B------:R-:W-:Y:S07]  /*3d30*/  DEPBAR.LE SB0, 0x0 ;  /* 0x000080000000791a */ /* 0x000fee0000000000 */
[----:B------:R-:W-:Y:S08]  /*3d40*/  BAR.SYNC.DEFER_BLOCKING 0x0 ;  /* 0x0000000000007b1d */ /* 0x000ff00000010000 */
[----:B------:R-:W-:Y:S08]  /*3d50*/  LDSM.16.M88.4 R84, [R252+0xc000] ;  /* 0x00c00000fc54783b */ /* 0x000ff00000000200 */
[----:B---3--:R-:W-:Y:S08]  /*3d60*/  LDSM.16.M88.4 R8, [R90+0xc000] ;  /* 0x00c000005a08783b */ /* 0x008ff00000000200 */
[----:B-----5:R-:W3:Y:S08]  /*3d70*/  LDSM.16.M88.4 R16, [R97] ;  /* 0x000000006110783b */ /* 0x020ef00000000200 */
[----:B------:R-:W5:Y:S08]  /*3d80*/  LDSM.16.M88.4 R68, [R90+0xc800] ;  /* 0x00c800005a44783b */ /* 0x000f700000000200 */
[----:B----4-:R-:W-:Y:S08]  /*3d90*/  LDSM.16.M88.4 R72, [R96] ;  /* 0x000000006048783b */ /* 0x010ff00000000200 */
[----:B--2---:R-:W2:Y:S08]  /*3da0*/  LDSM.16.M88.4 R76, [R89+0xc000] ;  /* 0x00c00000594c783b */ /* 0x004eb00000000200 */
[----:B------:R-:W4:Y:S01]  /*3db0*/  LDSM.16.M88.4 R80, [R89+0xc800] ;  /* 0x00c800005950783b */ /* 0x000f220000000200 */
[C---:B---3--:R-:W-:Y:S08]  /*3dc0*/  HMMA.16816.F32 R4, R16.reuse, R8, RZ ;  /* 0x000000081004723c */ /* 0x048ff000000018ff */
[C---:B------:R-:W-:Y:S08]  /*3dd0*/  HMMA.16816.F32 R8, R16.reuse, R10, RZ ;  /* 0x0000000a1008723c */ /* 0x040ff000000018ff */
[C---:B-----5:R-:W-:Y:S08]  /*3de0*/  HMMA.16816.F32 R12, R16.reuse, R68, RZ ;  /* 0x00000044100c723c */ /* 0x060ff000000018ff */
[----:B------:R-:W-:Y:S01]  /*3df0*/  HMMA.16816.F32 R16, R16, R70, RZ ;  /* 0x000000461010723c */ /* 0x000fe200000018ff */
[----:B------:R-:W3:Y:S07]  /*3e00*/  LDSM.16.M88.4 R68, [R95] ;  /* 0x000000005f44783b */ /* 0x000eee0000000200 */
[C---:B--2---:R-:W-:Y:S08]  /*3e10*/  HMMA.16816.F32 R4, R72.reuse, R76, R4 ;  /* 0x0000004c4804723c */ /* 0x044ff00000001804 */
[C---:B------:R-:W-:Y:S01]  /*3e20*/  HMMA.16816.F32 R8, R72.reuse, R78, R8 ;  /* 0x0000004e4808723c */ /* 0x040fe20000001808 */
[----:B------:R-:W2:Y:S07]  /*3e30*/  LDSM.16.M88.4 R76, [R252+0xc800] ;  /* 0x00c80000fc4c783b */ /* 0x000eae0000000200 */
[C---:B----4-:R-:W-:Y:S08]  /*3e40*/  HMMA.16816.F32 R12, R72.reuse, R80, R12 ;  /* 0x00000050480c723c */ /* 0x050ff0000000180c */
[----:B------:R-:W-:Y:S01]  /*3e50*/  HMMA.16816.F32 R16, R72, R82, R16 ;  /* 0x000000524810723c */ /* 0x000fe20000001810 */
[----:B------:R-:W-:Y:S07]  /*3e60*/  LDSM.16.M88.4 R72, [R94] ;  /* 0x000000005e48783b */ /* 0x000fee0000000200 */
[C---:B---3--:R-:W-:Y:S01]  /*3e70*/  HMMA.16816.F32 R4, R68.reuse, R84, R4 ;  /* 0x000000544404723c */ /* 0x048fe20000001804 */
[----:B------:R-:W3:Y:S07]  /*3e80*/  LDSM.16.M88.4 R80, [R88+0xc000] ;  /* 0x00c000005850783b */ /* 0x000eee0000000200 */
[C---:B------:R-:W-:Y:S01]  /*3e90*/  HMMA.16816.F32 R8, R68.reuse, R86, R8 ;  /* 0x000000564408723c */ /* 0x040fe20000001808 */
[----:B------:R-:W4:Y:S07]  /*3ea0*/  LDSM.16.M88.4 R84, [R88+0xc800] ;  /* 0x00c800005854783b */ /* 0x000f2e0000000200 */
[C---:B--2---:R-:W-:Y:S08]  /*3eb0*/  HMMA.16816.F32 R12, R68.reuse, R76, R12 ;  /* 0x0000004c440c723c */ /* 0x044ff0000000180c */
[----:B------:R-:W-:Y:S01]  /*3ec0*/  HMMA.16816.F32 R16, R68, R78, R16 ;  /* 0x0000004e4410723c */ /* 0x000fe20000001810 */
[----:B------:R-:W-:Y:S08]  /*3ed0*/  LDSM.16.M88.4 R68, [R97+0x2000] ;  /* 0x002000006144783b */ /* 0x000ff00000000200 */
[----:B------:R-:W2:Y:S01]  /*3ee0*/  LDSM.16.M88.4 R76, [R90+0xe000] ;  /* 0x00e000005a4c783b */ /* 0x000ea20000000200 */
[C---:B---3--:R-:W-:Y:S08]  /*3ef0*/  HMMA.16816.F32 R4, R72.reuse, R80, R4 ;  /* 0x000000504804723c */ /* 0x048ff00000001804 */
[C---:B------:R-:W-:Y:S01]  /*3f00*/  HMMA.16816.F32 R8, R72.reuse, R82, R8 ;  /* 0x000000524808723c */ /* 0x040fe20000001808 */
[----:B------:R-:W3:Y:S07]  /*3f10*/  LDSM.16.M88.4 R80, [R90+0xe800] ;  /* 0x00e800005a50783b */ /* 0x000eee0000000200 */
[C---:B----4-:R-:W-:Y:S08]  /*3f20*/  HMMA.16816.F32 R12, R72.reuse, R84, R12 ;  /* 0x00000054480c723c */ /* 0x050ff0000000180c */
[----:B------:R-:W-:Y:S01]  /*3f30*/  HMMA.16816.F32 R16, R72, R86, R16 ;  /* 0x000000564810723c */ /* 0x000fe20000001810 */
[----:B------:R-:W-:Y:S07]  /*3f40*/  LDSM.16.M88.4 R72, [R96+0x2000] ;  /* 0x002000006048783b */ /* 0x000fee0000000200 */
[C---:B--2---:R-:W-:Y:S01]  /*3f50*/  HMMA.16816.F32 R4, R68.reuse, R76, R4 ;  /* 0x0000004c4404723c */ /* 0x044fe20000001804 */
[----:B------:R-:W2:Y:S07]  /*3f60*/  LDSM.16.M88.4 R84, [R89+0xe000] ;  /* 0x00e000005954783b */ /* 0x000eae0000000200 */
[C---:B------:R-:W-:Y:S01]  /*3f70*/  HMMA.16816.F32 R8, R68.reuse, R78, R8 ;  /* 0x0000004e4408723c */ /* 0x040fe20000001808 */
[----:B------:R-:W4:Y:S07]  /*3f80*/  LDSM.16.M88.4 R76, [R89+0xe800] ;  /* 0x00e80000594c783b */ /* 0x000f2e0000000200 */
[C---:B---3--:R-:W-:Y:S08]  /*3f90*/  HMMA.16816.F32 R12, R68.reuse, R80, R12 ;  /* 0x00000050440c723c */ /* 0x048ff0000000180c */
[----:B------:R-:W-:Y:S01]  /*3fa0*/  HMMA.16816.F32 R16, R68, R82, R16 ;  /* 0x000000524410723c */ /* 0x000fe20000001810 */
[----:B------:R-:W-:Y:S08]  /*3fb0*/  LDSM.16.M88.4 R68, [R95+0x2000] ;  /* 0x002000005f44783b */ /* 0x000ff00000000200 */
[----:B------:R-:W3:Y:S01]  /*3fc0*/  LDSM.16.M88.4 R80, [R252+0xe000] ;  /* 0x00e00000fc50783b */ /* 0x000ee20000000200 */
[C---:B--2---:R-:W-:Y:S08]  /*3fd0*/  HMMA.16816.F32 R4, R72.reuse, R84, R4 ;  /* 0x000000544804723c */ /* 0x044ff00000001804 */
[C---:B------:R-:W-:Y:S01]  /*3fe0*/  HMMA.16816.F32 R8, R72.reuse, R86, R8 ;  /* 0x000000564808723c */ /* 0x040fe20000001808 */
[----:B------:R-:W2:Y:S07]  /*3ff0*/  LDSM.16.M88.4 R84, [R252+0xe800] ;  /* 0x00e80000fc54783b */ /* 0x000eae0000000200 */
[C---:B----4-:R-:W-:Y:S08]  /*4000*/  HMMA.16816.F32 R12, R72.reuse, R76, R12 ;  /* 0x0000004c480c723c */ /* 0x050ff0000000180c */
[----:B------:R-:W-:Y:S01]  /*4010*/  HMMA.16816.F32 R16, R72, R78, R16 ;  /* 0x0000004e4810723c */ /* 0x000fe20000001810 */
[----:B------:R-:W-:Y:S07]  /*4020*/  LDSM.16.M88.4 R72, [R94+0x2000] ;  /* 0x002000005e48783b */ /* 0x000fee0000000200 */
[C---:B---3--:R-:W-:Y:S01]  /*4030*/  HMMA.16816.F32 R4, R68.reuse, R80, R4 ;  /* 0x000000504404723c */ /* 0x048fe20000001804 */
[----:B------:R-:W3:Y:S07]  /*4040*/  LDSM.16.M88.4 R76, [R88+0xe000] ;  /* 0x00e00000584c783b */ /* 0x000eee0000000200 */
[C---:B------:R-:W-:Y:S01]  /*4050*/  HMMA.16816.F32 R8, R68.reuse, R82, R8 ;  /* 0x000000524408723c */ /* 0x040fe20000001808 */
[----:B------:R-:W4:Y:S07]  /*4060*/  LDSM.16.M88.4 R80, [R88+0xe800] ;  /* 0x00e800005850783b */ /* 0x000f2e0000000200 */
[C---:B--2---:R-:W-:Y:S08]  /*4070*/  HMMA.16816.F32 R12, R68.reuse, R84, R12 ;  /* 0x00000054440c723c */ /* 0x044ff0000000180c */
[----:B------:R-:W-:Y:S01]  /*4080*/  HMMA.16816.F32 R16, R68, R86, R16 ;  /* 0x000000564410723c */ /* 0x000fe20000001810 */
[----:B------:R-:W-:Y:S08]  /*4090*/  LDSM.16.M88.4 R68, [R97+0x4000] ;  /* 0x004000006144783b */ /* 0x000ff00000000200 */
[----:B------:R-:W-:Y:S01]  /*40a0*/  LDSM.16.M88.4 R84, [R90+0x10800] ;  /* 0x010800005a54783b */ /* 0x000fe20000000200 */
[C---:B---3--:R-:W-:Y:S08]  /*40b0*/  HMMA.16816.F32 R4, R72.reuse, R76, R4 ;  /* 0x0000004c4804723c */ /* 0x048ff00000001804 */
[C---:B------:R-:W-:Y:S01]  /*40c0*/  HMMA.16816.F32 R8, R72.reuse, R78, R8 ;  /* 0x0000004e4808723c */ /* 0x040fe20000001808 */
[----:B------:R2:W3:Y:S07]  /*40d0*/  LDSM.16.M88.4 R76, [R90+0x10000] ;  /* 0x010000005a4c783b */ /* 0x0004ee0000000200 */
[C---:B----4-:R-:W-:Y:S08]  /*40e0*/  HMMA.16816.F32 R12, R72.reuse, R80, R12 ;  /* 0x00000050480c723c */ /* 0x050ff0000000180c */
[----:B------:R-:W-:Y:S01]  /*40f0*/  HMMA.16816.F32 R16, R72, R82, R16 ;  /* 0x000000524810723c */ /* 0x000fe20000001810 */
[----:B------:R-:W-:Y:S08]  /*4100*/  LDSM.16.M88.4 R80, [R89+0x10800] ;  /* 0x010800005950783b */ /* 0x000ff00000000200 */
[----:B--2---:R-:W2:Y:S06]  /*4110*/  LDL.64 R90, [R1+0x78] ;  /* 0x00007800015a7983 */ /* 0x004eac0000100a00 */
[----:B------:R-:W-:Y:S01]  /*4120*/  LDSM.16.M88.4 R72, [R96+0x4000] ;  /* 0x004000006048783b */ /* 0x000fe20000000200 */
[C---:B---3--:R-:W-:Y:S08]  /*4130*/  HMMA.16816.F32 R4, R68.reuse, R76, R4 ;  /* 0x0000004c4404723c */ /* 0x048ff00000001804 */
[C---:B------:R-:W-:Y:S01]  /*4140*/  HMMA.16816.F32 R8, R68.reuse, R78, R8 ;  /* 0x0000004e4408723c */ /* 0x040fe20000001808 */
[----:B------:R3:W4:Y:S07]  /*4150*/  LDSM.16.M88.4 R76, [R89+0x10000] ;  /* 0x01000000594c783b */ /* 0x00072e0000000200 */
[C---:B------:R-:W-:Y:S08]  /*4160*/  HMMA.16816.F32 R12, R68.reuse, R84, R12 ;  /* 0x00000054440c723c */ /* 0x040ff0000000180c */
[----:B------:R-:W-:Y:S01]  /*4170*/  HMMA.16816.F32 R16, R68, R86, R16 ;  /* 0x000000564410723c */ /* 0x000fe20000001810 */
[----:B------:R-:W-:Y:S08]  /*4180*/  LDSM.16.M88.4 R68, [R95+0x4000] ;  /* 0x004000005f44783b */ /* 0x000ff00000000200 */
[----:B---3--:R-:W3:Y:S04]  /*4190*/  LDL R89, [R1+0x64] ;  /* 0x0000640001597983 */ /* 0x008ee80000100800 */
[----:B------:R-:W5:Y:S01]  /*41a0*/  LDSM.16.M88.4 R84, [R252+0x10000] ;  /* 0x01000000fc54783b */ /* 0x000f620000000200 */
[C---:B----4-:R-:W-:Y:S08]  /*41b0*/  HMMA.16816.F32 R4, R72.reuse, R76, R4 ;  /* 0x0000004c4804723c */ /* 0x050ff00000001804 */
[C---:B------:R-:W-:Y:S01]  /*41c0*/  HMMA.16816.F32 R8, R72.reuse, R78, R8 ;  /* 0x0000004e4808723c */ /* 0x040fe20000001808 */
[----:B------:R-:W4:Y:S07]  /*41d0*/  LDSM.16.M88.4 R76, [R252+0x10800] ;  /* 0x01080000fc4c783b */ /* 0x000f2e0000000200 */
[C---:B------:R-:W-:Y:S08]  /*41e0*/  HMMA.16816.F32 R12, R72.reuse, R80, R12 ;  /* 0x00000050480c723c */ /* 0x040ff0000000180c */
[----:B------:R-:W-:Y:S01]  /*41f0*/  HMMA.16816.F32 R16, R72, R82, R16 ;  /* 0x000000524810723c */ /* 0x000fe20000001810 */
[----:B------:R-:W-:Y:S07]  /*4200*/  LDSM.16.M88.4 R72, [R94+0x4000] ;  /* 0x004000005e48783b */ /* 0x000fee0000000200 */
[C---:B-----5:R-:W-:Y:S01]  /*4210*/  HMMA.16816.F32 R4, R68.reuse, R84, R4 ;  /* 0x000000544404723c */ /* 0x060fe20000001804 */
[----:B------:R-:W5:Y:S07]  /*4220*/  LDSM.16.M88.4 R80, [R88+0x10000] ;  /* 0x010000005850783b */ /* 0x000f6e0000000200 */
[C---:B------:R-:W-:Y:S01]  /*4230*/  HMMA.16816.F32 R8, R68.reuse, R86, R8 ;  /* 0x000000564408723c */ /* 0x040fe20000001808 */
[----:B------:R-:W1:Y:S01]  /*4240*/  @P0 S2R R84, SR_TID.X ;  /* 0x0000000000540919 */ /* 0x000e620000002100 */
[----:B------:R-:W-:Y:S06]  /*4250*/  PLOP3.LUT P0, PT, PT, PT, UP0, 0x80, 0x0 ;  /* 0x000000000000781c */ /* 0x000fec0003f0f008 */
[C---:B----4-:R-:W-:Y:S07]  /*4260*/  HMMA.16816.F32 R12, R68.reuse, R76, R12 ;  /* 0x0000004c440c723c */ /* 0x050fee000000180c */
[C---:B------:R-:W-:Y:S01]  /*4270*/  FMUL.FTZ R77, R93.reuse, 1.4426950216293334961 ;  /* 0x3fb8aa3b5d4d7820 */ /* 0x040fe20000410000 */
[----:B------:R-:W-:Y:S07]  /*4280*/  HMMA.16816.F32 R16, R68, R78, R16 ;  /* 0x0000004e4410723c */ /* 0x000fee0000001810 */
[----:B------:R-:W-:Y:S02]  /*4290*/  IMAD.U32 R69, RZ, RZ, UR7 ;  /* 0x00000007ff457e24 */ /* 0x000fe4000f8e00ff */
[----:B-1----:R-:W-:Y:S01]  /*42a0*/  @P3 IMAD.SHL.U32 R76, R84, 0x2, RZ ;  /* 0x00000002544c3824 */ /* 0x002fe200078e00ff */
[----:B------:R-:W-:Y:S02]  /*42b0*/  FSETP.NEU.FTZ.AND P3, PT, R93, -INF , PT ;  /* 0xff8000005d00780b */ /* 0x000fe40003f7d000 */
[----:B------:R-:W4:Y:S01]  /*42c0*/  LDL R93, [R1+0x70] ;  /* 0x00007000015d7983 */ /* 0x000f220000100800 */
[----:B------:R-:W-:Y:S01]  /*42d0*/  IMAD.U32 R68, RZ, RZ, UR28 ;  /* 0x0000001cff447e24 */ /* 0x000fe2000f8e00ff */
[----:B------:R-:W-:Y:S01]  /*42e0*/  @P2 LOP3.LUT R76, R99, 0x6, R76, 0xf8, !PT ;  /* 0x00000006634c2812 */ /* 0x000fe200078ef84c */
[C---:B-----5:R-:W-:Y:S01]  /*42f0*/  HMMA.16816.F32 R4, R72.reuse, R80, R4 ;  /* 0x000000504804723c */ /* 0x060fe20000001804 */
[----:B------:R-:W1:Y:S01]  /*4300*/  S2R R99, SR_TID.X ;  /* 0x0000000000637919 */ /* 0x000e620000002100 */
[----:B------:R-:W-:Y:S03]  /*4310*/  PLOP3.LUT P2, PT, PT, PT, UP0, 0x80, 0x0 ;  /* 0x000000000000781c */ /* 0x000fe60003f4f008 */
[----:B------:R-:W-:Y:S01]  /*4320*/  @P1 IMAD R76, R68, 0x40, R76 ;  /* 0x00000040444c1824 */ /* 0x000fe200078e024c */
[----:B------:R-:W-:Y:S02]  /*4330*/  FSEL R77, R77, RZ, P3 ;  /* 0x000000ff4d4d7208 */ /* 0x000fe40001800000 */
[C---:B------:R-:W-:Y:S01]  /*4340*/  HMMA.16816.F32 R8, R72.reuse, R82, R8 ;  /* 0x000000524808723c */ /* 0x040fe20000001808 */
[----:B------:R-:W-:Y:S02]  /*4350*/  PLOP3.LUT P1, PT, PT, PT, UP0, 0x80, 0x0 ;  /* 0x000000000000781c */ /* 0x000fe40003f2f008 */
[C---:B------:R-:W-:Y:S02]  /*4360*/  @P4 ISETP.GE.AND P4, PT, R76.reuse, UR6, PT ;  /* 0x000000064c004c0c */ /* 0x040fe4000bf86270 */
[----:B------:R-:W-:Y:S02]  /*4370*/  @P0 IADD3 R71, R76, 0x1, RZ ;  /* 0x000000014c470810 */ /* 0x000fe40007ffe0ff */
[----:B------:R-:W-:Y:S02]  /*4380*/  PLOP3.LUT P0, PT, PT, PT, UP0, 0x80, 0x0 ;  /* 0x000000000000781c */ /* 0x000fe40003f0f008 */
[----:B------:R-:W-:Y:S07]  /*4390*/  @P6 ISETP.GE.AND P6, PT, R71, UR6, PT ;  /* 0x0000000647006c0c */ /* 0x000fee000bfc6270 */
[----:B------:R-:W-:Y:S02]  /*43a0*/  @P2 FSEL R4, R4, -INF , !P4 ;  /* 0xff80000004042808 */ /* 0x000fe40006000000 */
[----:B-1----:R-:W-:Y:S02]  /*43b0*/  SHF.R.S32.HI R99, RZ, 0x1f, R99 ;  /* 0x0000001fff637819 */ /* 0x002fe40000011463 */
[----:B------:R-:W-:Y:S01]  /*43c0*/  @P0 FSEL R6, R6, -INF , !P4 ;  /* 0xff80000006060808 */ /* 0x000fe20006000000 */
[----:B------:R-:W-:Y:S01]  /*43d0*/  FFMA.FTZ R4, R4, c[0x0][0x23c], -R77 ;  /* 0x00008f0004047a23 */ /* 0x000fe2000001084d */
[----:B------:R-:W-:Y:S02]  /*43e0*/  LEA.HI R99, R99, R244, RZ, 0x7 ;  /* 0x000000f463637211 */ /* 0x000fe400078f38ff */
[----:B------:R-:W-:Y:S01]  /*43f0*/  PLOP3.LUT P2, PT, PT, PT, UP0, 0x80, 0x0 ;  /* 0x000000000000781c */ /* 0x000fe20003f4f008 */
[----:B------:R-:W1:Y:S01]  /*4400*/  MUFU.EX2 R87, R4 ;  /* 0x0000000400577308 */ /* 0x000e620000000800 */
[----:B------:R-:W-:Y:S02]  /*4410*/  SHF.R.S32.HI R99, RZ, 0x7, R99 ;  /* 0x00000007ff637819 */ /* 0x000fe40000011463 */
[----:B------:R-:W-:Y:S02]  /*4420*/  @P1 FSEL R5, R5, -INF , !P6 ;  /* 0xff80000005051808 */ /* 0x000fe40007000000 */
[----:B------:R-:W-:Y:S01]  /*4430*/  PLOP3.LUT P1, PT, PT, PT, UP0, 0x80, 0x0 ;  /* 0x000000000000781c */ /* 0x000fe20003f2f008 */
[----:B------:R-:W-:Y:S01]  /*4440*/  IMAD R70, R68, 0x2, R99 ;  /* 0x0000000244467824 */ /* 0x000fe200078e0263 */
[----:B------:R-:W-:Y:S01]  /*4450*/  PLOP3.LUT P0, PT, PT, PT, UP0, 0x80, 0x0 ;  /* 0x000000000000781c */ /* 0x000fe20003f0f008 */
[----:B------:R-:W-:Y:S01]  /*4460*/  IMAD R68, R69, 0x4, R98 ;  /* 0x0000000445447824 */ /* 0x000fe200078e0262 */
[----:B------:R-:W-:Y:S01]  /*4470*/  PLOP3.LUT P4, PT, PT, PT, UP0, 0x80, 0x0 ;  /* 0x000000000000781c */ /* 0x000fe20003f8f008 */
[--C-:B------:R-:W-:Y:S02]  /*4480*/  FFMA.FTZ R5, R5, c[0x0][0x23c], -R77.reuse ;  /* 0x00008f0005057a23 */ /* 0x100fe4000001084d */
[----:B------:R-:W-:Y:S01]  /*4490*/  IMAD.WIDE.U32 R68, R68, -0x326172a9, RZ ;  /* 0xcd9e8d5744447825 */ /* 0x000fe200078e00ff */
[----:B------:R-:W-:Y:S01]  /*44a0*/  @P2 IADD3 R78, R76, 0x8, RZ ;  /* 0x000000084c4e2810 */ /* 0x000fe20007ffe0ff */
[----:B------:R5:W-:Y:S01]  /*44b0*/  MUFU.EX2 R86, R5 ;  /* 0x0000000500567308 */ /* 0x000be20000000800 */
[----:B------:R-:W-:Y:S02]  /*44c0*/  PLOP3.LUT P2, PT, PT, PT, UP0, 0x80, 0x0 ;  /* 0x000000000000781c */ /* 0x000fe40003f4f008 */
[----:B------:R-:W-:Y:S02]  /*44d0*/  LOP3.LUT R79, R69, UR15, R92, 0x96, !PT ;  /* 0x0000000f454f7c12 */ /* 0x000fe4000f8e965c */
[----:B------:R-:W4:Y:S01]  /*44e0*/  LDL R92, [R1+0x50] ;  /* 0x00005000015c7983 */ /* 0x000f220000100800 */
[----:B------:R-:W-:Y:S02]  /*44f0*/  @P5 ISETP.GE.AND P5, PT, R78, UR6, PT ;  /* 0x000000064e005c0c */ /* 0x000fe4000bfa6270 */
[----:B------:R-:W-:Y:S01]  /*4500*/  IMAD.WIDE.U32 R78, R79, -0x2daee0ad, RZ ;  /* 0xd2511f534f4e7825 */ /* 0x000fe200078e00ff */
[----:B------:R-:W-:Y:S02]  /*4510*/  @P0 FSEL R7, R7, -INF , !P6 ;  /* 0xff80000007070808 */ /* 0x000fe40007000000 */
[C---:B------:R-:W-:Y:S02]  /*4520*/  @P4 IADD3 R83, R76.reuse, 0x10, RZ ;  /* 0x000000104c534810 */ /* 0x040fe40007ffe0ff */
[----:B------:R-:W-:Y:S02]  /*4530*/  PLOP3.LUT P4, PT, PT, PT, UP0, 0x80, 0x0 ;  /* 0x000000000000781c */ /* 0x000fe40003f8f008 */
[----:B------:R-:W-:Y:S02]  /*4540*/  PLOP3.LUT P0, PT, PT, PT, UP0, 0x80, 0x0 ;  /* 0x000000000000781c */ /* 0x000fe40003f0f008 */
[----:B------:R-:W-:Y:S02]  /*4550*/  PLOP3.LUT P6, PT, PT, PT, UP0, 0x80, 0x0 ;  /* 0x000000000000781c */ /* 0x000fe40003fcf008 */
[----:B-----5:R-:W-:Y:S02]  /*4560*/  @P1 IADD3 R5, R76, 0x9, RZ ;  /* 0x000000094c051810 */ /* 0x020fe40007ffe0ff */
[----:B------:R-:W-:Y:S02]  /*4570*/  PLOP3.LUT P1, PT, PT, PT, UP0, 0x80, 0x0 ;  /* 0x000000000000781c */ /* 0x000fe40003f2f008 */
[----:B------:R-:W-:Y:S03]  /*4580*/  @P2 ISETP.GE.AND P2, PT, R5, UR6, PT ;  /* 0x0000000605002c0c */ /* 0x000fe6000bf46270 */
[----:B------:R-:W-:Y:S02]  /*4590*/  @P4 FSEL R10, R10, -INF , !P5 ;  /* 0xff8000000a0a4808 */ /* 0x000fe40006800000 */
[----:B------:R-:W-:Y:S06]  /*45a0*/  PLOP3.LUT P4, PT, PT, PT, UP0, 0x80, 0x0 ;  /* 0x000000000000781c */ /* 0x000fec0003f8f008 */
[----:B------:R-:W-:Y:S02]  /*45b0*/  @P1 FSEL R8, R8, -INF , !P5 ;  /* 0xff80000008081808 */ /* 0x000fe40006800000 */
[----:B------:R-:W-:Y:S02]  /*45c0*/  @P0 FSEL R9, R9, -INF , !P2 ;  /* 0xff80000009090808 */ /* 0x000fe40005000000 */
[----:B------:R-:W-:Y:S01]  /*45d0*/  PLOP3.LUT P0, PT, PT, PT, UP0, 0x80, 0x0 ;  /* 0x000000000000781c */ /* 0x000fe20003f0f008 */
[--C-:B------:R-:W-:Y:S01]  /*45e0*/  FFMA.FTZ R8, R8, c[0x0][0x23c], -R77.reuse ;  /* 0x00008f0008087a23 */ /* 0x100fe2000001084d */
[----:B------:R-:W-:Y:S01]  /*45f0*/  PLOP3.LUT P1, PT, PT, PT, UP0, 0x80, 0x0 ;  /* 0x000000000000781c */ /* 0x000fe20003f2f008 */
[--C-:B------:R-:W-:Y:S01]  /*4600*/  FFMA.FTZ R9, R9, c[0x0][0x23c], -R77.reuse ;  /* 0x00008f0009097a23 */ /* 0x100fe2000001084d */
[----:B------:R-:W-:Y:S09]  /*4610*/  PLOP3.LUT P5, PT, PT, PT, UP0, 0x80, 0x0 ;  /* 0x000000000000781c */ /* 0x000ff20003faf008 */
[----:B------:R-:W-:Y:S02]  /*4620*/  @P0 IADD3 R5, R76, 0x18, RZ ;  /* 0x000000184c050810 */ /* 0x000fe40007ffe0ff */
[----:B------:R-:W-:Y:S02]  /*4630*/  @P1 FSEL R11, R11, -INF , !P2 ;  /* 0xff8000000b0b1808 */ /* 0x000fe40005000000 */
[----:B------:R-:W-:Y:S02]  /*4640*/  PLOP3.LUT P1, PT, PT, PT, UP0, 0x80, 0x0 ;  /* 0x000000000000781c */ /* 0x000fe40003f2f008 */
[----:B------:R-:W-:Y:S02]  /*4650*/  PLOP3.LUT P0, PT, PT, PT, UP0, 0x80, 0x0 ;  /* 0x000000000000781c */ /* 0x000fe40003f0f008 */
[----:B------:R-:W-:Y:S02]  /*4660*/  PLOP3.LUT P2, PT, PT, PT, UP0, 0x80, 0x0 ;  /* 0x000000000000781c */ /* 0x000fe40003f4f008 */
[----:B------:R-:W-:Y:S02]  /*4670*/  @P5 ISETP.GE.AND P5, PT, R5, UR6, PT ;  /* 0x0000000605005c0c */ /* 0x000fe4000bfa6270 */
[----:B--2---:R-:W-:Y:S02]  /*4680*/  LOP3.LUT R70, R91, UR14, R70, 0x96, !PT ;  /* 0x0000000e5b467c12 */ /* 0x004fe4000f8e9646 */
[----:B------:R-:W2:Y:S03]  /*4690*/  LDL R91, [R1+0x5c] ;  /* 0x00005c00015b7983 */ /* 0x000ea60000100800 */
[----:B------:R-:W-:Y:S05]  /*46a0*/  IMAD.WIDE.U32 R84, R70, -0x326172a9, RZ ;  /* 0xcd9e8d5746547825 */ /* 0x000fea00078e00ff */
[----:B------:R-:W-:Y:S02]  /*46b0*/  LOP3.LUT R80, R85, UR27, R68, 0x96, !PT ;  /* 0x0000001b55507c12 */ /* 0x000fe4000f8e9644 */
[----:B------:R-:W5:Y:S03]  /*46c0*/  LDSM.16.M88.4 R68, [R88+0x10800] ;  /* 0x010800005844783b */ /* 0x000f660000000200 */
[----:B------:R-:W-:Y:S05]  /*46d0*/  IMAD.WIDE.U32 R80, R80, -0x2daee0ad, RZ ;  /* 0xd2511f5350507825 */ /* 0x000fea00078e00ff */
[----:B------:R-:W-:Y:S02]  /*46e0*/  LOP3.LUT R82, R81, UR24, R78, 0x96, !PT ;  /* 0x0000001851527c12 */ /* 0x000fe4000f8e964e */
[----:B------:R-:W-:Y:S01]  /*46f0*/  MUFU.EX2 R81, R9 ;  /* 0x0000000900517308 */ /* 0x000fe20000000800 */
[C---:B---3--:R-:W-:Y:S01]  /*4700*/  FMUL.FTZ R4, R89.reuse, 1.4426950216293334961 ;  /* 0x3fb8aa3b59047820 */ /* 0x048fe20000410000 */
[----:B------:R-:W-:Y:S01]  /*4710*/  FSETP.NEU.FTZ.AND P3, PT, R89, -INF , PT ;  /* 0xff8000005900780b */ /* 0x000fe20003f7d000 */
[C---:B-----5:R-:W-:Y:S01]  /*4720*/  HMMA.16816.F32 R12, R72.reuse, R68, R12 ;  /* 0x00000044480c723c */ /* 0x060fe2000000180c */
[----:B------:R-:W3:Y:S02]  /*4730*/  LDL R89, [R1+0x58] ;  /* 0x0000580001597983 */ /* 0x000ee40000100800 */
[----:B------:R-:W-:Y:S02]  /*4740*/  FSEL R4, R4, RZ, P3 ;  /* 0x000000ff04047208 */ /* 0x000fe40001800000 */
[----:B------:R-:W-:Y:S03]  /*4750*/  PLOP3.LUT P3, PT, PT, PT, UP0, 0x80, 0x0 ;  /* 0x000000000000781c */ /* 0x000fe60003f6f008 */
[----:B------:R-:W-:Y:S04]  /*4760*/  HMMA.16816.F32 R16, R72, R70, R16 ;  /* 0x000000464810723c */ /* 0x000fe80000001810 */
[--C-:B------:R-:W-:Y:S02]  /*4770*/  FFMA.FTZ R6, R6, c[0x0][0x23c], -R4.reuse ;  /* 0x00008f0006067a23 */ /* 0x100fe40000010804 */
[--C-:B------:R-:W-:Y:S02]  /*4780*/  FFMA.FTZ R85, R7, c[0x0][0x23c], -R4.reuse ;  /* 0x00008f0007557a23 */ /* 0x100fe40000010804 */
[----:B------:R5:W1:Y:S01]  /*4790*/  MUFU.EX2 R88, R6 ;  /* 0x0000000600587308 */ /* 0x000a620000000800 */
[----:B------:R-:W-:Y:S01]  /*47a0*/  FFMA.FTZ R10, R10, c[0x0][0x23c], -R4 ;  /* 0x00008f000a0a7a23 */ /* 0x000fe20000010804 */
[----:B------:R-:W-:Y:S02]  /*47b0*/  @P3 ISETP.GE.AND P3, PT, R83, UR6, PT ;  /* 0x0000000653003c0c */ /* 0x000fe4000bf66270 */
[----:B------:R-:W-:Y:S06]  /*47c0*/  IMAD.WIDE.U32 R82, R82, -0x326172a9, RZ ;  /* 0xcd9e8d5752527825 */ /* 0x000fec00078e00ff */
[----:B------:R-:W1:Y:S05]  /*47d0*/  MUFU.EX2 R85, R85 ;  /* 0x0000005500557308 */ /* 0x000e6a0000000800 */
[----:B------:R-:W-:Y:S02]  /*47e0*/  @P1 FSEL R12, R12, -INF , !P3 ;  /* 0xff8000000c0c1808 */ /* 0x000fe40005800000 */
[----:B------:R-:W-:Y:S03]  /*47f0*/  PLOP3.LUT P1, PT, PT, PT, UP0, 0x80, 0x0 ;  /* 0x000000000000781c */ /* 0x000fe60003f2f008 */
[--C-:B------:R-:W-:Y:S01]  /*4800*/  FFMA.FTZ R12, R12, c[0x0][0x23c], -R77.reuse ;  /* 0x00008f000c0c7a23 */ /* 0x100fe2000001084d */
[----:B-----5:R-:W-:Y:S02]  /*4810*/  LOP3.LUT R6, R79, UR26, R90, 0x96, !PT ;  /* 0x0000001a4f067c12 */ /* 0x020fe4000f8e965a */
[----:B------:R-:W5:Y:S03]  /*4820*/  LDL R90, [R1+0x54] ;  /* 0x00005400015a7983 */ /* 0x000f660000100800 */
[----:B------:R-:W-:Y:S05]  /*4830*/  IMAD.WIDE.U32 R6, R6, -0x326172a9, RZ ;  /* 0xcd9e8d5706067825 */ /* 0x000fea00078e00ff */
[----:B------:R-:W-:Y:S02]  /*4840*/  LOP3.LUT R7, R7, UR25, R84, 0x96, !PT ;  /* 0x0000001907077c12 */ /* 0x000fe4000f8e9654 */
[----:B------:R1:W1:Y:S01]  /*4850*/  MUFU.EX2 R84, R8 ;  /* 0x0000000800547308 */ /* 0x0002620000000800 */
[----:B------:R-:W-:Y:S02]  /*4860*/  LOP3.LUT R78, R83, UR23, R6, 0x96, !PT ;  /* 0x00000017534e7c12 */ /* 0x000fe4000f8e9606 */
[----:B------:R-:W-:Y:S04]  /*4870*/  IMAD.WIDE.U32 R6, R7, -0x2daee0ad, RZ ;  /* 0xd2511f5307067825 */ /* 0x000fe800078e00ff */
[----:B------:R-:W-:Y:S01]  /*4880*/  IMAD.WIDE.U32 R78, R78, -0x2daee0ad, RZ ;  /* 0xd2511f534e4e7825 */ /* 0x000fe200078e00ff */
[----:B------:R-:W-:Y:S02]  /*4890*/  LOP3.LUT R7, R7, UR22, R80, 0x96, !PT ;  /* 0x0000001607077c12 */ /* 0x000fe4000f8e9650 */
[----:B------:R1:W-:Y:S01]  /*48a0*/  MUFU.EX2 R83, R10 ;  /* 0x0000000a00537308 */ /* 0x0003e20000000800 */
[----:B------:R-:W-:Y:S01]  /*48b0*/  FFMA.FTZ R80, R11, c[0x0][0x23c], -R4 ;  /* 0x00008f000b507a23 */ /* 0x000fe20000010804 */
[----:B------:R-:W-:Y:S01]  /*48c0*/  LOP3.LUT R79, R79, UR20, R6, 0x96, !PT ;  /* 0x000000144f4f7c12 */ /* 0x000fe2000f8e9606 */
[----:B------:R-:W-:Y:S04]  /*48d0*/  IMAD.WIDE.U32 R6, R7, -0x326172a9, RZ ;  /* 0xcd9e8d5707067825 */ /* 0x000fe800078e00ff */
[----:B------:R-:W-:Y:S03]  /*48e0*/  IMAD.WIDE.U32 R68, R79, -0x326172a9, RZ ;  /* 0xcd9e8d574f447825 */ /* 0x000fe600078e00ff */
[----:B------:R1:W-:Y:S02]  /*48f0*/  MUFU.EX2 R79, R12 ;  /* 0x0000000c004f7308 */ /* 0x0003e40000000800 */
[----:B-1----:R-:W-:Y:S02]  /*4900*/  @P6 IADD3 R8, R76, 0x11, RZ ;  /* 0x000000114c086810 */ /* 0x002fe40007ffe0ff */
[----:B------:R-:W-:Y:S02]  /*4910*/  PLOP3.LUT P6, PT, PT, PT, UP0, 0x80, 0x0 ;  /* 0x000000000000781c */ /* 0x000fe40003fcf008 */
[----:B------:R-:W-:Y:S02]  /*4920*/  @P4 ISETP.GE.AND P4, PT, R8, UR6, PT ;  /* 0x0000000608004c0c */ /* 0x000fe4000bf86270 */
[----:B------:R-:W-:Y:S02]  /*4930*/  LOP3.LUT R8, R69, UR19, R6, 0x96, !PT ;  /* 0x0000001345087c12 */ /* 0x000fe4000f8e9606 */
[----:B------:R-:W1:Y:S01]  /*4940*/  MUFU.EX2 R80, R80 ;  /* 0x0000005000507308 */ /* 0x000e620000000800 */
[----:B------:R-:W-:Y:S02]  /*4950*/  @P2 IADD3 R76, R76, 0x19, RZ ;  /* 0x000000194c4c2810 */ /* 0x000fe40007ffe0ff */
[----:B------:R-:W-:Y:S01]  /*4960*/  LOP3.LUT R10, R7, UR21, R82, 0x96, !PT ;  /* 0x00000015070a7c12 */ /* 0x000fe2000f8e9652 */
[----:B------:R-:W-:Y:S01]  /*4970*/  IMAD.WIDE.U32 R8, R8, -0x2daee0ad, RZ ;  /* 0xd2511f5308087825 */ /* 0x000fe200078e00ff */
[----:B------:R-:W-:Y:S03]  /*4980*/  PLOP3.LUT P2, PT, PT, PT, UP0, 0x80, 0x0 ;  /* 0x000000000000781c */ /* 0x000fe60003f4f008 */
[----:B------:R-:W-:Y:S01]  /*4990*/  IMAD.WIDE.U32 R10, R10, -0x2daee0ad, RZ ;  /* 0xd2511f530a0a7825 */ /* 0x000fe200078e00ff */
[----:B------:R-:W-:Y:S02]  /*49a0*/  @P6 ISETP.GE.AND P6, PT, R76, UR6, PT ;  /* 0x000000064c006c0c */ /* 0x000fe4000bfc6270 */
[----:B------:R-:W-:Y:S02]  /*49b0*/  @P0 FSEL R13, R13, -INF , !P4 ;  /* 0xff8000000d0d0808 */ /* 0x000fe40006000000 */
[----:B------:R-:W-:Y:S02]  /*49c0*/  LOP3.LUT R6, R11, UR18, R78, 0x96, !PT ;  /* 0x000000120b067c12 */ /* 0x000fe4000f8e964e */
[----:B------:R-:W-:Y:S01]  /*49d0*/  PLOP3.LUT P0, PT, PT, PT, UP0, 0x80, 0x0 ;  /* 0x000000000000781c */ /* 0x000fe20003f0f008 */
[--C-:B------:R-:W-:Y:S01]  /*49e0*/  FFMA.FTZ R13, R13, c[0x0][0x23c], -R77.reuse ;  /* 0x00008f000d0d7a23 */ /* 0x100fe2000001084d */
[----:B------:R-:W-:Y:S01]  /*49f0*/  @P1 FSEL R15, R15, -INF , !P4 ;  /* 0xff8000000f0f1808 */ /* 0x000fe20006000000 */
[----:B------:R-:W-:Y:S01]  /*4a00*/  IMAD.WIDE.U32 R6, R6, -0x326172a9, RZ ;  /* 0xcd9e8d5706067825 */ /* 0x000fe200078e00ff */
[----:B------:R-:W-:Y:S01]  /*4a10*/  @P2 FSEL R14, R14, -INF , !P3 ;  /* 0xff8000000e0e2808 */ /* 0x000fe20005800000 */
[----:B------:R1:W-:Y:S01]  /*4a20*/  MUFU.EX2 R78, R13 ;  /* 0x0000000d004e7308 */ /* 0x0003e20000000800 */
[----:B------:R-:W-:Y:S01]  /*4a30*/  PLOP3.LUT P3, PT, PT, PT, UP0, 0x80, 0x0 ;  /* 0x000000000000781c */ /* 0x000fe20003f6f008 */
[----:B------:R-:W-:Y:S01]  /*4a40*/  FFMA.FTZ R15, R15, c[0x0][0x23c], -R4 ;  /* 0x00008f000f0f7a23 */ /* 0x000fe20000010804 */
[----:B------:R-:W-:Y:S01]  /*4a50*/  LOP3.LUT R5, R7, UR17, R68, 0x96, !PT ;  /* 0x0000001107057c12 */ /* 0x000fe2000f8e9644 */
[----:B------:R-:W-:Y:S01]  /*4a60*/  FFMA.FTZ R14, R14, c[0x0][0x23c], -R4 ;  /* 0x00008f000e0e7a23 */ /* 0x000fe20000010804 */
[----:B------:R-:W-:Y:S02]  /*4a70*/  PLOP3.LUT P2, PT, PT, PT, UP0, 0x80, 0x0 ;  /* 0x000000000000781c */ /* 0x000fe40003f4f008 */
[----:B------:R-:W-:Y:S02]  /*4a80*/  PLOP3.LUT P1, PT, PT, PT, UP0, 0x80, 0x0 ;  /* 0x000000000000781c */ /* 0x000fe40003f2f008 */
[--C-:B------:R-:W-:Y:S01]  /*4a90*/  SHF.R.U32.HI R69, RZ, 0x18, R8.reuse ;  /* 0x00000018ff457819 */ /* 0x100fe20000011608 */
[----:B------:R-:W-:Y:S01]  /*4aa0*/  MUFU.EX2 R76, R14 ;  /* 0x0000000e004c7308 */ /* 0x000fe20000000800 */
[C---:B------:R-:W-:Y:S02]  /*4ab0*/  LOP3.LUT R71, R8.reuse, 0xffff, RZ, 0xc0, !PT ;  /* 0x0000ffff08477812 */ /* 0x040fe400078ec0ff */
[----:B------:R-:W-:Y:S02]  /*4ac0*/  SHF.R.U32.HI R70, RZ, 0x10, R8 ;  /* 0x00000010ff467819 */ /* 0x000fe40000011608 */
[----:B------:R-:W-:Y:S02]  /*4ad0*/  LOP3.LUT R11, R8, 0xff, RZ, 0xc0, !PT ;  /* 0x000000ff080b7812 */ /* 0x000fe400078ec0ff */
[----:B------:R-:W-:Y:S02]  /*4ae0*/  LOP3.LUT R8, R6, 0xffff, RZ, 0xc0, !PT ;  /* 0x0000ffff06087812 */ /* 0x000fe400078ec0ff */
[----:B------:R-:W-:Y:S01]  /*4af0*/  LOP3.LUT R7, R5, 0xff, RZ, 0xc0, !PT ;  /* 0x000000ff05077812 */ /* 0x000fe200078ec0ff */
[----:B------:R-:W4:Y:S01]  /*4b00*/  MUFU.EX2 R75, R15 ;  /* 0x0000000f004b7308 */ /* 0x000f220000000800 */
[----:B------:R-:W-:Y:S02]  /*4b10*/  @P0 FSEL R16, R16, -INF , !P5 ;  /* 0xff80000010100808 */ /* 0x000fe40006800000 */
[----:B------:R-:W-:Y:S02]  /*4b20*/  ISETP.LE.U32.AND P0, PT, R7, UR30, PT ;  /* 0x0000001e07007c0c */ /* 0x000fe4000bf03070 */
[----:B------:R-:W-:Y:S01]  /*4b30*/  LOP3.LUT R12, R6, 0xff, RZ, 0xc0, !PT ;  /* 0x000000ff060c7812 */ /* 0x000fe200078ec0ff */
[----:B------:R-:W-:Y:S01]  /*4b40*/  FFMA.FTZ R16, R16, c[0x0][0x23c], -R77 ;  /* 0x00008f0010107a23 */ /* 0x000fe2000001084d */
[----:B-1----:R-:W-:Y:S02]  /*4b50*/  SHF.R.U32.HI R13, RZ, 0x10, R6 ;  /* 0x00000010ff0d7819 */ /* 0x002fe40000011606 */
[--C-:B------:R-:W-:Y:S01]  /*4b60*/  SHF.R.U32.HI R7, RZ, 0x10, R5.reuse ;  /* 0x00000010ff077819 */ /* 0x100fe20000011605 */
[----:B------:R-:W-:Y:S01]  /*4b70*/  MUFU.EX2 R74, R16 ;  /* 0x00000010004a7308 */ /* 0x000fe20000000800 */
[----:B------:R-:W-:Y:S02]  /*4b80*/  LOP3.LUT R10, R9, UR16, R10, 0x96, !PT ;  /* 0x00000010090a7c12 */ /* 0x000fe4000f8e960a */
[----:B------:R-:W-:Y:S02]  /*4b90*/  SHF.R.U32.HI R9, RZ, 0x18, R6 ;  /* 0x00000018ff097819 */ /* 0x000fe40000011606 */
[----:B------:R-:W-:Y:S01]  /*4ba0*/  LOP3.LUT R6, R5, 0xffff, RZ, 0xc0, !PT ;  /* 0x0000ffff05067812 */ /* 0x000fe200078ec0ff */
[----:B------:R-:W-:Y:S01]  /*4bb0*/  @!P0 FADD.FTZ R87, -R87, -RZ ;  /* 0x800000ff57578221 */ /* 0x000fe20000010100 */
[----:B------:R-:W-:Y:S02]  /*4bc0*/  LOP3.LUT R7, R7, 0xff, RZ, 0xc0, !PT ;  /* 0x000000ff07077812 */ /* 0x000fe400078ec0ff */
[----:B------:R-:W-:Y:S02]  /*4bd0*/  SHF.R.U32.HI R6, RZ, 0x8, R6 ;  /* 0x00000008ff067819 */ /* 0x000fe40000011606 */
[----:B------:R-:W-:Y:S02]  /*4be0*/  @P2 FSEL R19, R19, -INF , !P6 ;  /* 0xff80000013132808 */ /* 0x000fe40007000000 */
[----:B------:R-:W-:Y:S02]  /*4bf0*/  @P3 FSEL R18, R18, -INF , !P5 ;  /* 0xff80000012123808 */ /* 0x000fe40006800000 */
[----:B------:R-:W-:Y:S02]  /*4c00*/  @P1 FSEL R17, R17, -INF , !P6 ;  /* 0xff80000011111808 */ /* 0x000fe40007000000 */
[----:B------:R-:W-:Y:S01]  /*4c10*/  ISETP.LE.U32.AND P1, PT, R7, UR30, PT ;  /* 0x0000001e07007c0c */ /* 0x000fe2000bf23070 */
[--C-:B------:R-:W-:Y:S01]  /*4c20*/  FFMA.FTZ R18, R18, c[0x0][0x23c], -R4.reuse ;  /* 0x00008f0012127a23 */ /* 0x100fe20000010804 */
[----:B------:R-:W-:Y:S01]  /*4c30*/  LOP3.LUT R6, R6, 0xffff, RZ, 0xc0, !PT ;  /* 0x0000ffff06067812 */ /* 0x000fe200078ec0ff */
[----:B------:R-:W-:Y:S01]  /*4c40*/  FFMA.FTZ R4, R19, c[0x0][0x23c], -R4 ;  /* 0x00008f0013047a23 */ /* 0x000fe20000010804 */
[----:B------:R-:W-:Y:S01]  /*4c50*/  SHF.R.U32.HI R5, RZ, 0x18, R5 ;  /* 0x00000018ff057819 */ /* 0x000fe20000011605 */
[----:B------:R-:W-:Y:S01]  /*4c60*/  FFMA.FTZ R77, R17, c[0x0][0x23c], -R77 ;  /* 0x00008f00114d7a23 */ /* 0x000fe2000001084d */
[----:B------:R-:W-:Y:S01]  /*4c70*/  ISETP.LE.U32.AND P5, PT, R6, UR30, PT ;  /* 0x0000001e06007c0c */ /* 0x000fe2000bfa3070 */
[----:B------:R1:W-:Y:S01]  /*4c80*/  MUFU.EX2 R72, R4 ;  /* 0x0000000400487308 */ /* 0x0003e20000000800 */
[----:B------:R-:W-:Y:S02]  /*4c90*/  SHF.R.U32.HI R6, RZ, 0x8, R8 ;  /* 0x00000008ff067819 */ /* 0x000fe40000011608 */
[----:B------:R-:W-:Y:S02]  /*4ca0*/  ISETP.LE.U32.AND P6, PT, R5, UR30, PT ;  /* 0x0000001e05007c0c */ /* 0x000fe4000bfc3070 */
[----:B------:R-:W-:Y:S01]  /*4cb0*/  LOP3.LUT R6, R6, 0xffff, RZ, 0xc0, !PT ;  /* 0x0000ffff06067812 */ /* 0x000fe200078ec0ff */
[----:B------:R-:W-:Y:S01]  /*4cc0*/  @!P1 FADD.FTZ R88, -R88, -RZ ;  /* 0x800000ff58589221 */ /* 0x000fe20000010100 */
[----:B------:R-:W-:Y:S02]  /*4cd0*/  ISETP.LE.U32.AND P2, PT, R12, UR30, PT ;  /* 0x0000001e0c007c0c */ /* 0x000fe4000bf43070 */
[----:B------:R-:W-:Y:S01]  /*4ce0*/  ISETP.LE.U32.AND P1, PT, R6, UR30, PT ;  /* 0x0000001e06007c0c */ /* 0x000fe2000bf23070 */
[----:B------:R-:W-:Y:S01]  /*4cf0*/  MUFU.EX2 R77, R77 ;  /* 0x0000004d004d7308 */ /* 0x000fe20000000800 */
[----:B------:R-:W-:Y:S01]  /*4d00*/  LOP3.LUT R5, R10, 0xff, RZ, 0xc0, !PT ;  /* 0x000000ff0a057812 */ /* 0x000fe200078ec0ff */
[----:B------:R-:W-:Y:S01]  /*4d10*/  @!P5 FADD.FTZ R86, -R86, -RZ ;  /* 0x800000ff5656d221 */ /* 0x000fe20000010100 */
[----:B------:R-:W-:Y:S02]  /*4d20*/  ISETP.LE.U32.AND P0, PT, R9, UR30, PT ;  /* 0x0000001e09007c0c */ /* 0x000fe4000bf03070 */
[----:B------:R-:W-:Y:S01]  /*4d30*/  ISETP.LE.U32.AND P5, PT, R5, UR30, PT ;  /* 0x0000001e05007c0c */ /* 0x000fe2000bfa3070 */
[----:B------:R-:W-:Y:S01]  /*4d40*/  @!P6 FADD.FTZ R85, -R85, -RZ ;  /* 0x800000ff5555e221 */ /* 0x000fe20000010100 */
[----:B------:R-:W-:Y:S02]  /*4d50*/  LOP3.LUT R5, R13, 0xff, RZ, 0xc0, !PT ;  /* 0x000000ff0d057812 */ /* 0x000fe400078ec0ff */
[--C-:B------:R-:W-:Y:S01]  /*4d60*/  SHF.R.U32.HI R6, RZ, 0x10, R10.reuse ;  /* 0x00000010ff067819 */ /* 0x100fe2000001160a */
[----:B------:R-:W-:Y:S01]  /*4d70*/  @!P2 FADD.FTZ R84, -R84, -RZ ;  /* 0x800000ff5454a221 */ /* 0x000fe20000010100 */
[----:B------:R-:W-:Y:S01]  /*4d80*/  ISETP.LE.U32.AND P6, PT, R5, UR30, PT ;  /* 0x0000001e05007c0c */ /* 0x000fe2000bfc3070 */
[----:B------:R-:W-:Y:S01]  /*4d90*/  @!P1 FADD.FTZ R81, -R81, -RZ ;  /* 0x800000ff51519221 */ /* 0x000fe20000010100 */
[----:B------:R-:W-:Y:S01]  /*4da0*/  LOP3.LUT R6, R6, 0xff, RZ, 0xc0, !PT ;  /* 0x000000ff06067812 */ /* 0x000fe200078ec0ff */
[----:B------:R-:W4:Y:S01]  /*4db0*/  MUFU.EX2 R73, R18 ;  /* 0x0000001200497308 */ /* 0x000f220000000800 */
[----:B------:R-:W-:Y:S01]  /*4dc0*/  SHF.R.U32.HI R5, RZ, 0x18, R10 ;  /* 0x00000018ff057819 */ /* 0x000fe2000001160a */
[----:B------:R-:W-:Y:S01]  /*4dd0*/  @!P0 FADD.FTZ R80, -R80, -RZ ;  /* 0x800000ff50508221 */ /* 0x000fe20000010100 */
[----:B------:R-:W-:Y:S01]  /*4de0*/  LOP3.LUT R10, R10, 0xffff, RZ, 0xc0, !PT ;  /* 0x0000ffff0a0a7812 */ /* 0x000fe200078ec0ff */
[----:B------:R-:W-:Y:S01]  /*4df0*/  @!P5 FADD.FTZ R79, -R79, -RZ ;  /* 0x800000ff4f4fd221 */ /* 0x000fe20000010100 */
[----:B------:R-:W-:Y:S02]  /*4e00*/  ISETP.LE.U32.AND P2, PT, R5, UR30, PT ;  /* 0x0000001e05007c0c */ /* 0x000fe4000bf43070 */
[----:B------:R-:W-:Y:S02]  /*4e10*/  ISETP.LE.U32.AND P1, PT, R6, UR30, PT ;  /* 0x0000001e06007c0c */ /* 0x000fe4000bf23070 */
[----:B------:R-:W-:Y:S01]  /*4e20*/  LOP3.LUT R6, R70, 0xff, RZ, 0xc0, !PT ;  /* 0x000000ff46067812 */ /* 0x000fe200078ec0ff */
[----:B------:R-:W-:Y:S01]  /*4e30*/  @!P6 FADD.FTZ R83, -R83, -RZ ;  /* 0x800000ff5353e221 */ /* 0x000fe20000010100 */
[----:B------:R-:W-:Y:S02]  /*4e40*/  SHF.R.U32.HI R5, RZ, 0x8, R10 ;  /* 0x00000008ff057819 */ /* 0x000fe4000001160a */
[----:B-1----:R-:W-:Y:S02]  /*4e50*/  SHF.R.U32.HI R4, RZ, 0x8, R71 ;  /* 0x00000008ff047819 */ /* 0x002fe40000011647 */
[----:B------:R-:W-:Y:S02]  /*4e60*/  ISETP.LE.U32.AND P0, PT, R6, UR30, PT ;  /* 0x0000001e06007c0c */ /* 0x000fe4000bf03070 */
[----:B------:R-:W-:Y:S01]  /*4e70*/  F2FP.RELU.PACK_AB R6, R86, R87 ;  /* 0x000000575606723e */ /* 0x000fe200000008ff */
[----:B----4-:R-:W-:Y:S01]  /*4e80*/  @!P2 FADD.FTZ R75, -R75, -RZ ;  /* 0x800000ff4b4ba221 */ /* 0x010fe20000010100 */
[----:B------:R-:W-:Y:S01]  /*4e90*/  LOP3.LUT R5, R5, 0xffff, RZ, 0xc0, !PT ;  /* 0x0000ffff05057812 */ /* 0x000fe200078ec0ff */
[----:B------:R-:W-:Y:S01]  /*4ea0*/  @!P1 FADD.FTZ R76, -R76, -RZ ;  /* 0x800000ff4c4c9221 */ /* 0x000fe20000010100 */
[----:B------:R-:W-:Y:S01]  /*4eb0*/  LOP3.LUT R4, R4, 0xffff, RZ, 0xc0, !PT ;  /* 0x0000ffff04047812 */ /* 0x000fe200078ec0ff */
[----:B------:R1:W-:Y:S01]  /*4ec0*/  STS [R92+0x14000], R6 ;  /* 0x014000065c007388 */ /* 0x0003e20000000800 */
[----:B------:R-:W-:Y:S02]  /*4ed0*/  ISETP.LE.U32.AND P6, PT, R5, UR30, PT ;  /* 0x0000001e05007c0c */ /* 0x000fe4000bfc3070 */
[----:B------:R-:W-:Y:S02]  /*4ee0*/  F2FP.RELU.PACK_AB R5, R85, R88 ;  /* 0x000000585505723e */ /* 0x000fe400000008ff */
[----:B------:R-:W-:Y:S01]  /*4ef0*/  ISETP.LE.U32.AND P5, PT, R4, UR30, PT ;  /* 0x0000001e04007c0c */ /* 0x000fe2000bfa3070 */
[----:B------:R-:W-:Y:S01]  /*4f00*/  @!P0 FADD.FTZ R73, -R73, -RZ ;  /* 0x800000ff49498221 */ /* 0x000fe20000010100 */
[----:B------:R-:W-:Y:S01]  /*4f10*/  F2FP.RELU.PACK_AB R4, R81, R84 ;  /* 0x000000545104723e */ /* 0x000fe200000008ff */
[----:B------:R4:W-:Y:S01]  /*4f20*/  STS [R92+0x14400], R5 ;  /* 0x014400055c007388 */ /* 0x0009e20000000800 */
[----:B------:R-:W-:Y:S02]  /*4f30*/  ISETP.LE.U32.AND P4, PT, R11, UR30, PT ;  /* 0x0000001e0b007c0c */ /* 0x000fe4000bf83070 */
[----:B------:R-:W-:Y:S02]  /*4f40*/  ISETP.LE.U32.AND P3, PT, R69, UR30, PT ;  /* 0x0000001e45007c0c */ /* 0x000fe4000bf63070 */
[----:B------:R-:W-:Y:S01]  /*4f50*/  F2FP.RELU.PACK_AB R8, R80, R83 ;  /* 0x000000535008723e */ /* 0x000fe200000008ff */
[----:B------:R-:W-:Y:S01]  /*4f60*/  @!P6 FADD.FTZ R78, -R78, -RZ ;  /* 0x800000ff4e4ee221 */ /* 0x000fe20000010100 */
[----:B------:R-:W-:Y:S02]  /*4f70*/  FSETP.GE.FTZ.AND P2, PT, R87, RZ, PT ;  /* 0x000000ff5700720b */ /* 0x000fe40003f56000 */
[----:B------:R-:W-:Y:S01]  /*4f80*/  FSETP.GE.FTZ.AND P1, PT, R86, RZ, PT ;  /* 0x000000ff5600720b */ /* 0x000fe20003f36000 */
[----:B------:R-:W-:Y:S01]  /*4f90*/  @!P5 FADD.FTZ R77, -R77, -RZ ;  /* 0x800000ff4d4dd221 */ /* 0x000fe20000010100 */
[----:B------:R-:W-:Y:S03]  /*4fa0*/  F2FP.RELU.PACK_AB R7, R78, R79 ;  /* 0x0000004f4e07723e */ /* 0x000fe600000008ff */
[----:B------:R-:W-:Y:S02]  /*4fb0*/  @!P4 FADD.FTZ R74, -R74, -RZ ;  /* 0x800000ff4a4ac221 */ /* 0x000fe40000010100 */
[----:B------:R-:W-:Y:S01]  /*4fc0*/  @!P3 FADD.FTZ R72, -R72, -RZ ;  /* 0x800000ff4848b221 */ /* 0x000fe20000010100 */
[----:B-1----:R-:W-:Y:S02]  /*4fd0*/  F2FP.RELU.PACK_AB R6, R75, R76 ;  /* 0x0000004c4b06723e */ /* 0x002fe400000008ff */
[----:B------:R-:W-:Y:S02]  /*4fe0*/  FSETP.GE.FTZ.AND P3, PT, R79, RZ, PT ;  /* 0x000000ff4f00720b */ /* 0x000fe40003f76000 */
[----:B----4-:R-:W-:Y:S01]  /*4ff0*/  F2FP.RELU.PACK_AB R5, R77, R74 ;  /* 0x0000004a4d05723e */ /* 0x010fe200000008ff */
[----:B--2---:R1:W-:Y:S04]  /*5000*/  STS [R91+0x14000], R4 ;  /* 0x014000045b007388 */ /* 0x0043e80000000800 */
[----:B------:R-:W-:Y:S01]  /*5010*/  STS [R91+0x14400], R8 ;  /* 0x014400085b007388 */ /* 0x000fe20000000800 */
[----:B-1----:R-:W-:Y:S03]  /*5020*/  F2FP.RELU.PACK_AB R4, R72, R73 ;  /* 0x000000494804723e */ /* 0x002fe600000008ff */
[----:B-----5:R-:W-:Y:S04]  /*5030*/  STS [R90+0x14000], R7 ;  /* 0x014000075a007388 */ /* 0x020fe80000000800 */
[----:B------:R-:W-:Y:S04]  /*5040*/  STS [R90+0x14400], R6 ;  /* 0x014400065a007388 */ /* 0x000fe80000000800 */
[----:B---3--:R-:W-:Y:S04]  /*5050*/  STS [R89+0x14000], R5 ;  /* 0x0140000559007388 */ /* 0x008fe80000000800 */
        /* <DEDUP_REMOVED lines=60> */
[----:B------:R-:W-:Y:S07]  /*5420*/  HMMA.16816.F32 R16, R68, R242, R16 ;  /* 0x000000f24410723c */ /* 0x000fee0000001810 */
[----:B------:R-:W-:Y:S02]  /*5430*/  IMAD.U32 R68, RZ, RZ, UR11 ;  /* 0x0000000bff447e24 */ /* 0x000fe4000f8e00ff */
[----:B------:R-:W-:Y:S03]  /*5440*/  IMAD.U32 R69, RZ, RZ, UR10 ;  /* 0x0000000aff457e24 */ /* 0x000fe6000f8e00ff */
[C---:B------:R-:W-:Y:S04]  /*5450*/  LEA R70, P0, R93.reuse, R68, 0x2 ;  /* 0x000000445d467211 */ /* 0x040fe800078010ff */
[----:B------:R-:W-:Y:S02]  /*5460*/  LEA.HI.X.SX32 R71, R93, R69, 0x2, P0 ;  /* 0x000000455d477211 */ /* 0x000fe400000f16ff */
[----:B------:R-:W-:Y:S03]  /*5470*/  FSETP.GE.FTZ.AND P0, PT, R84, RZ, PT ;  /* 0x000000ff5400720b */ /* 0x000fe60003f16000 */
[----:B------:R-:W2:Y:S04]  /*5480*/  LDG.E R69, [R70.64] ;  /* 0x0000000446457981 */ /* 0x000ea8000c1e1900 */
[----:B------:R2:W3:Y:S02]  /*5490*/  LDG.E R68, [R70.64+0x20] ;  /* 0x0000200446447981 */ /* 0x0004e4000c1e1900 */
[C---:B--2---:R-:W-:Y:S02]  /*54a0*/  FADD.FTZ R70, -R69.reuse, R4 ;  /* 0x0000000445467221 */ /* 0x044fe40000010100 */
[C---:B------:R-:W-:Y:S02]  /*54b0*/  FADD.FTZ R5, -R69.reuse, R5 ;  /* 0x0000000545057221 */ /* 0x040fe40000010100 */
[C---:B------:R-:W-:Y:S01]  /*54c0*/  FADD.FTZ R4, -R69.reuse, R8 ;  /* 0x0000000845047221 */ /* 0x040fe20000010100 */
[-C--:B------:R-:W-:Y:S01]  /*54d0*/  FSEL R8, R70, R69.reuse, P2 ;  /* 0x0000004546087208 */ /* 0x080fe20001000000 */
[----:B------:R-:W-:Y:S01]  /*54e0*/  FADD.FTZ R9, -R69, R9 ;  /* 0x0000000945097221 */ /* 0x000fe20000010100 */
[-C--:B------:R-:W-:Y:S01]  /*54f0*/  FSEL R5, R5, R69.reuse, P1 ;  /* 0x0000004505057208 */ /* 0x080fe20000800000 */
[----:B------:R-:W-:Y:S01]  /*5500*/  FADD.FTZ R12, -R69, R12 ;  /* 0x0000000c450c7221 */ /* 0x000fe20000010100 */
[----:B------:R-:W-:Y:S01]  /*5510*/  FSEL R4, R4, R69, P0 ;  /* 0x0000004504047208 */ /* 0x000fe20000000000 */
[----:B------:R-:W-:Y:S01]  /*5520*/  FMUL.FTZ R8, R87, R8 ;  /* 0x0000000857087220 */ /* 0x000fe20000410000 */
[----:B------:R-:W-:Y:S01]  /*5530*/  FSETP.GE.FTZ.AND P0, PT, R77, RZ, PT ;  /* 0x000000ff4d00720b */ /* 0x000fe20003f16000 */
[----:B------:R-:W-:Y:S01]  /*5540*/  FMUL.FTZ R86, R86, R5 ;  /* 0x0000000556567220 */ /* 0x000fe20000410000 */
[----:B------:R-:W-:Y:S01]  /*5550*/  FSETP.GE.FTZ.AND P1, PT, R81, RZ, PT ;  /* 0x000000ff5100720b */ /* 0x000fe20003f36000 */
[----:B------:R-:W-:Y:S01]  /*5560*/  FMUL.FTZ R84, R84, R4 ;  /* 0x0000000454547220 */ /* 0x000fe20000410000 */
[----:B------:R-:W-:Y:S01]  /*5570*/  FSETP.GE.FTZ.AND P2, PT, R78, RZ, PT ;  /* 0x000000ff4e00720b */ /* 0x000fe20003f56000 */
[C---:B------:R-:W-:Y:S01]  /*5580*/  FADD.FTZ R5, -R69.reuse, R16 ;  /* 0x0000001045057221 */ /* 0x040fe20000010100 */
[----:B------:R-:W-:Y:S01]  /*5590*/  F2FP.PACK_AB R4, R86, R8 ;  /* 0x000000085604723e */ /* 0x000fe200000000ff */
[----:B------:R-:W-:Y:S01]  /*55a0*/  FADD.FTZ R13, -R69, R13 ;  /* 0x0000000d450d7221 */ /* 0x000fe20000010100 */
[-C--:B------:R-:W-:Y:S01]  /*55b0*/  FSEL R9, R9, R69.reuse, P1 ;  /* 0x0000004509097208 */ /* 0x080fe20000800000 */
[----:B---3--:R-:W-:Y:S01]  /*55c0*/  FADD.FTZ R6, -R68, R6 ;  /* 0x0000000644067221 */ /* 0x008fe20000010100 */
[----:B------:R-:W-:Y:S01]  /*55d0*/  FSETP.GE.FTZ.AND P1, PT, R74, RZ, PT ;  /* 0x000000ff4a00720b */ /* 0x000fe20003f36000 */
[----:B------:R1:W-:Y:S01]  /*55e0*/  STS [R92+0x12000], R4 ;  /* 0x012000045c007388 */ /* 0x0003e20000000800 */
[-C--:B------:R-:W-:Y:S01]  /*55f0*/  FSEL R13, R13, R69.reuse, P2 ;  /* 0x000000450d0d7208 */ /* 0x080fe20001000000 */
[----:B------:R-:W-:Y:S01]  /*5600*/  FADD.FTZ R11, -R68, R11 ;  /* 0x0000000b440b7221 */ /* 0x000fe20000010100 */
[----:B------:R-:W-:Y:S01]  /*5610*/  FSEL R5, R5, R69, P1 ;  /* 0x0000004505057208 */ /* 0x000fe20000800000 */
[----:B------:R-:W-:Y:S01]  /*5620*/  FMUL.FTZ R9, R81, R9 ;  /* 0x0000000951097220 */ /* 0x000fe20000410000 */
[----:B------:R-:W-:Y:S01]  /*5630*/  FSEL R12, R12, R69, P3 ;  /* 0x000000450c0c7208 */ /* 0x000fe20001800000 */
[----:B------:R-:W-:Y:S01]  /*5640*/  @P0 FADD.FTZ R69, -R69, R17 ;  /* 0x0000001145450221 */ /* 0x000fe20000010100 */
[----:B------:R-:W-:Y:S01]  /*5650*/  FSETP.GE.FTZ.AND P0, PT, R85, RZ, PT ;  /* 0x000000ff5500720b */ /* 0x000fe20003f16000 */
[----:B------:R-:W-:Y:S01]  /*5660*/  FMUL.FTZ R74, R74, R5 ;  /* 0x000000054a4a7220 */ /* 0x000fe20000410000 */
[----:B------:R-:W-:Y:S01]  /*5670*/  FSETP.GE.FTZ.AND P1, PT, R88, RZ, PT ;  /* 0x000000ff5800720b */ /* 0x000fe20003f36000 */
[----:B------:R-:W-:Y:S01]  /*5680*/  FMUL.FTZ R12, R79, R12 ;  /* 0x0000000c4f0c7220 */ /* 0x000fe20000410000 */
[----:B------:R-:W-:Y:S01]  /*5690*/  FSETP.GE.FTZ.AND P2, PT, R75, RZ, PT ;  /* 0x000000ff4b00720b */ /* 0x000fe20003f56000 */
[----:B------:R-:W-:Y:S01]  /*56a0*/  FMUL.FTZ R8, R78, R13 ;  /* 0x0000000d4e087220 */ /* 0x000fe20000410000 */
[----:B------:R-:W-:Y:S01]  /*56b0*/  FSEL R6, R6, R68, P1 ;  /* 0x0000004406067208 */ /* 0x000fe20000800000 */
[----:B------:R-:W-:Y:S01]  /*56c0*/  FMUL.FTZ R69, R77, R69 ;  /* 0x000000454d457220 */ /* 0x000fe20000410000 */
[----:B------:R-:W-:Y:S02]  /*56d0*/  FSETP.GE.FTZ.AND P1, PT, R80, RZ, PT ;  /* 0x000000ff5000720b */ /* 0x000fe40003f36000 */
[----:B------:R-:W-:Y:S01]  /*56e0*/  FSETP.GE.FTZ.AND P3, PT, R76, RZ, PT ;  /* 0x000000ff4c00720b */ /* 0x000fe20003f76000 */
[----:B------:R-:W-:Y:S01]  /*56f0*/  FMUL.FTZ R88, R88, R6 ;  /* 0x0000000658587220 */ /* 0x000fe20000410000 */
[----:B------:R-:W-:Y:S01]  /*5700*/  F2FP.PACK_AB R9, R9, R84 ;  /* 0x000000540909723e */ /* 0x000fe200000000ff */
[----:B------:R-:W-:Y:S01]  /*5710*/  FADD.FTZ R6, -R68, R15 ;  /* 0x0000000f44067221 */ /* 0x000fe20000010100 */
[----:B------:R-:W-:Y:S01]  /*5720*/  F2FP.PACK_AB R8, R8, R12 ;  /* 0x0000000c0808723e */ /* 0x000fe200000000ff */
[----:B-1----:R-:W-:Y:S03]  /*5730*/  FADD.FTZ R4, -R68, R7 ;  /* 0x0000000744047221 */ /* 0x002fe60000010100 */
[----:B------:R-:W-:Y:S02]  /*5740*/  FSEL R6, R6, R68, P2 ;  /* 0x0000004406067208 */ /* 0x000fe40001000000 */
[----:B------:R-:W-:Y:S02]  /*5750*/  F2FP.PACK_AB R7, R69, R74 ;  /* 0x0000004a4507723e */ /* 0x000fe400000000ff */
[-C--:B------:R-:W-:Y:S01]  /*5760*/  FSEL R5, R4, R68.reuse, P0 ;  /* 0x0000004404057208 */ /* 0x080fe20000000000 */
[C---:B------:R-:W-:Y:S01]  /*5770*/  FADD.FTZ R4, -R68.reuse, R10 ;  /* 0x0000000a44047221 */ /* 0x040fe20000010100 */
[----:B------:R-:W-:Y:S01]  /*5780*/  FSETP.GE.FTZ.AND P0, PT, R83, RZ, PT ;  /* 0x000000ff5300720b */ /* 0x000fe20003f16000 */
[----:B------:R-:W-:Y:S02]  /*5790*/  FADD.FTZ R10, -R68, R14 ;  /* 0x0000000e440a7221 */ /* 0x000fe40000010100 */
[----:B------:R-:W-:Y:S01]  /*57a0*/  FMUL.FTZ R85, R85, R5 ;  /* 0x0000000555557220 */ /* 0x000fe20000410000 */
[----:B------:R-:W-:Y:S01]  /*57b0*/  FSEL R4, R4, R68, P0 ;  /* 0x0000004404047208 */ /* 0x000fe20000000000 */
[----:B------:R-:W-:Y:S01]  /*57c0*/  FADD.FTZ R5, -R68, R18 ;  /* 0x0000001244057221 */ /* 0x000fe20000010100 */
[----:B------:R-:W-:Y:S01]  /*57d0*/  FSETP.GE.FTZ.AND P0, PT, R72, RZ, PT ;  /* 0x000000ff4800720b */ /* 0x000fe20003f16000 */
[----:B------:R-:W-:Y:S01]  /*57e0*/  FMUL.FTZ R75, R75, R6 ;  /* 0x000000064b4b7220 */ /* 0x000fe20000410000 */
[----:B------:R-:W-:Y:S01]  /*57f0*/  FSEL R10, R10, R68, P3 ;  /* 0x000000440a0a7208 */ /* 0x000fe20001800000 */
[----:B------:R-:W-:Y:S01]  /*5800*/  FMUL.FTZ R83, R83, R4 ;  /* 0x0000000453537220 */ /* 0x000fe20000410000 */
[----:B------:R-:W-:Y:S02]  /*5810*/  FSEL R4, R11, R68, P1 ;  /* 0x000000440b047208 */ /* 0x000fe40000800000 */
[----:B------:R-:W-:Y:S01]  /*5820*/  FSETP.GE.FTZ.AND P1, PT, R73, RZ, PT ;  /* 0x000000ff4900720b */ /* 0x000fe20003f36000 */
[----:B------:R-:W-:Y:S02]  /*5830*/  FMUL.FTZ R10, R76, R10 ;  /* 0x0000000a4c0a7220 */ /* 0x000fe40000410000 */
[----:B------:R-:W-:Y:S01]  /*5840*/  FMUL.FTZ R80, R80, R4 ;  /* 0x0000000450507220 */ /* 0x000fe20000410000 */
[----:B------:R-:W-:Y:S02]  /*5850*/  F2FP.PACK_AB R4, R85, R88 ;  /* 0x000000585504723e */ /* 0x000fe400000000ff */
[----:B------:R-:W-:Y:S01]  /*5860*/  FSEL R5, R5, R68, P1 ;  /* 0x0000004405057208 */ /* 0x000fe20000800000 */
[----:B------:R-:W-:Y:S01]  /*5870*/  @P0 FADD.FTZ R68, -R68, R19 ;  /* 0x0000001344440221 */ /* 0x000fe20000010100 */
[----:B------:R-:W-:Y:S01]  /*5880*/  F2FP.PACK_AB R6, R80, R83 ;  /* 0x000000535006723e */ /* 0x000fe200000000ff */
[----:B------:R1:W-:Y:S01]  /*5890*/  STS [R92+0x12400], R4 ;  /* 0x012400045c007388 */ /* 0x0003e20000000800 */
[----:B------:R-:W-:Y:S01]  /*58a0*/  PLOP3.LUT P0, PT, PT, PT, UP4, 0x80, 0x0 ;  /* 0x000000000000781c */ /* 0x000fe20003f0f048 */
[----:B------:R-:W-:Y:S01]  /*58b0*/  FMUL.FTZ R73, R73, R5 ;  /* 0x0000000549497220 */ /* 0x000fe20000410000 */
[----:B------:R-:W-:Y:S01]  /*58c0*/  F2FP.PACK_AB R5, R75, R10 ;  /* 0x0000000a4b05723e */ /* 0x000fe200000000ff */
[----:B------:R-:W-:Y:S01]  /*58d0*/  STS [R91+0x12000], R9 ;  /* 0x012000095b007388 */ /* 0x000fe20000000800 */
[----:B------:R-:W-:Y:S03]  /*58e0*/  FMUL.FTZ R68, R72, R68 ;  /* 0x0000004448447220 */ /* 0x000fe60000410000 */
[----:B------:R-:W-:Y:S04]  /*58f0*/  STS [R91+0x12400], R6 ;  /* 0x012400065b007388 */ /* 0x000fe80000000800 */
[----:B------:R-:W-:Y:S04]  /*5900*/  STS [R90+0x12000], R8 ;  /* 0x012000085a007388 */ /* 0x000fe80000000800 */
[----:B------:R-:W-:Y:S04]  /*5910*/  STS [R90+0x12400], R5 ;  /* 0x012400055a007388 */ /* 0x000fe80000000800 */
[----:B------:R-:W-:Y:S01]  /*5920*/  STS [R89+0x12000], R7 ;  /* 0x0120000759007388 */ /* 0x000fe20000000800 */
[----:B-1----:R-:W-:Y:S05]  /*5930*/  F2FP.PACK_AB R4, R68, R73 ;  /* 0x000000494404723e */ /* 0x002fea00000000ff */
[----:B------:R1:W-:Y:S04]  /*5940*/  STS [R89+0x12400], R4 ;  /* 0x0124000459007388 */ /* 0x0003e80000000800 */
[----:B------:R-:W-:Y:S01]  /*5950*/  BAR.SYNC.DEFER_BLOCKING 0x0 ;  /* 0x0000000000007b1d */ /* 0x000fe20000010000 */
[----:B-1----:R-:W-:Y:S07]  /*5960*/  IMAD.MOV.U32 R89, RZ, RZ, c[0x0][0x22c] ;  /* 0x00008b00ff597624 */ /* 0x002fee00078e00ff */
[----:B------:R-:W-:Y:S01]  /*5970*/  LDSM.16.MT88.4 R4, [R3+0x14000] ;  /* 0x014000000304783b */ /* 0x000fe20000004200 */
[----:B------:R-:W-:Y:S04]  /*5980*/  IMAD R89, R89, c[0x0][0x1c0], RZ ;  /* 0x0000700059597a24 */ /* 0x000fe800078e02ff */
[----:B------:R-:W-:Y:S03]  /*5990*/  IMAD.U32 R88, R89, -0x40, RZ ;  /* 0xffffffc059587824 */ /* 0x000fe600078e00ff */
[----:B------:R-:W1:Y:S08]  /*59a0*/  LDSM.16.MT88.4 R8, [R0+0x6000] ;  /* 0x006000000008783b */ /* 0x000e700000004200 */
[----:B------:R-:W2:Y:S08]  /*59b0*/  LDSM.16.MT88.4 R12, [R2+0x14000] ;  /* 0x01400000020c783b */ /* 0x000eb00000004200 */
[----:B------:R-:W3:Y:S08]  /*59c0*/  LDSM.16.MT88.4 R16, [R0+0x8000] ;  /* 0x008000000010783b */ /* 0x000ef00000004200 */
[----:B------:R-:W4:Y:S06]  /*59d0*/  LDL.LU.64 R90, [R1+0x30] ;  /* 0x00003000015a7983 */ /* 0x000f2c0000300a00 */
[----:B------:R-:W5:Y:S08]  /*59e0*/  LDSM.16.MT88.4 R68, [R0+0xa000] ;  /* 0x00a000000044783b */ /* 0x000f700000004200 */
        /* <DEDUP_REMOVED lines=14> */
[-C--:B-----5:R-:W-:Y:S08]  /*5ad0*/  HMMA.16816.F32 R52, R4, R68.reuse, R52 ;  /* 0x000000440434723c */ /* 0x0a0ff00000001834 */
[C---:B------:R-:W-:Y:S08]  /*5ae0*/  HMMA.16816.F32 R56, R12.reuse, R68, R56 ;  /* 0x000000440c38723c */ /* 0x040ff00000001838 */
[-C--:B------:R-:W-:Y:S01]  /*5af0*/  HMMA.16816.F32 R60, R12, R70.reuse, R60 ;  /* 0x000000460c3c723c */ /* 0x080fe2000000183c */
[----:B------:R-:W-:Y:S07]  /*5b00*/  LDSM.16.MT88.4 R12, [R0+0x7000] ;  /* 0x00700000000c783b */ /* 0x000fee0000004200 */
[----:B------:R-:W-:Y:S01]  /*5b10*/  HMMA.16816.F32 R64, R4, R70, R64 ;  /* 0x000000460440723c */ /* 0x000fe20000001840 */
[----:B------:R-:W5:Y:S07]  /*5b20*/  LDSM.16.MT88.4 R4, [R3+0x15000] ;  /* 0x015000000304783b */ /* 0x000f6e0000004200 */
        /* <DEDUP_REMOVED lines=17> */
[-C--:B-----5:R-:W-:Y:S01]  /*5c40*/  HMMA.16816.F32 R20, R4, R12.reuse, R20 ;  /* 0x0000000c0414723c */ /* 0x0a0fe20000001814 */
        /* <DEDUP_REMOVED lines=14> */
[C---:B----4-:R-:W-:Y:S01]  /*5d30*/  LEA R5, P1, R88.reuse, R90, 0x2 ;  /* 0x0000005a58057211 */ /* 0x050fe200078210ff */
[-C--:B-1----:R-:W-:Y:S05]  /*5d40*/  HMMA.16816.F32 R20, R12, R16.reuse, R20 ;  /* 0x000000100c14723c */ /* 0x082fea0000001814 */
        /* <DEDUP_REMOVED lines=71> */
.L_x_536:
[----:B-1----:R-:W2:Y:S01]  /*61c0*/  LDL R5, [R1+0x1c] ;  /* 0x00001c0001057983 */ /* 0x002ea20000100800 */
[----:B------:R-:W-:Y:S03]  /*61d0*/  @UP4 UIADD3 UR13, UP1, UR8, -0x100, URZ ;  /* 0xffffff00080d4890 */ /* 0x000fe6000ff3e03f */
[----:B------:R-:W3:Y:S01]  /*61e0*/  LDL R4, [R1+0x28] ;  /* 0x0000280001047983 */ /* 0x000ee20000100800 */
[----:B------:R-:W-:Y:S02]  /*61f0*/  @UP4 UIADD3.X UR12, UR9, -0x1, URZ, UP1, !UPT ;  /* 0xffffffff090c4890 */ /* 0x000fe40008ffe43f */
[----:B------:R-:W-:Y:S01]  /*6200*/  @UP4 UIADD3 UR11, UP1, UR11, -0x100, URZ ;  /* 0xffffff000b0b4890 */ /* 0x000fe2000ff3e03f */
[----:B------:R-:W-:Y:S01]  /*6210*/  STL.64 [R1+0xd8], R38 ;  /* 0x0000d82601007387 */ /* 0x000fe20000100a00 */
[----:B------:R-:W-:Y:S02]  /*6220*/  @UP4 UMOV UR8, UR13 ;  /* 0x0000000d00084c82 */ /* 0x000fe40008000000 */
[----:B------:R-:W-:Y:S01]  /*6230*/  @UP4 UIADD3.X UR10, UR10, -0x1, URZ, UP1, !UPT ;  /* 0xffffffff0a0a4890 */ /* 0x000fe20008ffe43f */
[----:B------:R-:W-:Y:S01]  /*6240*/  LDSM.16.MT88.4 R16, [R0+0xc000] ;  /* 0x00c000000010783b */ /* 0x000fe20000004200 */
[----:B------:R-:W-:Y:S03]  /*6250*/  @UP4 UMOV UR9, UR12 ;  /* 0x0000000c00094c82 */ /* 0x000fe60008000000 */
        /* <DEDUP_REMOVED lines=76> */
[----:B------:R-:W2:Y:S06]  /*6720*/  LDL R245, [R1+0x70] ;  /* 0x0000700001f57983 */ /* 0x000eac0000100800 */
[----:B------:R-:W-:Y:S01]  /*6730*/  IMAD.MOV.U32 R244, RZ, RZ, 0x4 ;  /* 0x00000004fff47424 */ /* 0x000fe200078e00ff */
[-C--:B------:R-:W-:Y:S08]  /*6740*/  HMMA.16816.F32 R76, R28, R246.reuse, R76 ;  /* 0x000000f61c4c723c */ /* 0x080ff0000000184c */
[C---:B------:R-:W-:Y:S01]  /*6750*/  HMMA.16816.F32 R80, R248.reuse, R246, R80 ;  /* 0x000000f6f850723c */ /* 0x040fe20000001850 */
[----:B------:R1:W3:Y:S06]  /*6760*/  LDL R246, [R1+0x64] ;  /* 0x0000640001f67983 */ /* 0x0002ec0000100800 */
[----:B------:R-:W-:Y:S01]  /*6770*/  IMAD.MOV.U32 R247, RZ, RZ, c[0x0][0x22c] ;  /* 0x00008b00fff77624 */ /* 0x000fe200078e00ff */
[-C--:B------:R-:W-:Y:S04]  /*6780*/  HMMA.16816.F32 R84, R248, R24.reuse, R84 ;  /* 0x00000018f854723c */ /* 0x080fe80000001854 */
[----:B------:R-:W-:Y:S04]  /*6790*/  IMAD R247, R247, c[0x0][0x1c0], RZ ;  /* 0x00007000f7f77a24 */ /* 0x000fe800078e02ff */
[C---:B------:R-:W-:Y:S01]  /*67a0*/  HMMA.16816.F32 R88, R28.reuse, R24, R88 ;  /* 0x000000181c58723c */ /* 0x040fe20000001858 */
[----:B------:R1:W4:Y:S06]  /*67b0*/  LDL R25, [R1+0x60] ;  /* 0x0000600001197983 */ /* 0x00032c0000100800 */
[C---:B------:R-:W-:Y:S01]  /*67c0*/  IMAD.SHL.U32 R24, R247.reuse, 0x8, RZ ;  /* 0x00000008f7187824 */ /* 0x040fe200078e00ff */
        /* <DEDUP_REMOVED lines=9> */
[----:B------:R-:W-:Y:S02]  /*6860*/  IMAD.SHL.U32 R251, R250, 0x20, RZ ;  /* 0x00000020fafb7824 */ /* 0x000fe400078e00ff */
[----:B--2---:R-:W-:Y:S05]  /*6870*/  @P0 IMAD.WIDE R244, R245, R244, UR8 ;  /* 0x00000008f5f40e25 */ /* 0x004fea000f8e02f4 */
[----:B---3--:R2:W3:Y:S04]  /*6880*/  @P0 LDG.E R246, [R244.64+0x20] ;  /* 0x00002004f4f60981 */ /* 0x0084e8000c1e1900 */
[----:B----4-:R2:W4:Y:S04]  /*6890*/  @P0 LDG.E R25, [R244.64] ;  /* 0x00000004f4190981 */ /* 0x010528000c1e1900 */
[----:B------:R1:W-:Y:S01]  /*68a0*/  RED.E.ADD.F32.FTZ.RN.STRONG.GPU [R20.64], R4 ;  /* 0x000000041400798e */ /* 0x0003e2000c10e784 */
[-C--:B--2---:R-:W-:Y:S01]  /*68b0*/  LEA R244, P1, R24, R20.reuse, 0x2 ;  /* 0x0000001418f47211 */ /* 0x084fe200078210ff */
[----:B------:R-:W-:Y:S05]  /*68c0*/  IMAD.SHL.U32 R245, R247, 0x8, RZ ;  /* 0x00000008f7f57824 */ /* 0x000fea00078e00ff */
[-C--:B------:R-:W-:Y:S02]  /*68d0*/  LEA.HI.X.SX32 R245, R245, R21.reuse, 0x2, P1 ;  /* 0x00000015f5f57211 */ /* 0x080fe400008f16ff */
[CC--:B-1----:R-:W-:Y:S03]  /*68e0*/  LEA R4, P1, R249.reuse, R20.reuse, 0x2 ;  /* 0x00000014f9047211 */ /* 0x0c2fe600078210ff */
[----:B------:R1:W-:Y:S02]  /*68f0*/  RED.E.ADD.F32.FTZ.RN.STRONG.GPU [R244.64], R5 ;  /* 0x00000005f400798e */ /* 0x0003e4000c10e784 */
[-C--:B-1----:R-:W-:Y:S02]  /*6900*/  LEA.HI.X.SX32 R5, R249, R21.reuse, 0x2, P1 ;  /* 0x00000015f9057211 */ /* 0x082fe400008f16ff */
[----:B----4-:R1:W-:Y:S04]  /*6910*/  @P0 STL [R1+0x60], R25 ;  /* 0x0000601901000387 */ /* 0x0103e80000100800 */
[----:B-1----:R1:W5:Y:S04]  /*6920*/  LDL.LU.64 R24, [R1+0xa0] ;  /* 0x0000a00001187983 */ /* 0x0023680000300a00 */
[----:B---3--:R2:W-:Y:S04]  /*6930*/  @P0 STL [R1+0x64], R246 ;  /* 0x000064f601000387 */ /* 0x0085e80000100800 */
        /* <DEDUP_REMOVED lines=297> */
.L_x_537:
[----:B------:R-:W-:Y:S01]  /*7bd0*/  ISETP.LT.AND P0, PT, RZ, UR7, PT ;  /* 0x00000007ff007c0c */ /* 0x000fe2000bf01270 */
[----:B------:R-:W-:Y:S11]  /*7be0*/  UIADD3 UR7, UR7, -0x1, URZ ;  /* 0xffffffff07077890 */ /* 0x000ff6000fffe03f */
[----:B------:R-:W-:Y:S01]  /*7bf0*/  @!UPT UIADD3 URZ, URZ, URZ, URZ ;  /* 0x0000003f3f3ff290 */ /* 0x000fe2000fffe03f */
[----:B------:R-:W-:-:S05]  /*7c00*/  @P0 BRA `(.L_x_538) ;  /* 0xffffbfd000000947 */ /* 0x000fca000383ffff */
[----:B------:R-:W2:Y:S04]  /*7c10*/  LDL R85, [R1+0x80] ;  /* 0x0000800001557983 */ /* 0x000ea80000100800 */
[----:B------:R-:W3:Y:S01]  /*7c20*/  LDL R84, [R1+0x84] ;  /* 0x0000840001547983 */ /* 0x000ee20000100800 */
[----:B------:R-:W-:Y:S01]  /*7c30*/  FMUL.FTZ R15, R49, c[0x0][0x2dc] ;  /* 0x0000b700310f7a20 */ /* 0x000fe20000410000 */
[----:B------:R-:W-:Y:S01]  /*7c40*/  UISETP.NE.AND UP0, UPT, UR31, -0x1, UPT ;  /* 0xffffffff1f00788c */ /* 0x000fe2000bf05270 */
[----:B------:R-:W-:Y:S01]  /*7c50*/  FMUL.FTZ R69, R48, c[0x0][0x2dc] ;  /* 0x0000b70030457a20 */ /* 0x000fe20000410000 */
[----:B------:R-:W-:Y:S01]  /*7c60*/  ULDC.64 UR10, c[0x0][0x3a0] ;  /* 0x0000e800000a7ab9 */ /* 0x000fe20000000a00 */
[----:B------:R-:W-:Y:S02]  /*7c70*/  FMUL.FTZ R100, R100, c[0x0][0x2e0] ;  /* 0x0000b80064647a20 */ /* 0x000fe40000410000 */
[----:B------:R-:W-:Y:S01]  /*7c80*/  FMUL.FTZ R49, R101, c[0x0][0x2e0] ;  /* 0x0000b80065317a20 */ /* 0x000fe20000410000 */
[----:B------:R-:W-:Y:S01]  /*7c90*/  F2FP.PACK_AB R15, R15, R69 ;  /* 0x000000450f0f723e */ /* 0x000fe200000000ff */
[----:B------:R-:W-:Y:S01]  /*7ca0*/  FMUL.FTZ R14, R51, c[0x0][0x2dc] ;  /* 0x0000b700330e7a20 */ /* 0x000fe20000410000 */
[----:B------:R-:W-:Y:S01]  /*7cb0*/  PLOP3.LUT P0, PT, PT, PT, UP0, 0x80, 0x0 ;  /* 0x000000000000781c */ /* 0x000fe20003f0f008 */
[----:B-1----:R-:W-:Y:S01]  /*7cc0*/  FMUL.FTZ R13, R45, c[0x0][0x2dc] ;  /* 0x0000b7002d0d7a20 */ /* 0x002fe20000410000 */
[----:B------:R-:W-:Y:S01]  /*7cd0*/  F2FP.PACK_AB R49, R49, R100 ;  /* 0x000000643131723e */ /* 0x000fe200000000ff */
[----:B------:R-:W-:Y:S01]  /*7ce0*/  BAR.SYNC.DEFER_BLOCKING 0x0 ;  /* 0x0000000000007b1d */ /* 0x000fe20000010000 */
[----:B------:R-:W-:Y:S01]  /*7cf0*/  FMUL.FTZ R102, R102, c[0x0][0x2e0] ;  /* 0x0000b80066667a20 */ /* 0x000fe20000410000 */
[----:B------:R-:W-:Y:S01]  /*7d00*/  @UP0 UIADD3 UR7, UR29, UR31, URZ ;  /* 0x0000001f1d070290 */ /* 0x000fe2000fffe03f */
[----:B------:R-:W-:-:S02]  /*7d10*/  FMUL.FTZ R48, R103, c[0x0][0x2e0] ;  /* 0x0000b80067307a20 */ /* 0x000fc40000410000 */
[----:B------:R-:W-:Y:S01]  /*7d20*/  FMUL.FTZ R51, R44, c[0x0][0x2dc] ;  /* 0x0000b7002c337a20 */ /* 0x000fe20000410000 */
[----:B------:R-:W-:Y:S01]  /*7d30*/  @UP0 UIMAD.WIDE.U32 UR8, UR7, UR10, URZ ;  /* 0x0000000a070802a5 */ /* 0x000fe2000f8e003f */
[----:B------:R-:W-:Y:S01]  /*7d40*/  FMUL.FTZ R112, R112, c[0x0][0x2e0] ;  /* 0x0000b80070707a20 */ /* 0x000fe20000410000 */
[----:B------:R-:W-:Y:S01]  /*7d50*/  F2FP.PACK_AB R48, R48, R102 ;  /* 0x000000663030723e */ /* 0x000fe200000000ff */
[----:B------:R-:W-:Y:S01]  /*7d60*/  FMUL.FTZ R45, R113, c[0x0][0x2e0] ;  /* 0x0000b800712d7a20 */ /* 0x000fe20000410000 */
[----:B------:R-:W-:Y:S01]  /*7d70*/  F2FP.PACK_AB R13, R13, R51 ;  /* 0x000000330d0d723e */ /* 0x000fe200000000ff */
[----:B------:R-:W-:Y:S01]  /*7d80*/  FMUL.FTZ R68, R50, c[0x0][0x2dc] ;  /* 0x0000b70032447a20 */ /* 0x000fe20000410000 */
[----:B------:R-:W-:Y:S01]  /*7d90*/  @UP0 UIMAD UR15, UR7, UR11, UR9 ;  /* 0x0000000b070f02a4 */ /* 0x000fe2000f8e0209 */
[----:B------:R-:W-:Y:S01]  /*7da0*/  FMUL.FTZ R12, R47, c[0x0][0x2dc] ;  /* 0x0000b7002f0c7a20 */ /* 0x000fe20000410000 */
[----:B------:R-:W-:Y:S01]  /*7db0*/  F2FP.PACK_AB R45, R45, R112 ;  /* 0x000000702d2d723e */ /* 0x000fe200000000ff */
[----:B------:R-:W-:Y:S01]  /*7dc0*/  FMUL.FTZ R114, R114, c[0x0][0x2e0] ;  /* 0x0000b80072727a20 */ /* 0x000fe20000410000 */
[----:B------:R-:W-:Y:S01]  /*7dd0*/  F2FP.PACK_AB R14, R14, R68 ;  /* 0x000000440e0e723e */ /* 0x000fe200000000ff */
[----:B------:R-:W-:Y:S01]  /*7de0*/  FMUL.FTZ R44, R115, c[0x0][0x2e0] ;  /* 0x0000b800732c7a20 */ /* 0x000fe20000410000 */
[----:B------:R-:W-:Y:S01]  /*7df0*/  @UP0 UMOV UR14, UR8 ;  /* 0x00000008000e0c82 */ /* 0x000fe20008000000 */
[----:B------:R-:W-:-:S02]  /*7e00*/  FMUL.FTZ R50, R46, c[0x0][0x2dc] ;  /* 0x0000b7002e327a20 */ /* 0x000fc40000410000 */
[----:B------:R-:W-:Y:S01]  /*7e10*/  FMUL.FTZ R104, R104, c[0x0][0x2e0] ;  /* 0x0000b80068687a20 */ /* 0x000fe20000410000 */
[----:B------:R-:W-:Y:S01]  /*7e20*/  F2FP.PACK_AB R44, R44, R114 ;  /* 0x000000722c2c723e */ /* 0x000fe200000000ff */
[----:B------:R-:W-:Y:S01]  /*7e30*/  FMUL.FTZ R47, R105, c[0x0][0x2e0] ;  /* 0x0000b800692f7a20 */ /* 0x000fe20000410000 */
[----:B------:R-:W-:Y:S01]  /*7e40*/  F2FP.PACK_AB R12, R12, R50 ;  /* 0x000000320c0c723e */ /* 0x000fe200000000ff */
[----:B------:R-:W-:Y:S02]  /*7e50*/  FMUL.FTZ R16, R43, c[0x0][0x2dc] ;  /* 0x0000b7002b107a20 */ /* 0x000fe40000410000 */
[----:B------:R-:W-:Y:S01]  /*7e60*/  FMUL.FTZ R106, R106, c[0x0][0x2e0] ;  /* 0x0000b8006a6a7a20 */ /* 0x000fe20000410000 */
[----:B------:R-:W-:Y:S01]  /*7e70*/  F2FP.PACK_AB R47, R47, R104 ;  /* 0x000000682f2f723e */ /* 0x000fe200000000ff */
[----:B------:R-:W-:Y:S02]  /*7e80*/  FMUL.FTZ R46, R107, c[0x0][0x2e0] ;  /* 0x0000b8006b2e7a20 */ /* 0x000fe40000410000 */
        /* <DEDUP_REMOVED lines=14> */
[----:B-----5:R-:W-:Y:S02]  /*7f70*/  FMUL.FTZ R19, R37, c[0x0][0x2dc] ;  /* 0x0000b70025137a20 */ /* 0x020fe40000410000 */
        /* <DEDUP_REMOVED lines=15> */
[----:B------:R-:W-:Y:S02]  /*8070*/  FMUL.FTZ R120, R120, c[0x0][0x2e0] ;  /* 0x0000b80078787a20 */ /* 0x000fe40000410000 */
[----:B------:R-:W-:Y:S01]  /*8080*/  FMUL.FTZ R39, R121, c[0x0][0x2e0] ;  /* 0x0000b80079277a20 */ /* 0x000fe20000410000 */
[----:B------:R-:W-:Y:S01]  /*8090*/  F2FP.PACK_AB R18, R18, R72 ;  /* 0x000000481212723e */ /* 0x000fe200000000ff */
[----:B------:R-:W-:Y:S02]  /*80a0*/  FMUL.FTZ R22, R35, c[0x0][0x2dc] ;  /* 0x0000b70023167a20 */ /* 0x000fe40000410000 */
[----:B------:R-:W-:Y:S01]  /*80b0*/  FMUL.FTZ R122, R122, c[0x0][0x2e0] ;  /* 0x0000b8007a7a7a20 */ /* 0x000fe20000410000 */
[----:B------:R-:W-:Y:S01]  /*80c0*/  F2FP.PACK_AB R39, R39, R120 ;  /* 0x000000782727723e */ /* 0x000fe200000000ff */
[----:B------:R-:W-:-:S02]  /*80d0*/  FMUL.FTZ R38, R123, c[0x0][0x2e0] ;  /* 0x0000b8007b267a20 */ /* 0x000fc40000410000 */
[----:B------:R-:W-:Y:S02]  /*80e0*/  FMUL.FTZ R80, R23, c[0x0][0x2dc] ;  /* 0x0000b70017507a20 */ /* 0x000fe40000410000 */
        /* <DEDUP_REMOVED lines=32> */
[----:B------:R-:W-:Y:S01]  /*82f0*/  FMUL.FTZ R31, R137, c[0x0][0x2e0] ;  /* 0x0000b800891f7a20 */ /* 0x000fe20000410000 */
[----:B------:R-:W-:Y:S01]  /*8300*/  F2FP.PACK_AB R20, R20, R74 ;  /* 0x0000004a1414723e */ /* 0x000fe200000000ff */
[----:B------:R-:W-:Y:S02]  /*8310*/  FMUL.FTZ R138, R138, c[0x0][0x2e0] ;  /* 0x0000b8008a8a7a20 */ /* 0x000fe40000410000 */
[----:B------:R-:W-:Y:S01]  /*8320*/  FMUL.FTZ R30, R139, c[0x0][0x2e0] ;  /* 0x0000b8008b1e7a20 */ /* 0x000fe20000410000 */
[----:B------:R-:W-:Y:S01]  /*8330*/  F2FP.PACK_AB R31, R31, R136 ;  /* 0x000000881f1f723e */ /* 0x000fe200000000ff */
        /* <DEDUP_REMOVED lines=37> */
[----:B------:R-:W-:-:S04]  /*8590*/  F2FP.PACK_AB R5, R5, R60 ;  /* 0x0000003c0505723e */ /* 0x000fc800000000ff */
[----:B------:R-:W-:Y:S01]  /*85a0*/  F2FP.PACK_AB R4, R4, R62 ;  /* 0x0000003e0404723e */ /* 0x000fe200000000ff */
        /* <DEDUP_REMOVED lines=62> */
.L_x_539:
        /* <DEDUP_REMOVED lines=19> */
.L_x_540:
        /* <DEDUP_REMOVED lines=55> */
.L_x_542:
[----:B------:R-:W-:Y:S05]  /*8e30*/  BSYNC B0 ;  /* 0x0000000000007941 */ /* 0x000fea0003800000 */
.L_x_541:
        /* <DEDUP_REMOVED lines=19> */
.L_x_544:
[----:B------:R-:W-:Y:S05]  /*8f70*/  BSYNC B0 ;  /* 0x0000000000007941 */ /* 0x000fea0003800000 */
.L_x_543:
        /* <DEDUP_REMOVED lines=29> */
.L_x_546:
[----:B------:R-:W-:Y:S05]  /*9150*/  BSYNC B0 ;  /* 0x0000000000007941 */ /* 0x000fea0003800000 */
.L_x_545:
        /* <DEDUP_REMOVED lines=18> */
.L_x_519:
        /* <DEDUP_REMOVED lines=20> */
.L_x_548:
        /* <DEDUP_REMOVED lines=18> */
.L_x_549:
        /* <DEDUP_REMOVED lines=43> */
.L_x_551:
[----:B-1----:R-:W-:Y:S05]  /*9790*/  BSYNC B0 ;  /* 0x0000000000007941 */ /* 0x002fea0003800000 */
.L_x_550:
        /* <DEDUP_REMOVED lines=19> */
.L_x_553:
[----:B------:R-:W-:Y:S05]  /*98d0*/  BSYNC B0 ;  /* 0x0000000000007941 */ /* 0x000fea0003800000 */
.L_x_552:
        /* <DEDUP_REMOVED lines=29> */
.L_x_555:
[----:B------:R-:W-:Y:S05]  /*9ab0*/  BSYNC B0 ;  /* 0x0000000000007941 */ /* 0x000fea0003800000 */
.L_x_554:
        /* <DEDUP_REMOVED lines=16> */
.L_x_547:
[----:B------:R-:W-:Y:S05]  /*9bc0*/  BSYNC B1 ;  /* 0x0000000000017941 */ /* 0x000fea0003800000 */
.L_x_514:
        /* <DEDUP_REMOVED lines=11> */
.L_x_556:
[----:B------:R-:W-:Y:S05]  /*9c80*/  EXIT ;  /* 0x000000000000794d */ /* 0x000fea0003800000 */
.L_x_558:
        /* <DEDUP_REMOVED lines=15> */
.L_x_1591:


//--------------------- .text._ZN5flash44flash_bwd_dq_dk_dv_loop_seqk_parallel_kernelI23Flash_bwd_kernel_traitsILi192ELi64ELi64ELi8ELi4ELi2ELi2ELb1ELb1EN7cutlass6half_tE19Flash_kernel_traitsILi192ELi64ELi64ELi8ES3_EELb0ELb0ELb0ELb0ELb0ELb0ELb1EEEvNS_16Flash_bwd_paramsE --------------------------
	.section	.text._ZN5flash44flash_bwd_dq_dk_dv_loop_seqk_parallel_kernelI23Flash_bwd_kernel_traitsILi192ELi64ELi64ELi8ELi4ELi2ELi2ELb1ELb1EN7cutlass6half_tE19Flash_kernel_traitsILi192ELi64ELi64ELi8ES3_EELb0ELb0ELb0ELb0ELb0ELb0ELb1EEEvNS_16Flash_bwd_paramsE,"ax",@progbits
	.sectioninfo	@"SHI_REGISTERS=255"
	.align	128
        .global         _ZN5flash44flash_bwd_dq_dk_dv_loop_seqk_parallel_kernelI23Flash_bwd_kernel_traitsILi192ELi64ELi64ELi8ELi4ELi2ELi2ELb1ELb1EN7cutlass6half_tE19Flash_kernel_traitsILi192ELi64ELi64ELi8ES3_EELb0ELb0ELb0ELb0ELb0ELb0ELb1EEEvNS_16Flash_bwd_paramsE
        .type           _ZN5flash44flash_bwd_dq_dk_dv_loop_seqk_parallel_kernelI23Flash_bwd_kernel_traitsILi192ELi64ELi64ELi8ELi4ELi2ELi2ELb1ELb1EN7cutlass6half_tE19Flash_kernel_traitsILi192ELi64ELi64ELi8ES3_EELb0ELb0ELb0ELb0ELb0ELb0ELb1EEEvNS_16Flash_bwd_paramsE,@function
        .size           _ZN5flash44flash_bwd_dq_dk_dv_loop_seqk_parallel_kernelI23Flash_bwd_kernel_traitsILi192ELi64ELi64ELi8ELi4ELi2ELi2ELb1ELb1EN7cutlass6half_tE19Flash_kernel_traitsILi192ELi64ELi64ELi8ES3_EELb0ELb0ELb0ELb0ELb0ELb0ELb1EEEvNS_16Flash_bwd_paramsE,(.L_x_1592 - _ZN5flash44flash_bwd_dq_dk_dv_loop_seqk_parallel_kernelI23Flash_bwd_kernel_traitsILi192ELi64ELi64ELi8ELi4ELi2ELi2ELb1ELb1EN7cutlass6half_tE19Flash_kernel_traitsILi192ELi64ELi64ELi8ES3_EELb0ELb0ELb0ELb0ELb0ELb0ELb1EEEvNS_16Flash_bwd_paramsE)
        .other          _ZN5flash44flash_bwd_dq_dk_dv_loop_seqk_parallel_kernelI23Flash_bwd_kernel_traitsILi192ELi64ELi64ELi8ELi4ELi2ELi2ELb1ELb1EN7cutlass6half_tE19Flash_kernel_traitsILi192ELi64ELi64ELi8ES3_EELb0ELb0ELb0ELb0ELb0ELb0ELb1EEEvNS_16Flash_bwd_paramsE,@"STO_CUDA_ENTRY STV_DEFAULT"
_ZN5flash44flash_bwd_dq_dk_dv_loop_seqk_parallel_kernelI23Flash_bwd_kernel_traitsILi192ELi64ELi64ELi8ELi4ELi2ELi2ELb1ELb1EN7cutlass6half_tE19Flash_kernel_traitsILi192ELi64ELi64ELi8ES3_EELb0ELb0ELb0ELb0ELb0ELb0ELb1EEEvNS_16Flash_bwd_paramsE:
.text._ZN5flash44flash_bwd_dq_dk_dv_loop_seqk_parallel_kernelI23Flash_bwd_kernel_traitsILi192ELi64ELi64ELi8ELi4ELi2ELi2ELb1ELb1EN7cutlass6half_tE19Flash_kernel_traitsILi192ELi64ELi64ELi8ES3_EELb0ELb0ELb0ELb0ELb0ELb0ELb1EEEvNS_16Flash_bwd_paramsE:
        /* <DEDUP_REMOVED lines=208> */
.L_x_603:
        /* <DEDUP_REMOVED lines=53> */
.L_x_559:
        /* <DEDUP_REMOVED lines=58> */
.L_x_561:
        /* <DEDUP_REMOVED lines=18> */
.L_x_562:
        /* <DEDUP_REMOVED lines=71> */
.L_x_563:
[----:B------:R-:W-:Y:S02]  /*1980*/  UMOV UR12, UR49 ;  /* 0x00000031000c7c82 */ /* 0x000fe40008000000 */
.L_x_564:
        /* <DEDUP_REMOVED lines=141> */
.L_x_567:
[----:B------:R-:W-:Y:S05]  /*2260*/  BSYNC B0 ;  /* 0x0000000000007941 */ /* 0x000fea0003800000 */
.L_x_566:
        /* <DEDUP_REMOVED lines=42> */
.L_x_569:
[----:B------:R-:W-:Y:S05]  /*2510*/  BSYNC B0 ;  /* 0x0000000000007941 */ /* 0x000fea0003800000 */
.L_x_568:
        /* <DEDUP_REMOVED lines=29> */
.L_x_571:
[----:B------:R-:W-:Y:S05]  /*26f0*/  BSYNC B0 ;  /* 0x0000000000007941 */ /* 0x000fea0003800000 */
.L_x_570:
        /* <DEDUP_REMOVED lines=40> */
.L_x_573:
[----:B------:R-:W-:Y:S05]  /*2980*/  BSYNC B0 ;  /* 0x0000000000007941 */ /* 0x000fea0003800000 */
.L_x_572:
        /* <DEDUP_REMOVED lines=26> */
.L_x_575:
[----:B------:R-:W-:Y:S05]  /*2b30*/  BSYNC B0 ;  /* 0x0000000000007941 */ /* 0x000fea0003800000 */
.L_x_574:
        /* <DEDUP_REMOVED lines=38> */
.L_x_577:
[----:B------:R-:W-:Y:S05]  /*2da0*/  BSYNC B0 ;  /* 0x0000000000007941 */ /* 0x000fea0003800000 */
.L_x_576:
        /* <DEDUP_REMOVED lines=73> */
.L_x_579:
[----:B------:R-:W-:Y:S05]  /*3240*/  BSYNC B0 ;  /* 0x0000000000007941 */ /* 0x000fea0003800000 */
.L_x_578:
        /* <DEDUP_REMOVED lines=39> */
.L_x_581:
[----:B------:R-:W-:Y:S05]  /*34c0*/  BSYNC B0 ;  /* 0x0000000000007941 */ /* 0x000fea0003800000 */
.L_x_580:
        /* <DEDUP_REMOVED lines=87> */
.L_x_584:
[----:B------:R-:W2:Y:S01]  /*3a40*/  LDL R246, [R1] ;  /* 0x0000000001f67983 */ /* 0x000ea20000100800 */
[----:B------:R-:W-:Y:S01]  /*3a50*/  PLOP3.LUT P0, PT, PT, PT, UP0, 0x80, 0x0 ;  /* 0x000000000000781c */ /* 0x000fe20003f0f008 */
[----:B------:R-:W-:Y:S01]  /*3a60*/  UISETP.GE.AND UP5, UPT, UR7, 0x1, UPT ;  /* 0x000000010700788c */ /* 0x000fe2000bfa6270 */
[----:B------:R-:W-:Y:S01]  /*3a70*/  PLOP3.LUT P5, PT, PT, PT, UP0, 0x80, 0x0 ;  /* 0x000000000000781c */ /* 0x000fe20003faf008 */
[----:B------:R-:W4:Y:S01]  /*3a80*/  LDL R245, [R1+0x4] ;  /* 0x0000040001f57983 */ /* 0x000f220000100800 */
[----:B------:R-:W-:Y:S02]  /*3a90*/  PLOP3.LUT P1, PT, PT, PT, UP0, 0x80, 0x0 ;  /* 0x000000000000781c */ /* 0x000fe40003f2f008 */
[----:B------:R-:W-:Y:S01]  /*3aa0*/  PLOP3.LUT P4, PT, PT, PT, UP0, 0x80, 0x0 ;  /* 0x000000000000781c */ /* 0x000fe20003f8f008 */
[----:B---3--:R-:W3:Y:S01]  /*3ab0*/  LDL R244, [R1+0x10] ;  /* 0x0000100001f47983 */ /* 0x008ee20000100800 */
[----:B------:R-:W-:Y:S02]  /*3ac0*/  PLOP3.LUT P2, PT, PT, PT, UP0, 0x80, 0x0 ;  /* 0x000000000000781c */ /* 0x000fe40003f4f008 */
[----:B------:R-:W-:Y:S01]  /*3ad0*/  PLOP3.LUT P3, PT, PT, PT, UP0, 0x80, 0x0 ;  /* 0x000000000000781c */ /* 0x000fe20003f6f008 */
[----:B-1----:R1:W-:Y:S01]  /*3ae0*/  STL [R1+0xa0], R107 ;  /* 0x0000a06b01007387 */ /* 0x0023e20000100800 */
[----:B------:R-:W-:Y:S03]  /*3af0*/  PLOP3.LUT P6, PT, PT, PT, UP0, 0x80, 0x0 ;  /* 0x000000000000781c */ /* 0x000fe60003fcf008 */
[----:B------:R-:W0:Y:S08]  /*3b00*/  LDGDEPBAR ;  /* 0x00000000000079af */ /* 0x000e300000000000 */
[----:B-1----:R-:W3:Y:S04]  /*3b10*/  LDL R107, [R1+0x8] ;  /* 0x00000800016b7983 */ /* 0x002ee80000100800 */
[----:B------:R1:W-:Y:S04]  /*3b20*/  STL [R1+0x9c], R106 ;  /* 0x00009c6a01007387 */ /* 0x0003e80000100800 */
[----:B-1----:R-:W3:Y:S04]  /*3b30*/  LDL R106, [R1+0xc] ;  /* 0x00000c00016a7983 */ /* 0x002ee80000100800 */
[----:B------:R1:W-:Y:S04]  /*3b40*/  STL [R1+0x98], R105 ;  /* 0x0000986901007387 */ /* 0x0003e80000100800 */
[----:B-1----:R-:W3:Y:S04]  /*3b50*/  LDL R105, [R1+0x18] ;  /* 0x0000180001697983 */ /* 0x002ee80000100800 */
[----:B------:R1:W-:Y:S04]  /*3b60*/  STL [R1+0x94], R104 ;  /* 0x0000946801007387 */ /* 0x0003e80000100800 */
[----:B-1----:R-:W3:Y:S04]  /*3b70*/  LDL R104, [R1+0x14] ;  /* 0x0000140001687983 */ /* 0x002ee80000100800 */
[----:B------:R1:W-:Y:S04]  /*3b80*/  STL [R1+0x90], R103 ;  /* 0x0000906701007387 */ /* 0x0003e80000100800 */
[----:B------:R1:W-:Y:S04]  /*3b90*/  STL [R1+0x8c], R102 ;  /* 0x00008c6601007387 */ /* 0x0003e80000100800 */
[----:B------:R1:W-:Y:S04]  /*3ba0*/  STL [R1+0x88], R101 ;  /* 0x0000886501007387 */ /* 0x0003e80000100800 */
[----:B------:R1:W-:Y:S04]  /*3bb0*/  STL [R1+0x84], R100 ;  /* 0x0000846401007387 */ /* 0x0003e80000100800 */
[----:B-1----:R-:W3:Y:S04]  /*3bc0*/  LDL R103, [R1+0x50] ;  /* 0x0000500001677983 */ /* 0x002ee80000100800 */
[----:B------:R-:W3:Y:S04]  /*3bd0*/  LDL R102, [R1+0x5c] ;  /* 0x00005c0001667983 */ /* 0x000ee80000100800 */
[----:B------:R-:W3:Y:S04]  /*3be0*/  LDL R101, [R1+0x54] ;  /* 0x0000540001657983 */ /* 0x000ee80000100800 */
[----:B------:R-:W3:Y:S01]  /*3bf0*/  LDL R100, [R1+0x58] ;  /* 0x0000580001647983 */ /* 0x000ee20000100800 */
[----:B------:R-:W-:Y:S04]  /*3c00*/  DEPBAR.LE SB0, 0x0 ;  /* 0x000080000000791a */ /* 0x000fe80000000000 */
[----:B------:R-:W-:Y:S08]  /*3c10*/  BAR.SYNC.DEFER_BLOCKING 0x0 ;  /* 0x0000000000007b1d */ /* 0x000ff00000010000 */
[----:B------:R-:W-:Y:S08]  /*3c20*/  LDSM.16.M88.4 R88, [R252+0xc000] ;  /* 0x00c00000fc58783b */ /* 0x000ff00000000200 */
[----:B--2---:R-:W-:Y:S08]  /*3c30*/  LDSM.16.M88.4 R8, [R246+0xc000] ;  /* 0x00c00000f608783b */ /* 0x004ff00000000200 */
[----:B------:R-:W-:Y:S08]  /*3c40*/  LDSM.16.M88.4 R68, [R246+0xc800] ;  /* 0x00c80000f644783b */ /* 0x000ff00000000200 */
[----:B----4-:R-:W-:Y:S08]  /*3c50*/  LDSM.16.M88.4 R76, [R245+0xc000] ;  /* 0x00c00000f54c783b */ /* 0x010ff00000000200 */
[----:B------:R-:W-:Y:S08]  /*3c60*/  LDSM.16.M88.4 R80, [R245+0xc800] ;  /* 0x00c80000f550783b */ /* 0x000ff00000000200 */
[----:B---3--:R-:W-:Y:S08]  /*3c70*/  LDSM.16.M88.4 R96, [R244+0xc000] ;  /* 0x00c00000f460783b */ /* 0x008ff00000000200 */
[----:B------:R-:W1:Y:S08]  /*3c80*/  LDSM.16.M88.4 R16, [R107] ;  /* 0x000000006b10783b */ /* 0x000e700000000200 */
[----:B------:R-:W2:Y:S01]  /*3c90*/  LDSM.16.M88.4 R72, [R106] ;  /* 0x000000006a48783b */ /* 0x000ea20000000200 */
[C---:B-1----:R-:W-:Y:S08]  /*3ca0*/  HMMA.16816.F32 R4, R16.reuse, R8, RZ ;  /* 0x000000081004723c */ /* 0x042ff000000018ff */
[C---:B------:R-:W-:Y:S01]  /*3cb0*/  HMMA.16816.F32 R8, R16.reuse, R10, RZ ;  /* 0x0000000a1008723c */ /* 0x040fe200000018ff */
[----:B------:R-:W1:Y:S07]  /*3cc0*/  LDSM.16.M88.4 R84, [R105] ;  /* 0x000000006954783b */ /* 0x000e6e0000000200 */
[C---:B------:R-:W-:Y:S08]  /*3cd0*/  HMMA.16816.F32 R12, R16.reuse, R68, RZ ;  /* 0x00000044100c723c */ /* 0x040ff000000018ff */
[----:B------:R-:W-:Y:S01]  /*3ce0*/  HMMA.16816.F32 R16, R16, R70, RZ ;  /* 0x000000461010723c */ /* 0x000fe200000018ff */
[----:B------:R-:W3:Y:S07]  /*3cf0*/  LDSM.16.M88.4 R68, [R252+0xc800] ;  /* 0x00c80000fc44783b */ /* 0x000eee0000000200 */
[C---:B--2---:R-:W-:Y:S08]  /*3d00*/  HMMA.16816.F32 R4, R72.reuse, R76, R4 ;  /* 0x0000004c4804723c */ /* 0x044ff00000001804 */
[C---:B------:R-:W-:Y:S01]  /*3d10*/  HMMA.16816.F32 R8, R72.reuse, R78, R8 ;  /* 0x0000004e4808723c */ /* 0x040fe20000001808 */
[----:B------:R-:W-:Y:S07]  /*3d20*/  LDSM.16.M88.4 R76, [R107+0x2000] ;  /* 0x002000006b4c783b */ /* 0x000fee0000000200 */
[C---:B------:R-:W-:Y:S01]  /*3d30*/  HMMA.16816.F32 R12, R72.reuse, R80, R12 ;  /* 0x00000050480c723c */ /* 0x040fe2000000180c */
[----:B------:R-:W2:Y:S07]  /*3d40*/  LDSM.16.M88.4 R92, [R104] ;  /* 0x00000000685c783b */ /* 0x000eae0000000200 */
[----:B------:R-:W-:Y:S01]  /*3d50*/  HMMA.16816.F32 R16, R72, R82, R16 ;  /* 0x000000524810723c */ /* 0x000fe20000001810 */
[----:B------:R-:W4:Y:S07]  /*3d60*/  LDSM.16.M88.4 R72, [R244+0xc800] ;  /* 0x00c80000f448783b */ /* 0x000f2e0000000200 */
[C---:B-1----:R-:W-:Y:S01]  /*3d70*/  HMMA.16816.F32 R4, R84.reuse, R88, R4 ;  /* 0x000000585404723c */ /* 0x042fe20000001804 */
[----:B------:R-:W1:Y:S07]  /*3d80*/  LDSM.16.M88.4 R80, [R246+0xe000] ;  /* 0x00e00000f650783b */ /* 0x000e6e0000000200 */
[C---:B------:R-:W-:Y:S01]  /*3d90*/  HMMA.16816.F32 R8, R84.reuse, R90, R8 ;  /* 0x0000005a5408723c */ /* 0x040fe20000001808 */
[----:B------:R-:W-:Y:S07]  /*3da0*/  LDSM.16.M88.4 R88, [R245+0xe000] ;  /* 0x00e00000f558783b */ /* 0x000fee0000000200 */
[C---:B---3--:R-:W-:Y:S08]  /*3db0*/  HMMA.16816.F32 R12, R84.reuse, R68, R12 ;  /* 0x00000044540c723c */ /* 0x048ff0000000180c */
[----:B------:R-:W-:Y:S01]  /*3dc0*/  HMMA.16816.F32 R16, R84, R70, R16 ;  /* 0x000000465410723c */ /* 0x000fe20000001810 */
[----:B------:R-:W3:Y:S07]  /*3dd0*/  LDSM.16.M88.4 R68, [R246+0xe800] ;  /* 0x00e80000f644783b */ /* 0x000eee0000000200 */
[C---:B--2---:R-:W-:Y:S01]  /*3de0*/  HMMA.16816.F32 R4, R92.reuse, R96, R4 ;  /* 0x000000605c04723c */ /* 0x044fe20000001804 */
[----:B------:R-:W2:Y:S07]  /*3df0*/  LDSM.16.M88.4 R84, [R106+0x2000] ;  /* 0x002000006a54783b */ /* 0x000eae0000000200 */
[C---:B------:R-:W-:Y:S01]  /*3e00*/  HMMA.16816.F32 R8, R92.reuse, R98, R8 ;  /* 0x000000625c08723c */ /* 0x040fe20000001808 */
[----:B------:R-:W-:Y:S07]  /*3e10*/  LDSM.16.M88.4 R96, [R252+0xe000] ;  /* 0x00e00000fc60783b */ /* 0x000fee0000000200 */
[C---:B----4-:R-:W-:Y:S08]  /*3e20*/  HMMA.16816.F32 R12, R92.reuse, R72, R12 ;  /* 0x000000485c0c723c */ /* 0x050ff0000000180c */
        /* <DEDUP_REMOVED lines=39> */
[C---:B------:R-:W-:Y:S08]  /*40a0*/  HMMA.16816.F32 R8, R92.reuse, R98, R8 ;  /* 0x000000625c08723c */ /* 0x040ff00000001808 */
[C---:B----4-:R-:W-:Y:S01]  /*40b0*/  HMMA.16816.F32 R12, R92.reuse, R72, R12 ;  /* 0x000000485c0c723c */ /* 0x050fe2000000180c */
[----:B------:R-:W4:Y:S04]  /*40c0*/  LDL R73, [R1+0x60] ;  /* 0x0000600001497983 */ /* 0x000f280000100800 */
[----:B------:R-:W4:Y:S03]  /*40d0*/  LDL R72, [R1+0x64] ;  /* 0x0000640001487983 */ /* 0x000f260000100800 */
[----:B------:R-:W-:Y:S01]  /*40e0*/  HMMA.16816.F32 R16, R92, R74, R16 ;  /* 0x0000004a5c10723c */ /* 0x000fe20000001810 */
[----:B------:R-:W4:Y:S07]  /*40f0*/  LDL R74, [R1+0x80] ;  /* 0x00008000014a7983 */ /* 0x000f2e0000100800 */
[C---:B-1----:R-:W-:Y:S08]  /*4100*/  HMMA.16816.F32 R4, R76.reuse, R80, R4 ;  /* 0x000000504c04723c */ /* 0x042ff00000001804 */
[C---:B------:R-:W-:Y:S08]  /*4110*/  HMMA.16816.F32 R8, R76.reuse, R82, R8 ;  /* 0x000000524c08723c */ /* 0x040ff00000001808 */
[C---:B---3--:R-:W-:Y:S08]  /*4120*/  HMMA.16816.F32 R12, R76.reuse, R68, R12 ;  /* 0x000000444c0c723c */ /* 0x048ff0000000180c */
[----:B------:R-:W-:Y:S01]  /*4130*/  HMMA.16816.F32 R16, R76, R70, R16 ;  /* 0x000000464c10723c */ /* 0x000fe20000001810 */
[----:B------:R-:W1:Y:S07]  /*4140*/  LDSM.16.M88.4 R68, [R244+0x10800] ;  /* 0x01080000f444783b */ /* 0x000e6e0000000200 */
[C---:B--2---:R-:W-:Y:S08]  /*4150*/  HMMA.16816.F32 R4, R84.reuse, R88, R4 ;  /* 0x000000585404723c */ /* 0x044ff00000001804 */
[C---:B------:R-:W-:Y:S11]  /*4160*/  HMMA.16816.F32 R8, R84.reuse, R90, R8 ;  /* 0x0000005a5408723c */ /* 0x040ff60000001808 */
[----:B------:R-:W-:Y:S05]  /*4170*/  @!UPT UIADD3 URZ, URZ, URZ, URZ ;  /* 0x0000003f3f3ff290 */ /* 0x000fea000fffe03f */
[----:B------:R-:W-:Y:S02]  /*4180*/  FMUL.FTZ R6, R6, c[0x0][0x2ec] ;  /* 0x0000bb0006067a20 */ /* 0x000fe40000410000 */
[----:B------:R-:W-:Y:S02]  /*4190*/  FMUL.FTZ R4, R4, c[0x0][0x2ec] ;  /* 0x0000bb0004047a20 */ /* 0x000fe40000410000 */
[----:B------:R2:W-:Y:S01]  /*41a0*/  MUFU.TANH R91, R6 ;  /* 0x00000006005b7308 */ /* 0x0005e20000002400 */
[----:B------:R-:W-:Y:S02]  /*41b0*/  FMUL.FTZ R5, R5, c[0x0][0x2ec] ;  /* 0x0000bb0005057a20 */ /* 0x000fe40000410000 */
[----:B------:R-:W-:Y:S01]  /*41c0*/  FMUL.FTZ R7, R7, c[0x0][0x2ec] ;  /* 0x0000bb0007077a20 */ /* 0x000fe20000410000 */
[C---:B-1----:R-:W-:Y:S03]  /*41d0*/  HMMA.16816.F32 R12, R84.reuse, R68, R12 ;  /* 0x00000044540c723c */ /* 0x042fe6000000180c */
[----:B------:R-:W-:Y:S03]  /*41e0*/  FMUL.FTZ R8, R8, c[0x0][0x2ec] ;  /* 0x0000bb0008087a20 */ /* 0x000fe60000410000 */
[----:B------:R-:W-:Y:S01]  /*41f0*/  MUFU.TANH R82, R4 ;  /* 0x0000000400527308 */ /* 0x000fe20000002400 */
[----:B------:R-:W-:Y:S01]  /*4200*/  FMUL.FTZ R9, R9, c[0x0][0x2ec] ;  /* 0x0000bb0009097a20 */ /* 0x000fe20000410000 */
[----:B------:R-:W-:Y:S04]  /*4210*/  HMMA.16816.F32 R16, R84, R70, R16 ;  /* 0x000000465410723c */ /* 0x000fe80000001810 */
[----:B------:R-:W-:Y:S02]  /*4220*/  FMUL.FTZ R10, R10, c[0x0][0x2ec] ;  /* 0x0000bb000a0a7a20 */ /* 0x000fe40000410000 */
[----:B------:R-:W-:Y:S02]  /*4230*/  FMUL.FTZ R11, R11, c[0x0][0x2ec] ;  /* 0x0000bb000b0b7a20 */ /* 0x000fe40000410000 */
[----:B------:R-:W1:Y:S01]  /*4240*/  MUFU.TANH R81, R5 ;  /* 0x0000000500517308 */ /* 0x000e620000002400 */
[----:B--2---:R-:W-:Y:S07]  /*4250*/  MOV R6, UR19 ;  /* 0x0000001300067c02 */ /* 0x004fee0008000f00 */
[----:B------:R-:W-:Y:S02]  /*4260*/  FMUL.FTZ R12, R12, c[0x0][0x2ec] ;  /* 0x0000bb000c0c7a20 */ /* 0x000fe40000410000 */
[----:B------:R-:W-:Y:S01]  /*4270*/  MUFU.TANH R83, R8 ;  /* 0x0000000800537308 */ /* 0x000fe20000002400 */
[----:B------:R-:W-:Y:S02]  /*4280*/  FMUL.FTZ R13, R13, c[0x0][0x2ec] ;  /* 0x0000bb000d0d7a20 */ /* 0x000fe40000410000 */
[----:B------:R-:W-:Y:S02]  /*4290*/  FMUL.FTZ R14, R14, c[0x0][0x2ec] ;  /* 0x0000bb000e0e7a20 */ /* 0x000fe40000410000 */
[----:B------:R-:W-:Y:S02]  /*42a0*/  FMUL.FTZ R15, R15, c[0x0][0x2ec] ;  /* 0x0000bb000f0f7a20 */ /* 0x000fe40000410000 */
[----:B------:R-:W-:Y:S02]  /*42b0*/  FMUL.FTZ R16, R16, c[0x0][0x2ec] ;  /* 0x0000bb0010107a20 */ /* 0x000fe40000410000 */
[----:B------:R-:W-:Y:S01]  /*42c0*/  FMUL.FTZ R17, R17, c[0x0][0x2ec] ;  /* 0x0000bb0011117a20 */ /* 0x000fe20000410000 */
[----:B------:R1:W2:Y:S01]  /*42d0*/  MUFU.TANH R90, R7 ;  /* 0x00000007005a7308 */ /* 0x0002a20000002400 */
[----:B------:R-:W-:Y:S02]  /*42e0*/  FMUL.FTZ R18, R18, c[0x0][0x2ec] ;  /* 0x0000bb0012127a20 */ /* 0x000fe40000410000 */
[----:B------:R-:W-:Y:S07]  /*42f0*/  FMUL.FTZ R19, R19, c[0x0][0x2ec] ;  /* 0x0000bb0013137a20 */ /* 0x000fee0000410000 */
[----:B------:R3:W2:Y:S10]  /*4300*/  MUFU.TANH R80, R9 ;  /* 0x0000000900507308 */ /* 0x0006b40000002400 */
[----:B------:R-:W2:Y:S01]  /*4310*/  MUFU.TANH R89, R10 ;  /* 0x0000000a00597308 */ /* 0x000ea20000002400 */
[----:B-1----:R-:W-:Y:S09]  /*4320*/  MOV R7, R81 ;  /* 0x0000005100077202 */ /* 0x002ff20000000f00 */
[----:B------:R-:W1:Y:S10]  /*4330*/  MUFU.TANH R88, R11 ;  /* 0x0000000b00587308 */ /* 0x000e740000002400 */
[----:B------:R-:W1:Y:S10]  /*4340*/  MUFU.TANH R78, R12 ;  /* 0x0000000c004e7308 */ /* 0x000e740000002400 */
[----:B------:R-:W1:Y:S10]  /*4350*/  MUFU.TANH R79, R13 ;  /* 0x0000000d004f7308 */ /* 0x000e740000002400 */
[----:B------:R-:W1:Y:S10]  /*4360*/  MUFU.TANH R87, R14 ;  /* 0x0000000e00577308 */ /* 0x000e740000002400 */
[----:B------:R-:W-:Y:S10]  /*4370*/  MUFU.TANH R86, R15 ;  /* 0x0000000f00567308 */ /* 0x000ff40000002400 */
[----:B------:R-:W1:Y:S10]  /*4380*/  MUFU.TANH R77, R16 ;  /* 0x00000010004d7308 */ /* 0x000e740000002400 */
[----:B------:R-:W-:Y:S10]  /*4390*/  MUFU.TANH R76, R17 ;  /* 0x00000011004c7308 */ /* 0x000ff40000002400 */
[----:B------:R-:W-:Y:S10]  /*43a0*/  MUFU.TANH R85, R18 ;  /* 0x0000001200557308 */ /* 0x000ff40000002400 */
[----:B------:R-:W-:Y:S01]  /*43b0*/  MUFU.TANH R84, R19 ;  /* 0x0000001300547308 */ /* 0x000fe20000002400 */
[C---:B----4-:R-:W-:Y:S01]  /*43c0*/  FMUL.FTZ R5, R73.reuse, 1.4426950216293334961 ;  /* 0x3fb8aa3b49057820 */ /* 0x050fe20000410000 */
[----:B------:R-:W-:Y:S02]  /*43d0*/  @P0 LEA R6, R6, R74, 0x6 ;  /* 0x0000004a06060211 */ /* 0x000fe400078e30ff */
[----:B------:R-:W-:Y:S02]  /*43e0*/  PLOP3.LUT P0, PT, PT, PT, UP0, 0x80, 0x0 ;  /* 0x000000000000781c */ /* 0x000fe40003f0f008 */
[C---:B------:R-:W-:Y:S02]  /*43f0*/  @P5 ISETP.GE.AND P5, PT, R6.reuse, UR6, PT ;  /* 0x0000000606005c0c */ /* 0x040fe4000bfa6270 */
[----:B------:R-:W-:Y:S02]  /*4400*/  @P1 IADD3 R4, R6, 0x1, RZ ;  /* 0x0000000106041810 */ /* 0x000fe40007ffe0ff */
[----:B------:R-:W-:Y:S02]  /*4410*/  FSETP.NEU.FTZ.AND P1, PT, R73, -INF , PT ;  /* 0xff8000004900780b */ /* 0x000fe40003f3d000 */
[----:B------:R-:W-:Y:S01]  /*4420*/  @P4 ISETP.GE.AND P4, PT, R4, UR6, PT ;  /* 0x0000000604004c0c */ /* 0x000fe2000bf86270 */
[----:B------:R-:W4:Y:S01]  /*4430*/  LDL R73, [R1+0x74] ;  /* 0x0000740001497983 */ /* 0x000f220000100800 */
[----:B------:R-:W-:Y:S02]  /*4440*/  MOV R4, R82 ;  /* 0x0000005200047202 */ /* 0x000fe40000000f00 */
[----:B------:R-:W-:Y:S02]  /*4450*/  FSEL R5, R5, RZ, P1 ;  /* 0x000000ff05057208 */ /* 0x000fe40000800000 */
[----:B------:R-:W-:Y:S02]  /*4460*/  FSETP.NEU.FTZ.AND P1, PT, R72, -INF , PT ;  /* 0xff8000004800780b */ /* 0x000fe40003f3d000 */
[----:B------:R-:W-:Y:S02]  /*4470*/  @P0 FSEL R4, R82, -INF , !P5 ;  /* 0xff80000052040808 */ /* 0x000fe40006800000 */
[----:B------:R-:W-:Y:S02]  /*4480*/  PLOP3.LUT P0, PT, PT, PT, UP0, 0x80, 0x0 ;  /* 0x000000000000781c */ /* 0x000fe40003f0f008 */
[----:B---3--:R-:W-:Y:S01]  /*4490*/  @P3 IADD3 R9, R6, 0x8, RZ ;  /* 0x0000000806093810 */ /* 0x008fe20007ffe0ff */
[--C-:B------:R-:W-:Y:S01]  /*44a0*/  FFMA.FTZ R8, R4, c[0x0][0x23c], -R5.reuse ;  /* 0x00008f0004087a23 */ /* 0x100fe20000010805 */
[----:B------:R-:W-:Y:S01]  /*44b0*/  @P2 FSEL R7, R81, -INF , !P4 ;  /* 0xff80000051072808 */ /* 0x000fe20006000000 */
[----:B------:R-:W-:Y:S01]  /*44c0*/  FMUL.FTZ R4, R72, 1.4426950216293334961 ;  /* 0x3fb8aa3b48047820 */ /* 0x000fe20000410000 */
[----:B------:R-:W-:Y:S01]  /*44d0*/  @P6 ISETP.GE.AND P6, PT, R9, UR6, PT ;  /* 0x0000000609006c0c */ /* 0x000fe2000bfc6270 */
[----:B------:R3:W-:Y:S01]  /*44e0*/  MUFU.EX2 R99, R8 ;  /* 0x0000000800637308 */ /* 0x0007e20000000800 */
[----:B------:R-:W-:Y:S01]  /*44f0*/  PLOP3.LUT P2, PT, PT, PT, UP0, 0x80, 0x0 ;  /* 0x000000000000781c */ /* 0x000fe20003f4f008 */
[----:B------:R-:W4:Y:S01]  /*4500*/  LDL R72, [R1+0x70] ;  /* 0x0000700001487983 */ /* 0x000f220000100800 */
[----:B------:R-:W-:Y:S02]  /*4510*/  FSEL R4, R4, RZ, P1 ;  /* 0x000000ff04047208 */ /* 0x000fe40000800000 */
[----:B------:R-:W-:Y:S02]  /*4520*/  PLOP3.LUT P1, PT, PT, PT, UP0, 0x80, 0x0 ;  /* 0x000000000000781c */ /* 0x000fe40003f2f008 */
[----:B------:R-:W-:Y:S07]  /*4530*/  PLOP3.LUT P3, PT, PT, PT, UP0, 0x80, 0x0 ;  /* 0x000000000000781c */ /* 0x000fee0003f6f008 */
[----:B------:R-:W-:Y:S02]  /*4540*/  @P2 IADD3 R9, R6, 0x9, RZ ;  /* 0x0000000906092810 */ /* 0x000fe40007ffe0ff */
[----:B------:R-:W-:Y:S04]  /*4550*/  PLOP3.LUT P2, PT, PT, PT, UP0, 0x80, 0x0 ;  /* 0x000000000000781c */ /* 0x000fe80003f4f008 */
[----:B------:R-:W-:Y:S01]  /*4560*/  @P3 ISETP.GE.AND P3, PT, R9, UR6, PT ;  /* 0x0000000609003c0c */ /* 0x000fe2000bf66270 */
[--C-:B---3--:R-:W-:Y:S01]  /*4570*/  FFMA.FTZ R8, R7, c[0x0][0x23c], -R5.reuse ;  /* 0x00008f0007087a23 */ /* 0x108fe20000010805 */
[----:B------:R-:W-:Y:S02]  /*4580*/  MOV R7, R91 ;  /* 0x0000005b00077202 */ /* 0x000fe40000000f00 */
[----:B------:R-:W-:Y:S01]  /*4590*/  @P0 FSEL R7, R91, -INF , !P5 ;  /* 0xff8000005b070808 */ /* 0x000fe20006800000 */
[----:B------:R3:W-:Y:S01]  /*45a0*/  MUFU.EX2 R97, R8 ;  /* 0x0000000800617308 */ /* 0x0007e20000000800 */
[----:B------:R-:W-:Y:S02]  /*45b0*/  PLOP3.LUT P0, PT, PT, PT, UP0, 0x80, 0x0 ;  /* 0x000000000000781c */ /* 0x000fe40003f0f008 */
[----:B------:R-:W-:Y:S01]  /*45c0*/  PLOP3.LUT P5, PT, PT, PT, UP0, 0x80, 0x0 ;  /* 0x000000000000781c */ /* 0x000fe20003faf008 */
[--C-:B---3--:R-:W-:Y:S01]  /*45d0*/  FFMA.FTZ R8, R7, c[0x0][0x23c], -R4.reuse ;  /* 0x00008f0007087a23 */ /* 0x108fe20000010804 */
[----:B--2---:R-:W-:Y:S02]  /*45e0*/  MOV R7, R90 ;  /* 0x0000005a00077202 */ /* 0x004fe40000000f00 */
[----:B------:R-:W-:Y:S03]  /*45f0*/  @P1 FSEL R7, R90, -INF , !P4 ;  /* 0xff8000005a071808 */ /* 0x000fe60006000000 */
[----:B------:R2:W-:Y:S01]  /*4600*/  MUFU.EX2 R251, R8 ;  /* 0x0000000800fb7308 */ /* 0x0005e20000000800 */
[----:B------:R-:W-:Y:S02]  /*4610*/  PLOP3.LUT P1, PT, PT, PT, UP0, 0x80, 0x0 ;  /* 0x000000000000781c */ /* 0x000fe40003f2f008 */
[----:B------:R-:W-:Y:S11]  /*4620*/  PLOP3.LUT P4, PT, PT, PT, UP0, 0x80, 0x0 ;  /* 0x000000000000781c */ /* 0x000ff60003f8f008 */
[----:B------:R-:W-:Y:S02]  /*4630*/  @!UPT UIADD3 URZ, URZ, URZ, URZ ;  /* 0x0000003f3f3ff290 */ /* 0x000fe4000fffe03f */
[C---:B------:R-:W-:Y:S02]  /*4640*/  @P4 IADD3 R9, R6.reuse, 0x10, RZ ;  /* 0x0000001006094810 */ /* 0x040fe40007ffe0ff */
[----:B------:R-:W-:Y:S02]  /*4650*/  PLOP3.LUT P4, PT, PT, PT, UP0, 0x80, 0x0 ;  /* 0x000000000000781c */ /* 0x000fe40003f8f008 */
[----:B------:R-:W-:Y:S02]  /*4660*/  @P5 ISETP.GE.AND P5, PT, R9, UR6, PT ;  /* 0x0000000609005c0c */ /* 0x000fe4000bfa6270 */
[----:B------:R-:W-:Y:S01]  /*4670*/  @P2 IADD3 R9, R6, 0x11, RZ ;  /* 0x0000001106092810 */ /* 0x000fe20007ffe0ff */
[--C-:B--2---:R-:W-:Y:S01]  /*4680*/  FFMA.FTZ R8, R7, c[0x0][0x23c], -R4.reuse ;  /* 0x00008f0007087a23 */ /* 0x104fe20000010804 */
[----:B------:R-:W-:Y:S02]  /*4690*/  MOV R7, R83 ;  /* 0x0000005300077202 */ /* 0x000fe40000000f00 */
[----:B------:R-:W-:Y:S01]  /*46a0*/  @P0 FSEL R7, R83, -INF , !P6 ;  /* 0xff80000053070808 */ /* 0x000fe20007000000 */
[----:B------:R2:W-:Y:S01]  /*46b0*/  MUFU.EX2 R249, R8 ;  /* 0x0000000800f97308 */ /* 0x0005e20000000800 */
[----:B------:R-:W-:Y:S02]  /*46c0*/  PLOP3.LUT P0, PT, PT, PT, UP0, 0x80, 0x0 ;  /* 0x000000000000781c */ /* 0x000fe40003f0f008 */
[----:B------:R-:W-:Y:S01]  /*46d0*/  PLOP3.LUT P2, PT, PT, PT, UP0, 0x80, 0x0 ;  /* 0x000000000000781c */ /* 0x000fe20003f4f008 */
[--C-:B--2---:R-:W-:Y:S01]  /*46e0*/  FFMA.FTZ R8, R7, c[0x0][0x23c], -R5.reuse ;  /* 0x00008f0007087a23 */ /* 0x104fe20000010805 */
[----:B------:R-:W-:Y:S02]  /*46f0*/  MOV R7, R80 ;  /* 0x0000005000077202 */ /* 0x000fe40000000f00 */
[----:B------:R-:W-:Y:S03]  /*4700*/  @P1 FSEL R7, R80, -INF , !P3 ;  /* 0xff80000050071808 */ /* 0x000fe60005800000 */
[----:B------:R2:W-:Y:S01]  /*4710*/  MUFU.EX2 R95, R8 ;  /* 0x00000008005f7308 */ /* 0x0005e20000000800 */
[----:B------:R-:W-:Y:S01]  /*4720*/  PLOP3.LUT P1, PT, PT, PT, UP0, 0x80, 0x0 ;  /* 0x000000000000781c */ /* 0x000fe20003f2f008 */
[--C-:B--2---:R-:W-:Y:S01]  /*4730*/  FFMA.FTZ R8, R7, c[0x0][0x23c], -R5.reuse ;  /* 0x00008f0007087a23 */ /* 0x104fe20000010805 */
[----:B------:R-:W-:Y:S02]  /*4740*/  MOV R7, R89 ;  /* 0x0000005900077202 */ /* 0x000fe40000000f00 */
[----:B------:R-:W-:Y:S05]  /*4750*/  @P0 FSEL R7, R89, -INF , !P6 ;  /* 0xff80000059070808 */ /* 0x000fea0007000000 */
[----:B------:R2:W-:Y:S01]  /*4760*/  MUFU.EX2 R94, R8 ;  /* 0x00000008005e7308 */ /* 0x0005e20000000800 */
[----:B------:R-:W-:Y:S02]  /*4770*/  PLOP3.LUT P0, PT, PT, PT, UP0, 0x80, 0x0 ;  /* 0x000000000000781c */ /* 0x000fe40003f0f008 */
[----:B------:R-:W-:Y:S11]  /*4780*/  PLOP3.LUT P6, PT, PT, PT, UP0, 0x80, 0x0 ;  /* 0x000000000000781c */ /* 0x000ff60003fcf008 */
[----:B------:R-:W-:Y:S02]  /*4790*/  @!UPT UIADD3 URZ, URZ, URZ, URZ ;  /* 0x0000003f3f3ff290 */ /* 0x000fe4000fffe03f */
[----:B------:R-:W-:Y:S01]  /*47a0*/  @P6 ISETP.GE.AND P6, PT, R9, UR6, PT ;  /* 0x0000000609006c0c */ /* 0x000fe2000bfc6270 */
[--C-:B--2---:R-:W-:Y:S01]  /*47b0*/  FFMA.FTZ R8, R7, c[0x0][0x23c], -R4.reuse ;  /* 0x00008f0007087a23 */ /* 0x104fe20000010804 */
[----:B-1----:R-:W-:Y:S02]  /*47c0*/  MOV R7, R88 ;  /* 0x0000005800077202 */ /* 0x002fe40000000f00 */
[----:B------:R-:W-:Y:S01]  /*47d0*/  @P1 FSEL R7, R88, -INF , !P3 ;  /* 0xff80000058071808 */ /* 0x000fe20005800000 */
[----:B------:R1:W-:Y:S01]  /*47e0*/  MUFU.EX2 R248, R8 ;  /* 0x0000000800f87308 */ /* 0x0003e20000000800 */
[----:B------:R-:W-:Y:S02]  /*47f0*/  PLOP3.LUT P1, PT, PT, PT, UP0, 0x80, 0x0 ;  /* 0x000000000000781c */ /* 0x000fe40003f2f008 */
[----:B------:R-:W-:Y:S11]  /*4800*/  PLOP3.LUT P3, PT, PT, PT, UP0, 0x80, 0x0 ;  /* 0x000000000000781c */ /* 0x000ff60003f6f008 */
[----:B------:R-:W-:Y:S02]  /*4810*/  @!UPT UIADD3 URZ, URZ, URZ, URZ ;  /* 0x0000003f3f3ff290 */ /* 0x000fe4000fffe03f */
[C---:B------:R-:W-:Y:S02]  /*4820*/  @P3 IADD3 R9, R6.reuse, 0x18, RZ ;  /* 0x0000001806093810 */ /* 0x040fe40007ffe0ff */
[----:B------:R-:W-:Y:S01]  /*4830*/  @P4 IADD3 R6, R6, 0x19, RZ ;  /* 0x0000001906064810 */ /* 0x000fe20007ffe0ff */
[--C-:B-1----:R-:W-:Y:S01]  /*4840*/  FFMA.FTZ R8, R7, c[0x0][0x23c], -R4.reuse ;  /* 0x00008f0007087a23 */ /* 0x102fe20000010804 */
[----:B------:R-:W-:Y:S02]  /*4850*/  MOV R7, R78 ;  /* 0x0000004e00077202 */ /* 0x000fe40000000f00 */
[----:B------:R-:W-:Y:S01]  /*4860*/  @P0 FSEL R7, R78, -INF , !P5 ;  /* 0xff8000004e070808 */ /* 0x000fe20006800000 */
[----:B------:R1:W2:Y:S01]  /*4870*/  MUFU.EX2 R246, R8 ;  /* 0x0000000800f67308 */ /* 0x0002a20000000800 */
[----:B------:R-:W-:Y:S03]  /*4880*/  PLOP3.LUT P0, PT, PT, PT, UP0, 0x80, 0x0 ;  /* 0x000000000000781c */ /* 0x000fe60003f0f008 */
[--C-:B-1----:R-:W-:Y:S01]  /*4890*/  FFMA.FTZ R8, R7, c[0x0][0x23c], -R5.reuse ;  /* 0x00008f0007087a23 */ /* 0x102fe20000010805 */
[----:B------:R-:W-:Y:S02]  /*48a0*/  MOV R7, R79 ;  /* 0x0000004f00077202 */ /* 0x000fe40000000f00 */
[----:B------:R-:W-:Y:S03]  /*48b0*/  @P2 FSEL R7, R79, -INF , !P6 ;  /* 0xff8000004f072808 */ /* 0x000fe60007000000 */
[----:B------:R1:W-:Y:S01]  /*48c0*/  MUFU.EX2 R98, R8 ;  /* 0x0000000800627308 */ /* 0x0003e20000000800 */
[----:B------:R-:W-:Y:S11]  /*48d0*/  PLOP3.LUT P2, PT, PT, PT, UP0, 0x80, 0x0 ;  /* 0x000000000000781c */ /* 0x000ff60003f4f008 */
[----:B------:R-:W-:Y:S02]  /*48e0*/  @!UPT UIADD3 URZ, URZ, URZ, URZ ;  /* 0x0000003f3f3ff290 */ /* 0x000fe4000fffe03f */
[----:B------:R-:W-:Y:S02]  /*48f0*/  @P2 ISETP.GE.AND P3, PT, R9, UR6, PT ;  /* 0x0000000609002c0c */ /* 0x000fe4000bf66270 */
[----:B------:R-:W-:Y:S01]  /*4900*/  PLOP3.LUT P2, PT, PT, PT, UP0, 0x80, 0x0 ;  /* 0x000000000000781c */ /* 0x000fe20003f4f008 */
[--C-:B-1----:R-:W-:Y:S01]  /*4910*/  FFMA.FTZ R8, R7, c[0x0][0x23c], -R5.reuse ;  /* 0x00008f0007087a23 */ /* 0x102fe20000010805 */
[----:B------:R-:W-:Y:S02]  /*4920*/  MOV R7, R87 ;  /* 0x0000005700077202 */ /* 0x000fe40000000f00 */
[----:B------:R-:W-:Y:S01]  /*4930*/  @P1 FSEL R7, R87, -INF , !P5 ;  /* 0xff80000057071808 */ /* 0x000fe20006800000 */
[----:B------:R1:W3:Y:S01]  /*4940*/  MUFU.EX2 R96, R8 ;  /* 0x0000000800607308 */ /* 0x0002e20000000800 */
[----:B------:R-:W-:Y:S11]  /*4950*/  PLOP3.LUT P1, PT, PT, PT, UP0, 0x80, 0x0 ;  /* 0x000000000000781c */ /* 0x000ff60003f2f008 */
[----:B------:R-:W-:Y:S02]  /*4960*/  @!UPT UIADD3 URZ, URZ, URZ, URZ ;  /* 0x0000003f3f3ff290 */ /* 0x000fe4000fffe03f */
[----:B------:R-:W-:Y:S02]  /*4970*/  @P1 ISETP.GE.AND P1, PT, R6, UR6, PT ;  /* 0x0000000606001c0c */ /* 0x000fe4000bf26270 */
[----:B------:R-:W-:Y:S02]  /*4980*/  MOV R6, R77 ;  /* 0x0000004d00067202 */ /* 0x000fe40000000f00 */
[----:B------:R-:W-:Y:S02]  /*4990*/  @P2 FSEL R6, R77, -INF , !P3 ;  /* 0xff8000004d062808 */ /* 0x000fe40005800000 */
[----:B------:R-:W-:Y:S01]  /*49a0*/  PLOP3.LUT P2, PT, PT, PT, UP0, 0x80, 0x0 ;  /* 0x000000000000781c */ /* 0x000fe20003f4f008 */
[--C-:B-1----:R-:W-:Y:S01]  /*49b0*/  FFMA.FTZ R8, R7, c[0x0][0x23c], -R4.reuse ;  /* 0x00008f0007087a23 */ /* 0x102fe20000010804 */
[----:B------:R-:W-:Y:S02]  /*49c0*/  MOV R7, R86 ;  /* 0x0000005600077202 */ /* 0x000fe40000000f00 */
[----:B------:R-:W-:Y:S01]  /*49d0*/  @P0 FSEL R7, R86, -INF , !P6 ;  /* 0xff80000056070808 */ /* 0x000fe20007000000 */
[----:B------:R2:W-:Y:S01]  /*49e0*/  MUFU.EX2 R250, R8 ;  /* 0x0000000800fa7308 */ /* 0x0005e20000000800 */
[----:B------:R-:W-:Y:S03]  /*49f0*/  PLOP3.LUT P0, PT, PT, PT, UP0, 0x80, 0x0 ;  /* 0x000000000000781c */ /* 0x000fe60003f0f008 */
[--C-:B------:R-:W-:Y:S06]  /*4a00*/  FFMA.FTZ R7, R7, c[0x0][0x23c], -R4.reuse ;  /* 0x00008f0007077a23 */ /* 0x100fec0000010804 */
[----:B------:R1:W1:Y:S01]  /*4a10*/  MUFU.EX2 R247, R7 ;  /* 0x0000000700f77308 */ /* 0x0002620000000800 */
[----:B--2---:R-:W-:Y:S01]  /*4a20*/  F2FP.PACK_AB R8, R246, R248 ;  /* 0x000000f8f608723e */ /* 0x004fe200000000ff */
[--C-:B-1----:R-:W-:Y:S01]  /*4a30*/  FFMA.FTZ R7, R6, c[0x0][0x23c], -R5.reuse ;  /* 0x00008f0006077a23 */ /* 0x102fe20000010805 */
[----:B------:R-:W-:Y:S02]  /*4a40*/  MOV R6, R76 ;  /* 0x0000004c00067202 */ /* 0x000fe40000000f00 */
[----:B------:R-:W-:Y:S05]  /*4a50*/  @P0 FSEL R6, R76, -INF , !P1 ;  /* 0xff8000004c060808 */ /* 0x000fea0004800000 */
[----:B------:R3:W-:Y:S01]  /*4a60*/  MUFU.EX2 R93, R7 ;  /* 0x00000007005d7308 */ /* 0x0007e20000000800 */
[----:B------:R-:W-:Y:S01]  /*4a70*/  PLOP3.LUT P0, PT, PT, PT, UP0, 0x80, 0x0 ;  /* 0x000000000000781c */ /* 0x000fe20003f0f008 */
[----:B------:R-:W-:Y:S01]  /*4a80*/  FFMA.FTZ R5, R6, c[0x0][0x23c], -R5 ;  /* 0x00008f0006057a23 */ /* 0x000fe20000010805 */
[----:B------:R-:W-:Y:S02]  /*4a90*/  MOV R6, R85 ;  /* 0x0000005500067202 */ /* 0x000fe40000000f00 */
[----:B------:R-:W-:Y:S05]  /*4aa0*/  @P2 FSEL R6, R85, -INF , !P3 ;  /* 0xff80000055062808 */ /* 0x000fea0005800000 */
[----:B------:R1:W2:Y:S01]  /*4ab0*/  MUFU.EX2 R92, R5 ;  /* 0x00000005005c7308 */ /* 0x0002a20000000800 */
[--C-:B------:R-:W-:Y:S09]  /*4ac0*/  FFMA.FTZ R6, R6, c[0x0][0x23c], -R4.reuse ;  /* 0x00008f0006067a23 */ /* 0x100ff20000010804 */
[----:B------:R2:W-:Y:S01]  /*4ad0*/  MUFU.EX2 R245, R6 ;  /* 0x0000000600f57308 */ /* 0x0005e20000000800 */
[----:B---3--:R-:W-:Y:S02]  /*4ae0*/  F2FP.PACK_AB R7, R96, R98 ;  /* 0x000000626007723e */ /* 0x008fe400000000ff */
[----:B-1----:R-:W-:Y:S02]  /*4af0*/  MOV R5, R84 ;  /* 0x0000005400057202 */ /* 0x002fe40000000f00 */
[----:B------:R-:W-:Y:S02]  /*4b00*/  @P0 FSEL R5, R84, -INF , !P1 ;  /* 0xff80000054050808 */ /* 0x000fe40004800000 */
[----:B----4-:R-:W-:Y:S03]  /*4b10*/  IADD3 R74, P0, R73, UR11, RZ ;  /* 0x0000000b494a7c10 */ /* 0x010fe6000ff1e0ff */
[----:B------:R-:W-:Y:S01]  /*4b20*/  FFMA.FTZ R4, R5, c[0x0][0x23c], -R4 ;  /* 0x00008f0005047a23 */ /* 0x000fe20000010804 */
[----:B------:R-:W-:Y:S02]  /*4b30*/  F2FP.PACK_AB R5, R249, R251 ;  /* 0x000000fbf905723e */ /* 0x000fe400000000ff */
[----:B--2---:R-:W-:Y:S01]  /*4b40*/  F2FP.PACK_AB R6, R97, R99 ;  /* 0x000000636106723e */ /* 0x004fe200000000ff */
[----:B------:R1:W3:Y:S01]  /*4b50*/  MUFU.EX2 R244, R4 ;  /* 0x0000000400f47308 */ /* 0x0002e20000000800 */
[----:B------:R-:W-:Y:S02]  /*4b60*/  IADD3.X R75, R72, UR10, RZ, P0, !PT ;  /* 0x0000000a484b7c10 */ /* 0x000fe400087fe4ff */
[----:B------:R-:W-:Y:S01]  /*4b70*/  PLOP3.LUT P0, PT, PT, PT, UP5, 0x80, 0x0 ;  /* 0x000000000000781c */ /* 0x000fe20003f0f058 */
[----:B------:R3:W-:Y:S04]  /*4b80*/  STS [R103+0x14000], R6 ;  /* 0x0140000667007388 */ /* 0x0007e80000000800 */
[----:B------:R4:W-:Y:S04]  /*4b90*/  STS [R103+0x14400], R5 ;  /* 0x0144000567007388 */ /* 0x0009e80000000800 */
[----:B------:R-:W2:Y:S04]  /*4ba0*/  LDG.E R73, [R74.64] ;  /* 0x000000044a497981 */ /* 0x000ea8000c1e1900 */
[----:B------:R-:W2:Y:S01]  /*4bb0*/  LDG.E R72, [R74.64+0x20] ;  /* 0x000020044a487981 */ /* 0x000ea2000c1e1900 */
[----:B-1----:R-:W-:Y:S05]  /*4bc0*/  F2FP.PACK_AB R4, R94, R95 ;  /* 0x0000005f5e04723e */ /* 0x002fea00000000ff */
[----:B------:R1:W-:Y:S01]  /*4bd0*/  STS [R102+0x14000], R4 ;  /* 0x0140000466007388 */ /* 0x0003e20000000800 */
[----:B---3--:R-:W-:Y:S03]  /*4be0*/  F2FP.PACK_AB R6, R247, R250 ;  /* 0x000000faf706723e */ /* 0x008fe600000000ff */
[----:B------:R-:W-:Y:S01]  /*4bf0*/  STS [R102+0x14400], R8 ;  /* 0x0144000866007388 */ /* 0x000fe20000000800 */
[----:B----4-:R-:W-:Y:S03]  /*4c00*/  F2FP.PACK_AB R5, R92, R93 ;  /* 0x0000005d5c05723e */ /* 0x010fe600000000ff */
[----:B------:R-:W-:Y:S04]  /*4c10*/  STS [R101+0x14000], R7 ;  /* 0x0140000765007388 */ /* 0x000fe80000000800 */
[----:B------:R-:W-:Y:S04]  /*4c20*/  STS [R101+0x14400], R6 ;  /* 0x0144000665007388 */ /* 0x000fe80000000800 */
[----:B------:R-:W-:Y:S01]  /*4c30*/  STS [R100+0x14000], R5 ;  /* 0x0140000564007388 */ /* 0x000fe20000000800 */
[----:B-1----:R-:W-:Y:S05]  /*4c40*/  F2FP.PACK_AB R4, R244, R245 ;  /* 0x000000f5f404723e */ /* 0x002fea00000000ff */
[----:B------:R-:W-:Y:S04]  /*4c50*/  STS [R100+0x14400], R4 ;  /* 0x0144000464007388 */ /* 0x000fe80000000800 */
[----:B------:R-:W1:Y:S08]  /*4c60*/  LDSM.16.M88.4 R16, [R107+0x6000] ;  /* 0x006000006b10783b */ /* 0x000e700000000200 */
        /* <DEDUP_REMOVED lines=39> */
[----:B------:R1:W3:Y:S08]  /*4ee0*/  LDSM.16.M88.4 R68, [R107+0xa000] ;  /* 0x00a000006b44783b */ /* 0x0002f00000000200 */
[----:B-1----:R1:W5:Y:S01]  /*4ef0*/  LDL.LU R107, [R1+0xa0] ;  /* 0x0000a000016b7983 */ /* 0x0023620000300800 */
[C---:B---3--:R-:W-:Y:S08]  /*4f00*/  HMMA.16816.F32 R4, R68.reuse, R212, R4 ;  /* 0x000000d44404723c */ /* 0x048ff00000001804 */
[C---:B------:R-:W-:Y:S08]  /*4f10*/  HMMA.16816.F32 R8, R68.reuse, R214, R8 ;  /* 0x000000d64408723c */ /* 0x040ff00000001808 */
[C---:B------:R-:W-:Y:S08]  /*4f20*/  HMMA.16816.F32 R12, R68.reuse, R216, R12 ;  /* 0x000000d8440c723c */ /* 0x040ff0000000180c */
[----:B------:R-:W-:Y:S01]  /*4f30*/  HMMA.16816.F32 R16, R68, R218, R16 ;  /* 0x000000da4410723c */ /* 0x000fe20000001810 */
[----:B------:R3:W4:Y:S08]  /*4f40*/  LDSM.16.M88.4 R68, [R106+0xa000] ;  /* 0x00a000006a44783b */ /* 0x0007300000000200 */
[----:B---3--:R1:W5:Y:S01]  /*4f50*/  LDL.LU R106, [R1+0x9c] ;  /* 0x00009c00016a7983 */ /* 0x0083620000300800 */
[C---:B----4-:R-:W-:Y:S08]  /*4f60*/  HMMA.16816.F32 R4, R68.reuse, R220, R4 ;  /* 0x000000dc4404723c */ /* 0x050ff00000001804 */
        /* <DEDUP_REMOVED lines=14> */
[----:B------:R-:W-:Y:S04]  /*5050*/  HMMA.16816.F32 R16, R68, R242, R16 ;  /* 0x000000f24410723c */ /* 0x000fe80000001810 */
[C---:B--2---:R-:W-:Y:S02]  /*5060*/  FADD.FTZ R4, -R73.reuse, R4 ;  /* 0x0000000449047221 */ /* 0x044fe40000010100 */
[----:B------:R-:W-:Y:S02]  /*5070*/  FADD.FTZ R5, -R73, R5 ;  /* 0x0000000549057221 */ /* 0x000fe40000010100 */
[----:B------:R-:W-:Y:S01]  /*5080*/  FMUL.FTZ R68, R99, R4 ;  /* 0x0000000463447220 */ /* 0x000fe20000410000 */
[----:B------:R-:W-:Y:S03]  /*5090*/  MOV R99, c[0x0][0x22c] ;  /* 0x00008b0000637a02 */ /* 0x000fe60000000f00 */
[----:B------:R-:W-:Y:S02]  /*50a0*/  FFMA.FTZ R4, -R82, R82, 1 ;  /* 0x3f80000052047423 */ /* 0x000fe40000010152 */
[----:B------:R-:W-:Y:S02]  /*50b0*/  FMUL.FTZ R69, R97, R5 ;  /* 0x0000000561457220 */ /* 0x000fe40000410000 */
[----:B------:R-:W-:Y:S02]  /*50c0*/  FFMA.FTZ R5, -R81, R81, 1 ;  /* 0x3f80000051057423 */ /* 0x000fe40000010151 */
[----:B------:R-:W-:Y:S02]  /*50d0*/  FADD.FTZ R70, -R73, R8 ;  /* 0x0000000849467221 */ /* 0x000fe40000010100 */
[----:B------:R-:W-:Y:S02]  /*50e0*/  FMUL.FTZ R8, R4, c[0x0][0x2ec] ;  /* 0x0000bb0004087a20 */ /* 0x000fe40000410000 */
[----:B------:R-:W-:Y:S02]  /*50f0*/  FMUL.FTZ R4, R5, c[0x0][0x2ec] ;  /* 0x0000bb0005047a20 */ /* 0x000fe40000410000 */
[----:B------:R-:W-:Y:S02]  /*5100*/  FMUL.FTZ R8, R68, R8 ;  /* 0x0000000844087220 */ /* 0x000fe40000410000 */
[----:B------:R-:W-:Y:S02]  /*5110*/  FMUL.FTZ R4, R69, R4 ;  /* 0x0000000445047220 */ /* 0x000fe40000410000 */
[----:B------:R-:W-:Y:S02]  /*5120*/  FADD.FTZ R9, -R73, R9 ;  /* 0x0000000949097221 */ /* 0x000fe40000010100 */
[----:B------:R-:W-:Y:S01]  /*5130*/  FFMA.FTZ R5, -R83, R83, 1 ;  /* 0x3f80000053057423 */ /* 0x000fe20000010153 */
[----:B------:R-:W-:Y:S01]  /*5140*/  F2FP.PACK_AB R4, R4, R8 ;  /* 0x000000080404723e */ /* 0x000fe200000000ff */
[----:B------:R-:W-:Y:S02]  /*5150*/  FMUL.FTZ R71, R94, R9 ;  /* 0x000000095e477220 */ /* 0x000fe40000410000 */
[----:B------:R-:W-:Y:S02]  /*5160*/  FFMA.FTZ R9, -R80, R80, 1 ;  /* 0x3f80000050097423 */ /* 0x000fe40000010150 */
[----:B------:R2:W-:Y:S01]  /*5170*/  STS [R103+0x12000], R4 ;  /* 0x0120000467007388 */ /* 0x0005e20000000800 */
[C---:B------:R-:W-:Y:S02]  /*5180*/  FADD.FTZ R12, -R73.reuse, R12 ;  /* 0x0000000c490c7221 */ /* 0x040fe40000010100 */
[----:B------:R-:W-:Y:S02]  /*5190*/  FADD.FTZ R16, -R73, R16 ;  /* 0x0000001049107221 */ /* 0x000fe40000010100 */
[----:B------:R-:W-:Y:S02]  /*51a0*/  FMUL.FTZ R70, R95, R70 ;  /* 0x000000465f467220 */ /* 0x000fe40000410000 */
[----:B------:R-:W-:Y:S02]  /*51b0*/  FMUL.FTZ R5, R5, c[0x0][0x2ec] ;  /* 0x0000bb0005057a20 */ /* 0x000fe40000410000 */
[----:B------:R-:W-:Y:S02]  /*51c0*/  FMUL.FTZ R9, R9, c[0x0][0x2ec] ;  /* 0x0000bb0009097a20 */ /* 0x000fe40000410000 */
[----:B------:R-:W-:Y:S02]  /*51d0*/  FMUL.FTZ R68, R93, R16 ;  /* 0x000000105d447220 */ /* 0x000fe40000410000 */
[----:B------:R-:W-:Y:S02]  /*51e0*/  FFMA.FTZ R16, -R76, R76, 1 ;  /* 0x3f8000004c107423 */ /* 0x000fe4000001014c */
[----:B------:R-:W-:Y:S02]  /*51f0*/  FADD.FTZ R69, -R73, R17 ;  /* 0x0000001149457221 */ /* 0x000fe40000010100 */
[----:B------:R-:W-:Y:S02]  /*5200*/  FMUL.FTZ R17, R98, R12 ;  /* 0x0000000c62117220 */ /* 0x000fe40000410000 */
[----:B------:R-:W-:Y:S02]  /*5210*/  FFMA.FTZ R12, -R77, R77, 1 ;  /* 0x3f8000004d0c7423 */ /* 0x000fe4000001014d */
[----:B------:R-:W-:Y:S02]  /*5220*/  FMUL.FTZ R5, R70, R5 ;  /* 0x0000000546057220 */ /* 0x000fe40000410000 */
[----:B------:R-:W-:Y:S02]  /*5230*/  FMUL.FTZ R9, R71, R9 ;  /* 0x0000000947097220 */ /* 0x000fe40000410000 */
[----:B------:R-:W-:Y:S02]  /*5240*/  FMUL.FTZ R69, R92, R69 ;  /* 0x000000455c457220 */ /* 0x000fe40000410000 */
[----:B------:R-:W-:Y:S01]  /*5250*/  FMUL.FTZ R12, R12, c[0x0][0x2ec] ;  /* 0x0000bb000c0c7a20 */ /* 0x000fe20000410000 */
[----:B------:R-:W-:Y:S01]  /*5260*/  F2FP.PACK_AB R9, R9, R5 ;  /* 0x000000050909723e */ /* 0x000fe200000000ff */
[----:B------:R-:W-:Y:S02]  /*5270*/  FMUL.FTZ R16, R16, c[0x0][0x2ec] ;  /* 0x0000bb0010107a20 */ /* 0x000fe40000410000 */
[----:B------:R-:W-:Y:S02]  /*5280*/  FMUL.FTZ R12, R68, R12 ;  /* 0x0000000c440c7220 */ /* 0x000fe40000410000 */
[----:B------:R-:W-:Y:S02]  /*5290*/  FMUL.FTZ R5, R69, R16 ;  /* 0x0000001045057220 */ /* 0x000fe40000410000 */
[C---:B--2---:R-:W-:Y:S02]  /*52a0*/  FADD.FTZ R4, -R72.reuse, R7 ;  /* 0x0000000748047221 */ /* 0x044fe40000010100 */
[----:B------:R-:W-:Y:S01]  /*52b0*/  FADD.FTZ R13, -R73, R13 ;  /* 0x0000000d490d7221 */ /* 0x000fe20000010100 */
[----:B------:R-:W-:Y:S01]  /*52c0*/  F2FP.PACK_AB R7, R5, R12 ;  /* 0x0000000c0507723e */ /* 0x000fe200000000ff */
[----:B------:R-:W-:Y:S02]  /*52d0*/  FADD.FTZ R6, -R72, R6 ;  /* 0x0000000648067221 */ /* 0x000fe40000010100 */
[----:B------:R-:W-:Y:S02]  /*52e0*/  FFMA.FTZ R5, -R90, R90, 1 ;  /* 0x3f8000005a057423 */ /* 0x000fe4000001015a */
[----:B------:R-:W-:Y:S02]  /*52f0*/  FMUL.FTZ R12, R249, R4 ;  /* 0x00000004f90c7220 */ /* 0x000fe40000410000 */
[----:B------:R-:W-:Y:S02]  /*5300*/  FFMA.FTZ R4, -R91, R91, 1 ;  /* 0x3f8000005b047423 */ /* 0x000fe4000001015b */
[----:B------:R-:W-:Y:S02]  /*5310*/  FMUL.FTZ R73, R96, R13 ;  /* 0x0000000d60497220 */ /* 0x000fe40000410000 */
[----:B------:R-:W-:Y:S02]  /*5320*/  FFMA.FTZ R13, -R78, R78, 1 ;  /* 0x3f8000004e0d7423 */ /* 0x000fe4000001014e */
[----:B------:R-:W-:Y:S02]  /*5330*/  FFMA.FTZ R8, -R79, R79, 1 ;  /* 0x3f8000004f087423 */ /* 0x000fe4000001014f */
[----:B------:R-:W-:Y:S02]  /*5340*/  FADD.FTZ R16, -R72, R10 ;  /* 0x0000000a48107221 */ /* 0x000fe40000010100 */
[----:B------:R-:W-:Y:S02]  /*5350*/  FMUL.FTZ R6, R251, R6 ;  /* 0x00000006fb067220 */ /* 0x000fe40000410000 */
[----:B------:R-:W-:Y:S02]  /*5360*/  FMUL.FTZ R10, R4, c[0x0][0x2ec] ;  /* 0x0000bb00040a7a20 */ /* 0x000fe40000410000 */
[----:B------:R-:W-:Y:S02]  /*5370*/  FMUL.FTZ R4, R5, c[0x0][0x2ec] ;  /* 0x0000bb0005047a20 */ /* 0x000fe40000410000 */
[----:B------:R-:W-:Y:S02]  /*5380*/  FMUL.FTZ R8, R8, c[0x0][0x2ec] ;  /* 0x0000bb0008087a20 */ /* 0x000fe40000410000 */
[----:B------:R-:W-:Y:S02]  /*5390*/  FMUL.FTZ R13, R13, c[0x0][0x2ec] ;  /* 0x0000bb000d0d7a20 */ /* 0x000fe40000410000 */
[----:B------:R-:W-:Y:S02]  /*53a0*/  FMUL.FTZ R10, R6, R10 ;  /* 0x0000000a060a7220 */ /* 0x000fe40000410000 */
[----:B------:R-:W-:Y:S02]  /*53b0*/  FMUL.FTZ R4, R12, R4 ;  /* 0x000000040c047220 */ /* 0x000fe40000410000 */
[----:B------:R-:W-:Y:S02]  /*53c0*/  FMUL.FTZ R8, R73, R8 ;  /* 0x0000000849087220 */ /* 0x000fe40000410000 */
[----:B------:R-:W-:Y:S01]  /*53d0*/  FMUL.FTZ R13, R17, R13 ;  /* 0x0000000d110d7220 */ /* 0x000fe20000410000 */
[----:B------:R-:W-:Y:S01]  /*53e0*/  F2FP.PACK_AB R4, R4, R10 ;  /* 0x0000000a0404723e */ /* 0x000fe200000000ff */
[----:B------:R-:W-:Y:S02]  /*53f0*/  FFMA.FTZ R5, -R89, R89, 1 ;  /* 0x3f80000059057423 */ /* 0x000fe40000010159 */
[----:B------:R-:W-:Y:S01]  /*5400*/  FFMA.FTZ R6, -R88, R88, 1 ;  /* 0x3f80000058067423 */ /* 0x000fe20000010158 */
[----:B------:R-:W-:Y:S01]  /*5410*/  F2FP.PACK_AB R8, R8, R13 ;  /* 0x0000000d0808723e */ /* 0x000fe200000000ff */
[----:B------:R-:W-:Y:S01]  /*5420*/  FADD.FTZ R13, -R72, R11 ;  /* 0x0000000b480d7221 */ /* 0x000fe20000010100 */
[----:B------:R2:W-:Y:S01]  /*5430*/  STS [R103+0x12400], R4 ;  /* 0x0124000467007388 */ /* 0x0005e20000000800 */
[----:B------:R-:W-:Y:S02]  /*5440*/  FMUL.FTZ R11, R248, R16 ;  /* 0x00000010f80b7220 */ /* 0x000fe40000410000 */
[----:B------:R-:W-:Y:S01]  /*5450*/  FMUL.FTZ R13, R246, R13 ;  /* 0x0000000df60d7220 */ /* 0x000fe20000410000 */
[----:B------:R-:W-:Y:S01]  /*5460*/  STS [R102+0x12000], R9 ;  /* 0x0120000966007388 */ /* 0x000fe20000000800 */
[----:B------:R-:W-:Y:S02]  /*5470*/  FMUL.FTZ R5, R5, c[0x0][0x2ec] ;  /* 0x0000bb0005057a20 */ /* 0x000fe40000410000 */
[----:B------:R-:W-:Y:S02]  /*5480*/  FMUL.FTZ R6, R6, c[0x0][0x2ec] ;  /* 0x0000bb0006067a20 */ /* 0x000fe40000410000 */
[C---:B------:R-:W-:Y:S02]  /*5490*/  FADD.FTZ R14, -R72.reuse, R14 ;  /* 0x0000000e480e7221 */ /* 0x040fe40000010100 */
[----:B------:R-:W-:Y:S02]  /*54a0*/  FADD.FTZ R15, -R72, R15 ;  /* 0x0000000f480f7221 */ /* 0x000fe40000010100 */
[----:B------:R-:W-:Y:S02]  /*54b0*/  FFMA.FTZ R10, -R86, R86, 1 ;  /* 0x3f800000560a7423 */ /* 0x000fe40000010156 */
[----:B------:R-:W-:Y:S02]  /*54c0*/  FMUL.FTZ R5, R11, R5 ;  /* 0x000000050b057220 */ /* 0x000fe40000410000 */
[----:B------:R-:W-:Y:S02]  /*54d0*/  FFMA.FTZ R11, -R87, R87, 1 ;  /* 0x3f800000570b7423 */ /* 0x000fe40000010157 */
[----:B------:R-:W-:Y:S02]  /*54e0*/  FMUL.FTZ R6, R13, R6 ;  /* 0x000000060d067220 */ /* 0x000fe40000410000 */
[----:B------:R-:W-:Y:S02]  /*54f0*/  FMUL.FTZ R16, R250, R14 ;  /* 0x0000000efa107220 */ /* 0x000fe40000410000 */
[----:B------:R-:W-:Y:S01]  /*5500*/  FMUL.FTZ R17, R247, R15 ;  /* 0x0000000ff7117220 */ /* 0x000fe20000410000 */
[----:B------:R-:W-:Y:S01]  /*5510*/  F2FP.PACK_AB R6, R6, R5 ;  /* 0x000000050606723e */ /* 0x000fe200000000ff */
[----:B------:R-:W-:Y:S01]  /*5520*/  FMUL.FTZ R11, R11, c[0x0][0x2ec] ;  /* 0x0000bb000b0b7a20 */ /* 0x000fe20000410000 */
[----:B--2---:R1:W5:Y:S01]  /*5530*/  LDL.LU R103, [R1+0x90] ;  /* 0x0000900001677983 */ /* 0x0043620000300800 */
[----:B------:R-:W-:Y:S02]  /*5540*/  FMUL.FTZ R10, R10, c[0x0][0x2ec] ;  /* 0x0000bb000a0a7a20 */ /* 0x000fe40000410000 */
[C---:B------:R-:W-:Y:S01]  /*5550*/  FADD.FTZ R18, -R72.reuse, R18 ;  /* 0x0000001248127221 */ /* 0x040fe20000010100 */
[----:B------:R2:W-:Y:S01]  /*5560*/  STS [R102+0x12400], R6 ;  /* 0x0124000666007388 */ /* 0x0005e20000000800 */
[----:B------:R-:W-:Y:S02]  /*5570*/  FADD.FTZ R19, -R72, R19 ;  /* 0x0000001348137221 */ /* 0x000fe40000010100 */
[----:B------:R-:W-:Y:S01]  /*5580*/  FFMA.FTZ R13, -R85, R85, 1 ;  /* 0x3f800000550d7423 */ /* 0x000fe20000010155 */
[----:B------:R-:W-:Y:S01]  /*5590*/  STS [R101+0x12000], R8 ;  /* 0x0120000865007388 */ /* 0x000fe20000000800 */
[----:B------:R-:W-:Y:S02]  /*55a0*/  FFMA.FTZ R12, -R84, R84, 1 ;  /* 0x3f800000540c7423 */ /* 0x000fe40000010154 */
[----:B------:R-:W-:Y:S02]  /*55b0*/  FMUL.FTZ R11, R16, R11 ;  /* 0x0000000b100b7220 */ /* 0x000fe40000410000 */
[----:B------:R-:W-:Y:S02]  /*55c0*/  FMUL.FTZ R10, R17, R10 ;  /* 0x0000000a110a7220 */ /* 0x000fe40000410000 */
[----:B------:R-:W-:Y:S02]  /*55d0*/  FMUL.FTZ R14, R245, R18 ;  /* 0x00000012f50e7220 */ /* 0x000fe40000410000 */
[----:B------:R-:W-:Y:S01]  /*55e0*/  FMUL.FTZ R15, R244, R19 ;  /* 0x00000013f40f7220 */ /* 0x000fe20000410000 */
[----:B------:R-:W-:Y:S01]  /*55f0*/  F2FP.PACK_AB R5, R10, R11 ;  /* 0x0000000b0a05723e */ /* 0x000fe200000000ff */
[----:B------:R-:W-:Y:S02]  /*5600*/  FMUL.FTZ R13, R13, c[0x0][0x2ec] ;  /* 0x0000bb000d0d7a20 */ /* 0x000fe40000410000 */
[----:B------:R-:W-:Y:S02]  /*5610*/  FMUL.FTZ R12, R12, c[0x0][0x2ec] ;  /* 0x0000bb000c0c7a20 */ /* 0x000fe40000410000 */
[----:B------:R-:W-:Y:S01]  /*5620*/  FMUL.FTZ R13, R14, R13 ;  /* 0x0000000d0e0d7220 */ /* 0x000fe20000410000 */
[----:B------:R-:W-:Y:S01]  /*5630*/  STS [R101+0x12400], R5 ;  /* 0x0124000565007388 */ /* 0x000fe20000000800 */
[----:B------:R-:W-:Y:S02]  /*5640*/  FMUL.FTZ R12, R15, R12 ;  /* 0x0000000c0f0c7220 */ /* 0x000fe40000410000 */
[----:B------:R-:W-:Y:S01]  /*5650*/  IMAD R99, R99, c[0x0][0x1c0], RZ ;  /* 0x0000700063637a24 */ /* 0x000fe200078e02ff */
[----:B------:R-:W-:Y:S02]  /*5660*/  STS [R100+0x12000], R7 ;  /* 0x0120000764007388 */ /* 0x000fe40000000800 */
[----:B------:R-:W-:Y:S02]  /*5670*/  F2FP.PACK_AB R4, R12, R13 ;  /* 0x0000000d0c04723e */ /* 0x000fe400000000ff */
[----:B--2---:R1:W5:Y:S01]  /*5680*/  LDL.LU R102, [R1+0x8c] ;  /* 0x00008c0001667983 */ /* 0x0043620000300800 */
[----:B------:R-:W-:Y:S03]  /*5690*/  LEA R92, -R99, RZ, 0x6 ;  /* 0x000000ff635c7211 */ /* 0x000fe600078e31ff */
[----:B------:R-:W-:Y:S04]  /*56a0*/  STS [R100+0x12400], R4 ;  /* 0x0124000464007388 */ /* 0x000fe80000000800 */
[----:B------:R-:W-:Y:S08]  /*56b0*/  BAR.SYNC.DEFER_BLOCKING 0x0 ;  /* 0x0000000000007b1d */ /* 0x000ff00000010000 */
[----:B------:R-:W-:Y:S08]  /*56c0*/  LDSM.16.MT88.4 R4, [R3+0x14000] ;  /* 0x014000000304783b */ /* 0x000ff00000004200 */
[----:B------:R-:W2:Y:S08]  /*56d0*/  LDSM.16.MT88.4 R8, [R0+0x6000] ;  /* 0x006000000008783b */ /* 0x000eb00000004200 */
[----:B------:R-:W3:Y:S08]  /*56e0*/  LDSM.16.MT88.4 R12, [R2+0x14000] ;  /* 0x01400000020c783b */ /* 0x000ef00000004200 */
[----:B------:R-:W4:Y:S08]  /*56f0*/  LDSM.16.MT88.4 R16, [R0+0x8000] ;  /* 0x008000000010783b */ /* 0x000f300000004200 */
[----:B------:R-:W1:Y:S08]  /*5700*/  LDSM.16.MT88.4 R68, [R0+0xa000] ;  /* 0x00a000000044783b */ /* 0x000e700000004200 */
[----:B------:R-:W-:Y:S01]  /*5710*/  LDSM.16.MT88.4 R72, [R3+0x14800] ;  /* 0x014800000348783b */ /* 0x000fe20000004200 */
[-C--:B--2---:R-:W-:Y:S07]  /*5720*/  HMMA.16816.F32 R20, R4, R8.reuse, R20 ;  /* 0x000000080414723c */ /* 0x084fee0000001814 */
[----:B------:R-:W2:Y:S01]  /*5730*/  LDSM.16.MT88.4 R76, [R0+0x6800] ;  /* 0x00680000004c783b */ /* 0x000ea20000004200 */
[C---:B---3--:R-:W-:Y:S07]  /*5740*/  HMMA.16816.F32 R24, R12.reuse, R8, R24 ;  /* 0x000000080c18723c */ /* 0x048fee0000001818 */
[----:B------:R-:W3:Y:S01]  /*5750*/  LDSM.16.MT88.4 R80, [R2+0x14800] ;  /* 0x014800000250783b */ /* 0x000ee20000004200 */
[-C--:B------:R-:W-:Y:S07]  /*5760*/  HMMA.16816.F32 R28, R12, R10.reuse, R28 ;  /* 0x0000000a0c1c723c */ /* 0x080fee000000181c */
[----:B------:R-:W1:Y:S01]  /*5770*/  LDSM.16.MT88.4 R84, [R0+0x8800] ;  /* 0x008800000054783b */ /* 0x000e620000004200 */
[C---:B------:R-:W-:Y:S07]  /*5780*/  HMMA.16816.F32 R32, R4.reuse, R10, R32 ;  /* 0x0000000a0420723c */ /* 0x040fee0000001820 */
[----:B------:R-:W2:Y:S01]  /*5790*/  LDSM.16.MT88.4 R8, [R0+0xa800] ;  /* 0x00a800000008783b */ /* 0x000ea20000004200 */
[-C--:B----4-:R-:W-:Y:S07]  /*57a0*/  HMMA.16816.F32 R36, R4, R16.reuse, R36 ;  /* 0x000000100424723c */ /* 0x090fee0000001824 */
[----:B------:R-:W-:Y:S01]  /*57b0*/  LDSM.16.MT88.4 R88, [R2+0x15800] ;  /* 0x015800000258783b */ /* 0x000fe20000004200 */
[C---:B------:R-:W-:Y:S07]  /*57c0*/  HMMA.16816.F32 R40, R12.reuse, R16, R40 ;  /* 0x000000100c28723c */ /* 0x040fee0000001828 */
[----:B------:R4:W5:Y:S04]  /*57d0*/  LDL.LU R101, [R1+0x88] ;  /* 0x0000880001657983 */ /* 0x0009680000300800 */
[----:B------:R4:W5:Y:S01]  /*57e0*/  LDL.LU R100, [R1+0x84] ;  /* 0x0000840001647983 */ /* 0x0009620000300800 */
[-C--:B------:R-:W-:Y:S03]  /*57f0*/  HMMA.16816.F32 R44, R12, R18.reuse, R44 ;  /* 0x000000120c2c723c */ /* 0x080fe6000000182c */
[----:B------:R-:W4:Y:S05]  /*5800*/  LDL.LU.64 R94, [R1+0x30] ;  /* 0x00003000015e7983 */ /* 0x000f2a0000300a00 */
[C---:B------:R-:W-:Y:S01]  /*5810*/  HMMA.16816.F32 R48, R4.reuse, R18, R48 ;  /* 0x000000120430723c */ /* 0x040fe20000001830 */
[----:B------:R-:W-:Y:S07]  /*5820*/  LDSM.16.MT88.4 R16, [R2+0x15000] ;  /* 0x015000000210783b */ /* 0x000fee0000004200 */
[-C--:B-1----:R-:W-:Y:S08]  /*5830*/  HMMA.16816.F32 R52, R4, R68.reuse, R52 ;  /* 0x000000440434723c */ /* 0x082ff00000001834 */
[C---:B------:R-:W-:Y:S08]  /*5840*/  HMMA.16816.F32 R56, R12.reuse, R68, R56 ;  /* 0x000000440c38723c */ /* 0x040ff00000001838 */
[-C--:B------:R-:W-:Y:S01]  /*5850*/  HMMA.16816.F32 R60, R12, R70.reuse, R60 ;  /* 0x000000460c3c723c */ /* 0x080fe2000000183c */
[----:B------:R-:W-:Y:S07]  /*5860*/  LDSM.16.MT88.4 R12, [R0+0x7000] ;  /* 0x00700000000c783b */ /* 0x000fee0000004200 */
[----:B------:R-:W-:Y:S01]  /*5870*/  HMMA.16816.F32 R64, R4, R70, R64 ;  /* 0x000000460440723c */ /* 0x000fe20000001840 */
[----:B------:R-:W1:Y:S07]  /*5880*/  LDSM.16.MT88.4 R4, [R3+0x15000] ;  /* 0x015000000304783b */ /* 0x000e6e0000004200 */
[-C--:B--2---:R-:W-:Y:S01]  /*5890*/  HMMA.16816.F32 R20, R72, R76.reuse, R20 ;  /* 0x0000004c4814723c */ /* 0x084fe20000001814 */
[----:B------:R-:W2:Y:S07]  /*58a0*/  LDSM.16.MT88.4 R68, [R0+0x9000] ;  /* 0x009000000044783b */ /* 0x000eae0000004200 */
        /* <DEDUP_REMOVED lines=12> */
[----:B------:R-:W2:Y:S07]  /*5970*/  LDSM.16.MT88.4 R80, [R3+0x15800] ;  /* 0x015800000350783b */ /* 0x000eae0000004200 */
[----:B------:R-:W-:Y:S01]  /*5980*/  HMMA.16816.F32 R64, R72, R10, R64 ;  /* 0x0000000a4840723c */ /* 0x000fe20000001840 */
[----:B------:R-:W3:Y:S07]  /*5990*/  LDSM.16.MT88.4 R8, [R0+0x9800] ;  /* 0x009800000008783b */ /* 0x000eee0000004200 */
[-C--:B-1----:R-:W-:Y:S01]  /*59a0*/  HMMA.16816.F32 R20, R4, R12.reuse, R20 ;  /* 0x0000000c0414723c */ /* 0x082fe20000001814 */
[----:B------:R-:W1:Y:S07]  /*59b0*/  LDSM.16.MT88.4 R72, [R0+0xb800] ;  /* 0x00b800000048783b */ /* 0x000e6e0000004200 */
[C---:B------:R-:W-:Y:S01]  /*59c0*/  HMMA.16816.F32 R24, R16.reuse, R12, R24 ;  /* 0x0000000c1018723c */ /* 0x040fe20000001818 */
[----:B------:R-:W-:Y:S07]  /*59d0*/  BAR.SYNC.DEFER_BLOCKING 0x0 ;  /* 0x0000000000007b1d */ /* 0x000fee0000010000 */
[-C--:B------:R-:W-:Y:S08]  /*59e0*/  HMMA.16816.F32 R28, R16, R14.reuse, R28 ;  /* 0x0000000e101c723c */ /* 0x080ff0000000181c */
[C---:B------:R-:W-:Y:S08]  /*59f0*/  HMMA.16816.F32 R32, R4.reuse, R14, R32 ;  /* 0x0000000e0420723c */ /* 0x040ff00000001820 */
[-C--:B--2---:R-:W-:Y:S08]  /*5a00*/  HMMA.16816.F32 R36, R4, R68.reuse, R36 ;  /* 0x000000440424723c */ /* 0x084ff00000001824 */
[C---:B------:R-:W-:Y:S08]  /*5a10*/  HMMA.16816.F32 R40, R16.reuse, R68, R40 ;  /* 0x000000441028723c */ /* 0x040ff00000001828 */
[-C--:B------:R-:W-:Y:S08]  /*5a20*/  HMMA.16816.F32 R44, R16, R70.reuse, R44 ;  /* 0x00000046102c723c */ /* 0x080ff0000000182c */
[C---:B------:R-:W-:Y:S08]  /*5a30*/  HMMA.16816.F32 R48, R4.reuse, R70, R48 ;  /* 0x000000460430723c */ /* 0x040ff00000001830 */
[-C--:B---3--:R-:W-:Y:S08]  /*5a40*/  HMMA.16816.F32 R52, R4, R76.reuse, R52 ;  /* 0x0000004c0434723c */ /* 0x088ff00000001834 */
[C---:B------:R-:W-:Y:S08]  /*5a50*/  HMMA.16816.F32 R56, R16.reuse, R76, R56 ;  /* 0x0000004c1038723c */ /* 0x040ff00000001838 */
[-C--:B------:R-:W-:Y:S08]  /*5a60*/  HMMA.16816.F32 R60, R16, R78.reuse, R60 ;  /* 0x0000004e103c723c */ /* 0x080ff0000000183c */
[----:B------:R-:W-:Y:S08]  /*5a70*/  HMMA.16816.F32 R64, R4, R78, R64 ;  /* 0x0000004e0440723c */ /* 0x000ff00000001840 */
[-C--:B------:R-:W-:Y:S08]  /*5a80*/  HMMA.16816.F32 R20, R80, R84.reuse, R20 ;  /* 0x000000545014723c */ /* 0x080ff00000001814 */
[C---:B------:R-:W-:Y:S08]  /*5a90*/  HMMA.16816.F32 R24, R88.reuse, R84, R24 ;  /* 0x000000545818723c */ /* 0x040ff00000001818 */
[-C--:B------:R-:W-:Y:S08]  /*5aa0*/  HMMA.16816.F32 R28, R88, R86.reuse, R28 ;  /* 0x00000056581c723c */ /* 0x080ff0000000181c */
[C---:B------:R-:W-:Y:S08]  /*5ab0*/  HMMA.16816.F32 R32, R80.reuse, R86, R32 ;  /* 0x000000565020723c */ /* 0x040ff00000001820 */
[-C--:B------:R-:W-:Y:S08]  /*5ac0*/  HMMA.16816.F32 R36, R80, R8.reuse, R36 ;  /* 0x000000085024723c */ /* 0x080ff00000001824 */
[C---:B------:R-:W-:Y:S08]  /*5ad0*/  HMMA.16816.F32 R40, R88.reuse, R8, R40 ;  /* 0x000000085828723c */ /* 0x040ff00000001828 */
[-C--:B------:R-:W-:Y:S08]  /*5ae0*/  HMMA.16816.F32 R44, R88, R10.reuse, R44 ;  /* 0x0000000a582c723c */ /* 0x080ff0000000182c */
[C---:B------:R-:W-:Y:S04]  /*5af0*/  HMMA.16816.F32 R48, R80.reuse, R10, R48 ;  /* 0x0000000a5030723c */ /* 0x040fe80000001830 */
[C---:B----4-:R-:W-:Y:S04]  /*5b00*/  LEA R5, P1, R92.reuse, R94, 0x2 ;  /* 0x0000005e5c057211 */ /* 0x050fe800078210ff */
[-C--:B-1----:R-:W-:Y:S04]  /*5b10*/  HMMA.16816.F32 R52, R80, R72.reuse, R52 ;  /* 0x000000485034723c */ /* 0x082fe80000001834 */
[----:B------:R-:W-:Y:S04]  /*5b20*/  LEA.HI.X.SX32 R4, R92, R95, 0x2, P1 ;  /* 0x0000005f5c047211 */ /* 0x000fe800008f16ff */
[C---:B------:R-:W-:Y:S04]  /*5b30*/  HMMA.16816.F32 R56, R88.reuse, R72, R56 ;  /* 0x000000485838723c */ /* 0x040fe80000001838 */
[-C--:B------:R-:W-:Y:S04]  /*5b40*/  LOP3.LUT R5, R5, R4.reuse, RZ, 0x3c, !PT ;  /* 0x0000000405057212 */ /* 0x080fe800078e3cff */
[-C--:B------:R-:W-:Y:S04]  /*5b50*/  HMMA.16816.F32 R60, R88, R74.reuse, R60 ;  /* 0x0000004a583c723c */ /* 0x080fe8000000183c */
[C---:B------:R-:W-:Y:S04]  /*5b60*/  LOP3.LUT R4, R5.reuse, R4, RZ, 0x3c, !PT ;  /* 0x0000000405047212 */ /* 0x040fe800078e3cff */
[----:B------:R-:W-:Y:S04]  /*5b70*/  HMMA.16816.F32 R64, R80, R74, R64 ;  /* 0x0000004a5040723c */ /* 0x000fe80000001840 */
[----:B------:R-:W-:Y:S05]  /*5b80*/  LOP3.LUT R5, R5, R4, RZ, 0x3c, !PT ;  /* 0x0000000405057212 */ /* 0x000fea00078e3cff */
[----:B------:R1:W-:Y:S01]  /*5b90*/  STL.64 [R1+0x30], R4 ;  /* 0x0000300401007387 */ /* 0x0003e20000100a00 */
[----:B------:R-:W-:-:S05]  /*5ba0*/  @!P0 BRA `(.L_x_582) ;  /* 0x0000036000008947 */ /* 0x000fca0003800000 */
[----:B------:R-:W2:Y:S01]  /*5bb0*/  LDL.64 R96, [R1+0x48] ;  /* 0x0000480001607983 */ /* 0x000ea20000100a00 */
[----:B------:R-:W-:Y:S02]  /*5bc0*/  IMAD.MOV.U32 R13, RZ, RZ, c[0x0][0x370] ;  /* 0x0000dc00ff0d7624 */ /* 0x000fe400078e00ff */
[----:B------:R-:W-:Y:S01]  /*5bd0*/  IMAD.MOV.U32 R14, RZ, RZ, c[0x0][0x374] ;  /* 0x0000dd00ff0e7624 */ /* 0x000fe200078e00ff */
[----:B------:R-:W3:Y:S01]  /*5be0*/  LDL R98, [R1+0x68] ;  /* 0x0000680001627983 */ /* 0x000ee20000100800 */
[C---:B-1----:R-:W-:Y:S03]  /*5bf0*/  IMAD.U32 R5, R13.reuse, -0x40, RZ ;  /* 0xffffffc00d057824 */ /* 0x042fe600078e00ff */
[----:B------:R-:W4:Y:S02]  /*5c00*/  LDL R93, [R1+0x6c] ;  /* 0x00006c00015d7983 */ /* 0x000f240000100800 */
[----:B------:R-:W-:Y:S02]  /*5c10*/  SHF.R.S32.HI R7, RZ, 0x1f, R5 ;  /* 0x0000001fff077819 */ /* 0x000fe40000011405 */
[----:B------:R-:W4:Y:S01]  /*5c20*/  LDL.LU.64 R94, [R1+0x38] ;  /* 0x00003800015e7983 */ /* 0x000f220000300a00 */
[C---:B------:R-:W-:Y:S03]  /*5c30*/  LEA R6, P5, R13.reuse, R5, 0x5 ;  /* 0x000000050d067211 */ /* 0x040fe600078a28ff */
[----:B------:R-:W4:Y:S01]  /*5c40*/  LDL R92, [R1+0x2c] ;  /* 0x00002c00015c7983 */ /* 0x000f220000100800 */
[--C-:B------:R-:W-:Y:S02]  /*5c50*/  LEA.HI.X R7, R13, R7, R14.reuse, 0x5, P5 ;  /* 0x000000070d077211 */ /* 0x100fe400028f2c0e */
[----:B--2---:R-:W-:Y:S02]  /*5c60*/  ISETP.GE.AND P4, PT, R96, c[0x0][0x220], PT ;  /* 0x0000880060007a0c */ /* 0x004fe40003f86270 */
[----:B---3--:R-:W-:Y:S02]  /*5c70*/  ISETP.GE.AND P3, PT, R98, c[0x0][0x220], PT ;  /* 0x0000880062007a0c */ /* 0x008fe40003f66270 */
[----:B----4-:R-:W-:Y:S02]  /*5c80*/  ISETP.GE.AND P2, PT, R93, c[0x0][0x220], PT ;  /* 0x000088005d007a0c */ /* 0x010fe40003f46270 */
[C---:B------:R-:W-:Y:S07]  /*5c90*/  LEA R4, P1, R5.reuse, R94, 0x1 ;  /* 0x0000005e05047211 */ /* 0x040fee00078208ff */
        /* <DEDUP_REMOVED lines=39> */
.L_x_582:
        /* <DEDUP_REMOVED lines=307> */
[----:B------:R2:W5:Y:S02]  /*7240*/  LDL.LU.64 R20, [R1+0x88] ;  /* 0x0000880001147983 */ /* 0x0005640000300a00 */
[-C--:B-1---5:R-:W-:Y:S08]  /*7250*/  HMMA.16816.F32 R100, R4, R8.reuse, R100 ;  /* 0x000000080464723c */ /* 0x0a2ff00000001864 */
        /* <DEDUP_REMOVED lines=109> */
.L_x_583:
[----:B------:R-:W-:Y:S01]  /*7930*/  ISETP.LT.AND P0, PT, RZ, UR7, PT ;  /* 0x00000007ff007c0c */ /* 0x000fe2000bf01270 */
[----:B------:R-:W-:Y:S11]  /*7940*/  UIADD3 UR7, UR7, -0x1, URZ ;  /* 0xffffffff07077890 */ /* 0x000ff6000fffe03f */
[----:B------:R-:W-:Y:S01]  /*7950*/  @!UPT UIADD3 URZ, URZ, URZ, URZ ;  /* 0x0000003f3f3ff290 */ /* 0x000fe2000fffe03f */
[----:B------:R-:W-:-:S05]  /*7960*/  @P0 BRA `(.L_x_584) ;  /* 0xffffc0d000000947 */ /* 0x000fca000383ffff */
[----:B------:R-:W2:Y:S04]  /*7970*/  LDL R73, [R1+0x78] ;  /* 0x0000780001497983 */ /* 0x000ea80000100800 */
[----:B------:R-:W3:Y:S01]  /*7980*/  LDL R72, [R1+0x7c] ;  /* 0x00007c0001487983 */ /* 0x000ee20000100800 */
        /* <DEDUP_REMOVED lines=165> */
.L_x_585:
        /* <DEDUP_REMOVED lines=18> */
.L_x_586:
        /* <DEDUP_REMOVED lines=55> */
.L_x_588:
[----:B------:R-:W-:Y:S05]  /*8870*/  BSYNC B0 ;  /* 0x0000000000007941 */ /* 0x000fea0003800000 */
.L_x_587:
        /* <DEDUP_REMOVED lines=19> */
.L_x_590:
[----:B------:R-:W-:Y:S05]  /*89b0*/  BSYNC B0 ;  /* 0x0000000000007941 */ /* 0x000fea0003800000 */
.L_x_589:
        /* <DEDUP_REMOVED lines=29> */
.L_x_592:
[----:B------:R-:W-:Y:S05]  /*8b90*/  BSYNC B0 ;  /* 0x0000000000007941 */ /* 0x000fea0003800000 */
.L_x_591:
        /* <DEDUP_REMOVED lines=18> */
.L_x_565:
        /* <DEDUP_REMOVED lines=20> */
.L_x_594:
        /* <DEDUP_REMOVED lines=18> */
.L_x_595:
        /* <DEDUP_REMOVED lines=43> */
.L_x_597:
[----:B-1----:R-:W-:Y:S05]  /*91d0*/  BSYNC B0 ;  /* 0x0000000000007941 */ /* 0x002fea0003800000 */
.L_x_596:
        /* <DEDUP_REMOVED lines=19> */
.L_x_599:
[----:B------:R-:W-:Y:S05]  /*9310*/  BSYNC B0 ;  /* 0x0000000000007941 */ /* 0x000fea0003800000 */
.L_x_598:
        /* <DEDUP_REMOVED lines=29> */
.L_x_601:
[----:B------:R-:W-:Y:S05]  /*94f0*/  BSYNC B0 ;  /* 0x0000000000007941 */ /* 0x000fea0003800000 */
.L_x_600:
        /* <DEDUP_REMOVED lines=16> */
.L_x_593:
[----:B------:R-:W-:Y:S05]  /*9600*/  BSYNC B1 ;  /* 0x0000000000017941 */ /* 0x000fea0003800000 */
.L_x_560:
        /* <DEDUP_REMOVED lines=11> */
.L_x_602:
[----:B------:R-:W-:Y:S05]  /*96c0*/  EXIT ;  /* 0x000000000000794d */ /* 0x000fea0003800000 */
.L_x_604:
        /* <DEDUP_REMOVED lines=11> */
.L_x_1592:


//--------------------- .text._ZN5flash44flash_bwd_dq_dk_dv_loop_seqk_parallel_kernelI23Flash_bwd_kernel_traitsILi192ELi64ELi64ELi8ELi4ELi2ELi2ELb1ELb1EN7cutlass6half_tE19Flash_kernel_traitsILi192ELi64ELi64ELi8ES3_EELb1ELb0ELb1ELb0ELb0ELb0ELb0EEEvNS_16Flash_bwd_paramsE --------------------------
	.section	.text._ZN5flash44flash_bwd_dq_dk_dv_loop_seqk_parallel_kernelI23Flash_bwd_kernel_traitsILi192ELi64ELi64ELi8ELi4ELi2ELi2ELb1ELb1EN7cutlass6half_tE19Flash_kernel_traitsILi192ELi64ELi64ELi8ES3_EELb1ELb0ELb1ELb0ELb0ELb0ELb0EEEvNS_16Flash_bwd_paramsE,"ax",@progbits
	.sectioninfo	@"SHI_REGISTERS=255"
	.align	128
        .global         _ZN5flash44flash_bwd_dq_dk_dv_loop_seqk_parallel_kernelI23Flash_bwd_kernel_traitsILi192ELi64ELi64ELi8ELi4ELi2ELi2ELb1ELb1EN7cutlass6half_tE19Flash_kernel_traitsILi192ELi64ELi64ELi8ES3_EELb1ELb0ELb1ELb0ELb0ELb0ELb0EEEvNS_16Flash_bwd_paramsE
        .type           _ZN5flash44flash_bwd_dq_dk_dv_loop_seqk_parallel_kernelI23Flash_bwd_kernel_traitsILi192ELi64ELi64ELi8ELi4ELi2ELi2ELb1ELb1EN7cutlass6half_tE19Flash_kernel_traitsILi192ELi64ELi64ELi8ES3_EELb1ELb0ELb1ELb0ELb0ELb0ELb0EEEvNS_16Flash_bwd_paramsE,@function
        .size           _ZN5flash44flash_bwd_dq_dk_dv_loop_seqk_parallel_kernelI23Flash_bwd_kernel_traitsILi192ELi64ELi64ELi8ELi4ELi2ELi2ELb1ELb1EN7cutlass6half_tE19Flash_kernel_traitsILi192ELi64ELi64ELi8ES3_EELb1ELb0ELb1ELb0ELb0ELb0ELb0EEEvNS_16Flash_bwd_paramsE,(.L_x_1593 - _ZN5flash44flash_bwd_dq_dk_dv_loop_seqk_parallel_kernelI23Flash_bwd_kernel_traitsILi192ELi64ELi64ELi8ELi4ELi2ELi2ELb1ELb1EN7cutlass6half_tE19Flash_kernel_traitsILi192ELi64ELi64ELi8ES3_EELb1ELb0ELb1ELb0ELb0ELb0ELb0EEEvNS_16Flash_bwd_paramsE)
        .other          _ZN5flash44flash_bwd_dq_dk_dv_loop_seqk_parallel_kernelI23Flash_bwd_kernel_traitsILi192ELi64ELi64ELi8ELi4ELi2ELi2ELb1ELb1EN7cutlass6half_tE19Flash_kernel_traitsILi192ELi64ELi64ELi8ES3_EELb1ELb0ELb1ELb0ELb0ELb0ELb0EEEvNS_16Flash_bwd_paramsE,@"STO_CUDA_ENTRY STV_DEFAULT"
_ZN5flash44flash_bwd_dq_dk_dv_loop_seqk_parallel_kernelI23Flash_bwd_kernel_traitsILi192ELi64ELi64ELi8ELi4ELi2ELi2ELb1ELb1EN7cutlass6half_tE19Flash_kernel_traitsILi192ELi64ELi64ELi8ES3_EELb1ELb0ELb1ELb0ELb0ELb0ELb0EEEvNS_16Flash_bwd_paramsE:
.text._ZN5flash44flash_bwd_dq_dk_dv_loop_seqk_parallel_kernelI23Flash_bwd_kernel_traitsILi192ELi64ELi64ELi8ELi4ELi2ELi2ELb1ELb1EN7cutlass6half_tE19Flash_kernel_traitsILi192ELi64ELi64ELi8ES3_EELb1ELb0ELb1ELb0ELb0ELb0ELb0EEEvNS_16Flash_bwd_paramsE:
        /* <DEDUP_REMOVED lines=15> */
[----:B------:R-:W-:Y:S02]  /*00f0*/  UMOV UR9, 0x80 ;  /* 0x0000008000097882 */ /* 0x000fe40000000000 */
[----:B------:R-:W-:Y:S01]  /*0100*/  ULDC UR7, c[0x0][0x210] ;  /* 0x0000840000077ab9 */ /* 0x000fe20000000800 */
[----:B------:R-:W3:Y:S01]  /*0110*/  S2UR UR40, SR_CTAID.Y ;  /* 0x00000000002879c3 */ /* 0x000ee20000002600 */
[----:B------:R-:W-:-:S02]  /*0120*/  ULDC UR61, c[0x0][0x234] ;  /* 0x00008d00003d7ab9 */ /* 0x000fc40000000800 */
[----:B------:R-:W-:Y:S02]  /*0130*/  UISETP.NE.AND UP5, UPT, UR10, URZ, UPT ;  /* 0x0000003f0a00728c */ /* 0x000fe4000bfa5270 */
[----:B------:R-:W-:Y:S02]  /*0140*/  UIMAD UR61, UR9, UR7, UR61 ;  /* 0x00000007093d72a4 */ /* 0x000fe4000f8e023d */
[----:B------:R-:W-:Y:S02]  /*0150*/  ULDC UR16, c[0x0][0x224] ;  /* 0x0000890000107ab9 */ /* 0x000fe40000000800 */
[----:B------:R-:W-:Y:S02]  /*0160*/  ULDC UR51, c[0x0][0x22c] ;  /* 0x00008b0000337ab9 */ /* 0x000fe40000000800 */
[----:B------:R-:W-:Y:S02]  /*0170*/  ULDC UR42, c[0x0][0x1c0] ;  /* 0x00007000002a7ab9 */ /* 0x000fe40000000800 */
[----:B------:R-:W-:Y:S01]  /*0180*/  ULDC UR13, c[0x0][0x1c0] ;  /* 0x00007000000d7ab9 */ /* 0x000fe20000000800 */
[----:B-1----:R-:W-:Y:S01]  /*0190*/  SHF.R.S32.HI R5, RZ, 0x1f, R6 ;  /* 0x0000001fff057819 */ /* 0x002fe20000011406 */
[----:B--2---:R-:W-:-:S02]  /*01a0*/  ULOP3.LUT UR8, UR41, UR6, URZ, 0x3c, !UPT ;  /* 0x0000000629087292 */ /* 0x004fc4000f8e3c3f */
[----:B------:R-:W-:Y:S01]  /*01b0*/  USHF.R.S32.HI UR6, URZ, 0x1f, UR41 ;  /* 0x0000001f3f067899 */ /* 0x000fe20008011429 */
[CC--:B------:R-:W-:Y:S01]  /*01c0*/  LEA.HI R3, R5.reuse, R6.reuse, RZ, 0x5 ;  /* 0x0000000605037211 */ /* 0x0c0fe200078f28ff */
[----:B------:R-:W-:Y:S01]  /*01d0*/  USHF.R.S32.HI UR9, URZ, 0x1f, UR41 ;  /* 0x0000001f3f097899 */ /* 0x000fe20008011429 */
[-C--:B------:R-:W-:Y:S01]  /*01e0*/  LEA.HI R10, R5, R6.reuse, RZ, 0x3 ;  /* 0x00000006050a7211 */ /* 0x080fe200078f18ff */
[----:B------:R-:W-:Y:S01]  /*01f0*/  ULDC UR14, c[0x0][0x1c0] ;  /* 0x00007000000e7ab9 */ /* 0x000fe20000000800 */
[----:B------:R-:W-:Y:S01]  /*0200*/  LOP3.LUT R4, R3, 0xffffffe0, RZ, 0xc0, !PT ;  /* 0xffffffe003047812 */ /* 0x000fe200078ec0ff */
[----:B---3--:R-:W-:Y:S01]  /*0210*/  USHF.R.S32.HI UR10, URZ, 0x1f, UR40 ;  /* 0x0000001f3f0a7899 */ /* 0x008fe20008011428 */
[--C-:B------:R-:W-:Y:S01]  /*0220*/  SHF.R.S32.HI R0, RZ, 0x5, R3.reuse ;  /* 0x00000005ff007819 */ /* 0x100fe20000011403 */
[----:B------:R-:W-:Y:S01]  /*0230*/  UIMAD.WIDE UR42, UR51, UR42, URZ ;  /* 0x0000002a332a72a5 */ /* 0x000fe2000f8e023f */
[----:B------:R-:W-:Y:S01]  /*0240*/  SHF.R.S32.HI R12, RZ, 0x1f, R3 ;  /* 0x0000001fff0c7819 */ /* 0x000fe20000011403 */
[----:B------:R-:W-:Y:S01]  /*0250*/  IMAD.IADD R9, R6, 0x1, -R4 ;  /* 0x0000000106097824 */ /* 0x000fe200078e0a04 */
[CC--:B------:R-:W-:Y:S01]  /*0260*/  LEA.HI R2, R5.reuse, R6.reuse, RZ, 0x4 ;  /* 0x0000000605027211 */ /* 0x0c0fe200078f20ff */
[----:B------:R-:W-:Y:S01]  /*0270*/  UIMAD UR52, UR41, UR51, URZ ;  /* 0x00000033293472a4 */ /* 0x000fe2000f8e023f */
[CC--:B------:R-:W-:Y:S01]  /*0280*/  LEA.HI R14, R5.reuse, R6.reuse, RZ, 0x7 ;  /* 0x00000006050e7211 */ /* 0x0c0fe200078f38ff */
[----:B------:R-:W-:Y:S01]  /*0290*/  UIMAD UR51, UR51, UR13, URZ ;  /* 0x0000000d333372a4 */ /* 0x000fe2000f8e023f */
[CC--:B------:R-:W-:Y:S01]  /*02a0*/  LEA.HI R15, R5.reuse, R6.reuse, RZ, 0x6 ;  /* 0x00000006050f7211 */ /* 0x0c0fe200078f30ff */
[----:B------:R-:W-:Y:S01]  /*02b0*/  ULDC UR15, c[0x0][0x1c0] ;  /* 0x00007000000f7ab9 */ /* 0x000fe20000000800 */
[----:B------:R-:W-:Y:S01]  /*02c0*/  LEA.HI R5, R5, R6, RZ, 0x2 ;  /* 0x0000000605057211 */ /* 0x000fe200078f10ff */
[----:B------:R-:W-:Y:S01]  /*02d0*/  ULDC UR12, c[0x0][0x1c0] ;  /* 0x00007000000c7ab9 */ /* 0x000fe20000000800 */
[-C--:B------:R-:W-:Y:S01]  /*02e0*/  LEA.HI R4, R12, R0.reuse, RZ, 0x2 ;  /* 0x000000000c047211 */ /* 0x080fe200078f10ff */
[----:B------:R-:W-:Y:S01]  /*02f0*/  UIMAD.WIDE.U32 UR48, UR40, UR16, URZ ;  /* 0x00000010283072a5 */ /* 0x000fe2000f8e003f */
[----:B------:R-:W-:Y:S01]  /*0300*/  LEA.HI R3, R3, R0, RZ, 0x1 ;  /* 0x0000000003037211 */ /* 0x000fe200078f08ff */
[----:B------:R-:W-:Y:S01]  /*0310*/  UIMAD UR7, UR40, UR12, UR41 ;  /* 0x0000000c280772a4 */ /* 0x000fe2000f8e0229 */
[----:B------:R-:W-:Y:S01]  /*0320*/  LOP3.LUT R7, R10, 0xfffffff8, RZ, 0xc0, !PT ;  /* 0xfffffff80a077812 */ /* 0x000fe200078ec0ff */
[----:B------:R-:W-:Y:S01]  /*0330*/  USHF.L.U32 UR50, UR51, 0x6, URZ ;  /* 0x0000000633327899 */ /* 0x000fe2000800063f */
[----:B------:R-:W-:Y:S01]  /*0340*/  LOP3.LUT R8, R2, 0xfffffff0, RZ, 0xc0, !PT ;  /* 0xfffffff002087812 */ /* 0x000fe200078ec0ff */
[----:B------:R-:W-:Y:S01]  /*0350*/  ULDC UR55, c[0x0][0x214] ;  /* 0x0000850000377ab9 */ /* 0x000fe20000000800 */
        /* <DEDUP_REMOVED lines=13> */
[----:B------:R-:W-:Y:S01]  /*0430*/  STL [R1+0x84], R18 ;  /* 0x0000841201007387 */ /* 0x000fe20000100800 */
[----:B------:R-:W-:Y:S01]  /*0440*/  LEA.HI R2, R2, R6, RZ, 0x1 ;  /* 0x0000000602027211 */ /* 0x000fe200078f08ff */
[----:B------:R-:W-:Y:S01]  /*0450*/  ULDC.U8 UR11, c[0x0][0x3d0] ;  /* 0x0000f400000b7ab9 */ /* 0x000fe20000000000 */
[----:B------:R-:W-:Y:S01]  /*0460*/  LEA.HI R0, R0, R3, RZ, 0x3 ;  /* 0x0000000300007211 */ /* 0x000fe200078f18ff */
[----:B------:R-:W-:Y:S01]  /*0470*/  STL [R1+0x48], R20 ;  /* 0x0000481401007387 */ /* 0x000fe20000100800 */
[----:B------:R-:W-:Y:S01]  /*0480*/  LOP3.LUT R2, R2, 0xfffffffe, RZ, 0xc0, !PT ;  /* 0xfffffffe02027812 */ /* 0x000fe200078ec0ff */
[----:B------:R-:W-:Y:S01]  /*0490*/  ULDC UR56, c[0x0][0x224] ;  /* 0x0000890000387ab9 */ /* 0x000fe20000000800 */
[----:B------:R-:W-:Y:S01]  /*04a0*/  LOP3.LUT R0, R0, 0xfffffff8, RZ, 0xc0, !PT ;  /* 0xfffffff800007812 */ /* 0x000fe200078ec0ff */
[----:B------:R-:W-:Y:S01]  /*04b0*/  @UP5 UIMAD UR60, UR40, UR55, URZ ;  /* 0x00000037283c52a4 */ /* 0x000fe2000f8e023f */
[----:B------:R-:W-:Y:S01]  /*04c0*/  LOP3.LUT P4, RZ, R7, 0x4, RZ, 0xc0, !PT ;  /* 0x0000000407ff7812 */ /* 0x000fe2000788c0ff */
[----:B------:R-:W-:Y:S01]  /*04d0*/  IMAD.IADD R11, R6, 0x1, -R2 ;  /* 0x00000001060b7824 */ /* 0x000fe200078e0a02 */
[----:B------:R-:W-:Y:S01]  /*04e0*/  SHF.R.S32.HI R2, RZ, 0x1f, R9 ;  /* 0x0000001fff027819 */ /* 0x000fe20000011409 */
[----:B------:R-:W-:Y:S01]  /*04f0*/  IMAD.IADD R6, R3, 0x1, -R0 ;  /* 0x0000000103067824 */ /* 0x000fe200078e0a00 */
[----:B------:R-:W-:Y:S01]  /*0500*/  SHF.R.S32.HI R3, RZ, 0x1f, R8 ;  /* 0x0000001fff037819 */ /* 0x000fe20000011408 */
[----:B------:R-:W-:Y:S01]  /*0510*/  IMAD.SHL.U32 R0, R17, 0x40, RZ ;  /* 0x0000004011007824 */ /* 0x000fe200078e00ff */
[----:B------:R-:W-:Y:S01]  /*0520*/  LEA.HI R17, R2, R9, RZ, 0x2 ;  /* 0x0000000902117211 */ /* 0x000fe200078f10ff */
[----:B------:R-:W-:Y:S01]  /*0530*/  ULDC.64 UR4, c[0x0][0x118] ;  /* 0x0000460000047ab9 */ /* 0x000fe20000000a00 */
[----:B------:R-:W-:Y:S01]  /*0540*/  LEA.HI R12, R3, R8, RZ, 0x3 ;  /* 0x00000008030c7211 */ /* 0x000fe200078f18ff */
[----:B------:R-:W-:Y:S01]  /*0550*/  IMAD.U32 R3, RZ, RZ, UR6 ;  /* 0x00000006ff037e24 */ /* 0x000fe2000f8e00ff */
[----:B------:R-:W-:Y:S01]  /*0560*/  LOP3.LUT R0, R0, 0x1c0, RZ, 0xc0, !PT ;  /* 0x000001c000007812 */ /* 0x000fe200078ec0ff */
[----:B------:R-:W-:Y:S01]  /*0570*/  IMAD.SHL.U32 R3, R11, 0x200, RZ ;  /* 0x000002000b037824 */ /* 0x000fe200078e00ff */
[----:B------:R-:W-:Y:S01]  /*0580*/  LOP3.LUT R4, R6, 0x1, RZ, 0xc0, !PT ;  /* 0x0000000106047812 */ /* 0x000fe200078ec0ff */
[----:B------:R-:W-:Y:S01]  /*0590*/  USHF.L.U32 UR6, UR40, 0x7, URZ ;  /* 0x0000000728067899 */ /* 0x000fe2000800063f */
[----:B------:R-:W-:Y:S01]  /*05a0*/  LOP3.LUT R2, R0, 0x38, R20, 0xf8, !PT ;  /* 0x0000003800027812 */ /* 0x000fe200078ef814 */
[----:B------:R-:W-:Y:S01]  /*05b0*/  ULDC UR44, c[0x0][0x2e8] ;  /* 0x0000ba00002c7ab9 */ /* 0x000fe20000000800 */
[----:B------:R-:W-:Y:S01]  /*05c0*/  SHF.R.U32.HI R0, RZ, 0x3, R0 ;  /* 0x00000003ff007819 */ /* 0x000fe20000011600 */
[----:B------:R-:W-:Y:S01]  /*05d0*/  UISETP.NE.AND UP6, UPT, UR11, URZ, UPT ;  /* 0x0000003f0b00728c */ /* 0x000fe2000bfc5270 */
[C---:B------:R-:W-:Y:S01]  /*05e0*/  LOP3.LUT P3, RZ, R7.reuse, 0x2, RZ, 0xc0, !PT ;  /* 0x0000000207ff7812 */ /* 0x040fe2000786c0ff */
[----:B------:R-:W-:Y:S01]  /*05f0*/  UIMAD.WIDE.U32 UR46, UR42, UR48, URZ ;  /* 0x000000302a2e72a5 */ /* 0x000fe2000f8e003f */
[----:B------:R-:W-:Y:S01]  /*0600*/  LOP3.LUT R9, R2, R0, RZ, 0x3c, !PT ;  /* 0x0000000002097212 */ /* 0x000fe200078e3cff */
[----:B------:R-:W-:Y:S01]  /*0610*/  IMAD.SHL.U32 R0, R7, 0x40, RZ ;  /* 0x0000004007007824 */ /* 0x000fe200078e00ff */
[----:B------:R-:W-:Y:S01]  /*0620*/  LOP3.LUT R2, R12, 0xfffffff8, RZ, 0xc0, !PT ;  /* 0xfffffff80c027812 */ /* 0x000fe200078ec0ff */
[----:B------:R-:W-:Y:S01]  /*0630*/  UIMAD UR57, UR43, UR48, URZ ;  /* 0x000000302b3972a4 */ /* 0x000fe2000f8e023f */
[----:B------:R-:W-:Y:S01]  /*0640*/  SHF.R.S32.HI R7, RZ, 0x7, R14 ;  /* 0x00000007ff077819 */ /* 0x000fe2000001140e */
[----:B------:R-:W-:Y:S01]  /*0650*/  USHF.R.S32.HI UR59, URZ, 0x1f, UR52 ;  /* 0x0000001f3f3b7899 */ /* 0x000fe20008011434 */
[----:B------:R-:W-:Y:S01]  /*0660*/  LOP3.LUT R0, R0, 0x1c0, RZ, 0xc0, !PT ;  /* 0x000001c000007812 */ /* 0x000fe200078ec0ff */
[----:B------:R-:W-:Y:S01]  /*0670*/  IMAD.IADD R8, R8, 0x1, -R2 ;  /* 0x0000000108087824 */ /* 0x000fe200078e0a02 */
[----:B------:R-:W-:Y:S01]  /*0680*/  ISETP.NE.U32.AND P0, PT, R4, 0x1, PT ;  /* 0x000000010400780c */ /* 0x000fe20003f05070 */
[----:B------:R-:W-:Y:S01]  /*0690*/  IMAD.U32 R2, RZ, RZ, UR8 ;  /* 0x00000008ff027e24 */ /* 0x000fe2000f8e00ff */
[----:B------:R-:W-:Y:S01]  /*06a0*/  LOP3.LUT R252, R0, 0x8, R10, 0xf8, !PT ;  /* 0x0000000800fc7812 */ /* 0x000fe200078ef80a */
[----:B------:R-:W-:Y:S01]  /*06b0*/  USHF.R.S32.HI UR8, URZ, 0x1f, UR16 ;  /* 0x0000001f3f087899 */ /* 0x000fe20008011410 */
[----:B------:R-:W-:Y:S01]  /*06c0*/  R2P PR, R6, 0x6 ;  /* 0x0000000606007804 */ /* 0x000fe20000000000 */
[----:B------:R-:W-:Y:S01]  /*06d0*/  UIMAD UR56, UR7, UR56, URZ ;  /* 0x00000038073872a4 */ /* 0x000fe2000f8e023f */
[----:B------:R1:W-:Y:S01]  /*06e0*/  STL [R1+0x8c], R2 ;  /* 0x00008c0201007387 */ /* 0x0003e20000100800 */
[C---:B------:R-:W-:Y:S01]  /*06f0*/  LOP3.LUT P6, RZ, R8.reuse, 0x4, RZ, 0xc0, !PT ;  /* 0x0000000408ff7812 */ /* 0x040fe200078cc0ff */
[----:B------:R-:W-:Y:S01]  /*0700*/  UIMAD UR58, UR8, UR40, URZ ;  /* 0x00000028083a72a4 */ /* 0x000fe2000f8e023f */
[----:B------:R-:W-:Y:S01]  /*0710*/  LOP3.LUT P5, RZ, R8, 0x2, RZ, 0xc0, !PT ;  /* 0x0000000208ff7812 */ /* 0x000fe200078ac0ff */
[----:B------:R-:W-:-:S02]  /*0720*/  @!UP5 UIMAD UR8, UR40, UR15, UR41 ;  /* 0x0000000f2808d2a4 */ /* 0x000fc4000f8e0229 */
[----:B------:R-:W-:Y:S02]  /*0730*/  USHF.R.S32.HI UR54, URZ, 0x1f, UR50 ;  /* 0x0000001f3f367899 */ /* 0x000fe40008011432 */
[----:B------:R-:W-:Y:S02]  /*0740*/  @!UP5 UIMAD UR55, UR8, UR55, URZ ;  /* 0x000000370837d2a4 */ /* 0x000fe4000f8e023f */
[----:B------:R-:W-:Y:S01]  /*0750*/  ULDC.U8 UR36, c[0x0][0x2d8] ;  /* 0x0000b60000247ab9 */ /* 0x000fe20000000000 */
[----:B-1----:R-:W-:-:S05]  /*0760*/  IMAD.SHL.U32 R2, R13, 0x10, RZ ;  /* 0x000000100d027824 */ /* 0x002fca00078e00ff */
[----:B------:R-:W-:Y:S01]  /*0770*/  LOP3.LUT R5, R0, 0x10, R2, 0xf8, !PT ;  /* 0x0000001000057812 */ /* 0x000fe200078ef802 */
[----:B------:R-:W-:Y:S01]  /*0780*/  IMAD R2, R7, 0x800, R3 ;  /* 0x0000080007027824 */ /* 0x000fe200078e0203 */
[----:B------:R-:W-:Y:S02]  /*0790*/  SHF.R.U32.HI R0, RZ, 0x3, R0 ;  /* 0x00000003ff007819 */ /* 0x000fe40000011600 */
[----:B------:R-:W-:Y:S01]  /*07a0*/  LOP3.LUT R4, R5, 0x8, R10, 0xf8, !PT ;  /* 0x0000000805047812 */ /* 0x000fe200078ef80a */
[----:B------:R-:W-:Y:S01]  /*07b0*/  IMAD.SHL.U32 R5, R11, 0x20, RZ ;  /* 0x000000200b057824 */ /* 0x000fe200078e00ff */
[----:B------:R-:W-:Y:S01]  /*07c0*/  LOP3.LUT R252, R252, R0, RZ, 0x3c, !PT ;  /* 0x00000000fcfc7212 */ /* 0x000fe200078e3cff */
[----:B------:R-:W-:Y:S01]  /*07d0*/  IMAD.SHL.U32 R10, R7, 0x20, RZ ;  /* 0x00000020070a7824 */ /* 0x000fe200078e00ff */
[----:B------:R-:W-:Y:S01]  /*07e0*/  LOP3.LUT R3, R3, R4, R0, 0xf6, !PT ;  /* 0x0000000403037212 */ /* 0x000fe200078ef600 */
[----:B------:R-:W-:Y:S01]  /*07f0*/  IMAD.SHL.U32 R4, R6, 0x40, RZ ;  /* 0x0000004006047824 */ /* 0x000fe200078e00ff */
[----:B------:R-:W-:Y:S01]  /*0800*/  SHF.R.S32.HI R0, RZ, 0x6, R15 ;  /* 0x00000006ff007819 */ /* 0x000fe2000001140f */
[----:B------:R-:W-:Y:S01]  /*0810*/  IMAD.IADD R252, R2, 0x1, R252 ;  /* 0x0000000102fc7824 */ /* 0x000fe200078e02fc */
[----:B------:R1:W-:Y:S01]  /*0820*/  STL [R1+0x88], R10 ;  /* 0x0000880a01007387 */ /* 0x0003e20000100800 */
[----:B------:R-:W-:Y:S01]  /*0830*/  IMAD.U32 R2, RZ, RZ, UR6 ;  /* 0x00000006ff027e24 */ /* 0x000fe2000f8e00ff */
[----:B------:R-:W-:Y:S01]  /*0840*/  UIMAD UR6, UR40, UR14, UR41 ;  /* 0x0000000e280672a4 */ /* 0x000fe2000f8e0229 */
[----:B------:R-:W-:-:S02]  /*0850*/  IMAD R15, R0, 0x200, R9 ;  /* 0x00000200000f7824 */ /* 0x000fc400078e0209 */
[----:B------:R-:W-:Y:S01]  /*0860*/  IMAD.SHL.U32 R2, R0, 0x8, RZ ;  /* 0x0000000800027824 */ /* 0x000fe200078e00ff */
[----:B------:R-:W-:Y:S01]  /*0870*/  LOP3.LUT R0, R4, 0x1c0, RZ, 0xc0, !PT ;  /* 0x000001c004007812 */ /* 0x000fe200078ec0ff */
[----:B------:R-:W-:Y:S01]  /*0880*/  IMAD.SHL.U32 R6, R8, 0x40, RZ ;  /* 0x0000004008067824 */ /* 0x000fe200078e00ff */
[----:B------:R-:W-:Y:S02]  /*0890*/  USHF.L.U32 UR45, UR6, 0x5, URZ ;  /* 0x00000005062d7899 */ /* 0x000fe4000800063f */
[----:B------:R-:W-:Y:S02]  /*08a0*/  LOP3.LUT R2, R2, 0x18, RZ, 0xc0, !PT ;  /* 0x0000001802027812 */ /* 0x000fe400078ec0ff */
[----:B------:R-:W-:Y:S01]  /*08b0*/  SHF.R.U32.HI R4, RZ, 0x3, R0 ;  /* 0x00000003ff047819 */ /* 0x000fe20000011600 */
[----:B------:R-:W-:Y:S01]  /*08c0*/  USHF.R.S32.HI UR53, URZ, 0x1f, UR45 ;  /* 0x0000001f3f357899 */ /* 0x000fe2000801142d */
[----:B------:R-:W-:Y:S02]  /*08d0*/  LOP3.LUT R9, R2, 0x20, R5, 0xf8, !PT ;  /* 0x0000002002097812 */ /* 0x000fe400078ef805 */
[----:B------:R-:W-:-:S02]  /*08e0*/  LOP3.LUT R7, R4, R0, R2, 0x1e, !PT ;  /* 0x0000000004077212 */ /* 0x000fc400078e1e02 */
[----:B------:R-:W-:Y:S01]  /*08f0*/  LOP3.LUT R2, R0, 0x20, R10, 0xf8, !PT ;  /* 0x0000002000027812 */ /* 0x000fe200078ef80a */
[----:B------:R-:W-:Y:S01]  /*0900*/  IMAD.SHL.U32 R0, R16, 0x2, RZ ;  /* 0x0000000210007824 */ /* 0x000fe200078e00ff */
[----:B------:R-:W-:Y:S02]  /*0910*/  IADD3 R16, R20, 0x40, RZ ;  /* 0x0000004014107810 */ /* 0x000fe40007ffe0ff */
[----:B------:R-:W-:Y:S01]  /*0920*/  LOP3.LUT R4, R2, R4, RZ, 0x3c, !PT ;  /* 0x0000000402047212 */ /* 0x000fe200078e3cff */
[--C-:B------:R-:W-:Y:S02]  /*0930*/  IMAD R5, R18, 0x400, R0.reuse ;  /* 0x0000040012057824 */ /* 0x100fe400078e0200 */
[----:B------:R-:W-:Y:S01]  /*0940*/  IMAD.U32 R2, RZ, RZ, UR10 ;  /* 0x0000000aff027e24 */ /* 0x000fe2000f8e00ff */
[----:B------:R-:W-:Y:S01]  /*0950*/  STL [R1+0x6c], R16 ;  /* 0x00006c1001007387 */ /* 0x000fe20000100800 */
[----:B------:R-:W-:Y:S02]  /*0960*/  IMAD.U32 R2, RZ, RZ, UR9 ;  /* 0x00000009ff027e24 */ /* 0x000fe4000f8e00ff */
[----:B------:R-:W-:Y:S01]  /*0970*/  IMAD R2, R13, 0x400, R0 ;  /* 0x000004000d027824 */ /* 0x000fe200078e0200 */
[----:B------:R-:W-:Y:S01]  /*0980*/  LOP3.LUT R0, R6, 0x1c0, RZ, 0xc0, !PT ;  /* 0x000001c006007812 */ /* 0x000fe200078ec0ff */
[----:B------:R-:W-:-:S02]  /*0990*/  IMAD.IADD R14, R5, 0x1, R4 ;  /* 0x00000001050e7824 */ /* 0x000fc400078e0204 */
[----:B------:R-:W-:Y:S02]  /*09a0*/  IMAD.SHL.U32 R4, R11, 0x8, RZ ;  /* 0x000000080b047824 */ /* 0x000fe400078e00ff */
[----:B-1----:R-:W-:Y:S01]  /*09b0*/  IMAD.IADD R10, R2, 0x1, R7 ;  /* 0x00000001020a7824 */ /* 0x002fe200078e0207 */
[----:B------:R-:W-:Y:S01]  /*09c0*/  SHF.R.U32.HI R2, RZ, 0x3, R0 ;  /* 0x00000003ff027819 */ /* 0x000fe20000011600 */
[----:B------:R-:W-:Y:S01]  /*09d0*/  IMAD.SHL.U32 R7, R12, 0x40, RZ ;  /* 0x000000400c077824 */ /* 0x000fe200078e00ff */
[----:B------:R-:W-:Y:S01]  /*09e0*/  LOP3.LUT R4, R0, 0x8, R4, 0xf8, !PT ;  /* 0x0000000800047812 */ /* 0x000fe200078ef804 */
[----:B------:R-:W-:Y:S01]  /*09f0*/  IMAD.MOV.U32 R5, RZ, RZ, 0x20 ;  /* 0x00000020ff057424 */ /* 0x000fe200078e00ff */
[----:B------:R-:W-:Y:S01]  /*0a00*/  LOP3.LUT R0, R2, R9, R0, 0x1e, !PT ;  /* 0x0000000902007212 */ /* 0x000fe200078e1e00 */
[----:B------:R-:W-:Y:S01]  /*0a10*/  IMAD.MOV.U32 R11, RZ, RZ, 0x40 ;  /* 0x00000040ff0b7424 */ /* 0x000fe200078e00ff */
[----:B------:R-:W-:Y:S01]  /*0a20*/  LOP3.LUT R7, R7, 0xfffffe00, RZ, 0xc0, !PT ;  /* 0xfffffe0007077812 */ /* 0x000fe200078ec0ff */
[----:B------:R-:W-:Y:S01]  /*0a30*/  IMAD.MOV.U32 R9, RZ, RZ, -0x10 ;  /* 0xfffffff0ff097424 */ /* 0x000fe200078e00ff */
[----:B------:R-:W-:-:S02]  /*0a40*/  LOP3.LUT R2, R4, R2, RZ, 0x3c, !PT ;  /* 0x0000000204027212 */ /* 0x000fc400078e3cff */
        /* <DEDUP_REMOVED lines=12> */
[----:B------:R2:W-:Y:S01]  /*0b10*/  STL [R1+0x50], R12 ;  /* 0x0000500c01007387 */ /* 0x0005e20000100800 */
[----:B------:R-:W-:Y:S01]  /*0b20*/  IMAD.IADD R8, R2, 0x1, R8 ;  /* 0x0000000102087824 */ /* 0x000fe200078e0208 */
[----:B------:R-:W-:-:S02]  /*0b30*/  SEL R2, R11, 0xffffffc0, !P4 ;  /* 0xffffffc00b027807 */ /* 0x000fc40006000000 */
[----:B------:R3:W-:Y:S01]  /*0b40*/  STL [R1+0x2c], R4 ;  /* 0x00002c0401007387 */ /* 0x0007e20000100800 */
[----:B------:R-:W-:Y:S02]  /*0b50*/  SEL R5, R5, 0xffffffe0, !P5 ;  /* 0xffffffe005057807 */ /* 0x000fe40006800000 */
[----:B------:R-:W-:Y:S01]  /*0b60*/  LEA R8, R8, 0x12000, 0x1 ;  /* 0x0001200008087811 */ /* 0x000fe200078e08ff */
[----:B------:R-:W-:Y:S01]  /*0b70*/  STL [R1], R0 ;  /* 0x0000000001007387 */ /* 0x000fe20000100800 */
[----:B-1----:R-:W-:-:S04]  /*0b80*/  LEA R13, R10, 0xc000, 0x1 ;  /* 0x0000c0000a0d7811 */ /* 0x002fc800078e08ff */
[C---:B--2---:R-:W-:Y:S02]  /*0b90*/  IADD3 R12, R13.reuse, 0x40, RZ ;  /* 0x000000400d0c7810 */ /* 0x044fe40007ffe0ff */
[----:B------:R-:W-:Y:S01]  /*0ba0*/  @P2 IADD3 R12, R13, -0x40, RZ ;  /* 0xffffffc00d0c2810 */ /* 0x000fe20007ffe0ff */
[C---:B---3--:R-:W-:Y:S02]  /*0bb0*/  IMAD.SHL.U32 R4, R252.reuse, 0x2, RZ ;  /* 0x00000002fc047824 */ /* 0x048fe400078e00ff */
[----:B------:R-:W-:-:S03]  /*0bc0*/  IMAD R252, R252, 0x2, R2 ;  /* 0x00000002fcfc7824 */ /* 0x000fc600078e0202 */
[----:B------:R1:W-:Y:S02]  /*0bd0*/  STL [R1+0x4], R4 ;  /* 0x0000040401007387 */ /* 0x0003e40000100800 */
[----:B-1----:R-:W-:Y:S01]  /*0be0*/  SEL R4, R11, 0xffffffc0, !P6 ;  /* 0xffffffc00b047807 */ /* 0x002fe20007000000 */
[----:B------:R-:W-:Y:S02]  /*0bf0*/  IMAD.IADD R11, R2, 0x1, R0 ;  /* 0x00000001020b7824 */ /* 0x000fe400078e0200 */
[----:B------:R-:W-:Y:S02]  /*0c00*/  IMAD.SHL.U32 R0, R14, 0x2, RZ ;  /* 0x000000020e007824 */ /* 0x000fe400078e00ff */
[C---:B------:R-:W-:Y:S01]  /*0c10*/  IMAD R2, R3.reuse, 0x2, R2 ;  /* 0x0000000203027824 */ /* 0x040fe200078e0202 */
[----:B------:R1:W-:Y:S01]  /*0c20*/  STL [R1+0x10], R11 ;  /* 0x0000100b01007387 */ /* 0x0003e20000100800 */
[C---:B------:R-:W-:Y:S02]  /*0c30*/  IMAD.IADD R10, R0.reuse, 0x1, R9 ;  /* 0x00000001000a7824 */ /* 0x040fe400078e0209 */
[----:B------:R-:W-:Y:S01]  /*0c40*/  IMAD.SHL.U32 R3, R3, 0x2, RZ ;  /* 0x0000000203037824 */ /* 0x000fe200078e00ff */
[----:B------:R2:W-:Y:S04]  /*0c50*/  STL [R1+0x54], R0 ;  /* 0x0000540001007387 */ /* 0x0005e80000100800 */
[----:B------:R-:W-:Y:S04]  /*0c60*/  STL [R1+0x74], R13 ;  /* 0x0000740d01007387 */ /* 0x000fe80000100800 */
[----:B------:R3:W-:Y:S01]  /*0c70*/  STL [R1+0x60], R10 ;  /* 0x0000600a01007387 */ /* 0x0007e20000100800 */
[----:B-1----:R-:W-:-:S02]  /*0c80*/  IADD3 R11, R0, 0x20, RZ ;  /* 0x00000020000b7810 */ /* 0x002fc40007ffe0ff */
[----:B------:R-:W-:Y:S01]  /*0c90*/  @P1 IADD3 R11, R0, -0x20, RZ ;  /* 0xffffffe0000b1810 */ /* 0x000fe20007ffe0ff */
[----:B--2---:R-:W-:Y:S02]  /*0ca0*/  IMAD.SHL.U32 R0, R7, 0x2, RZ ;  /* 0x0000000207007824 */ /* 0x004fe400078e00ff */
[----:B---3--:R-:W-:Y:S02]  /*0cb0*/  IMAD.SHL.U32 R10, R6, 0x2, RZ ;  /* 0x00000002060a7824 */ /* 0x008fe400078e00ff */
        /* <DEDUP_REMOVED lines=18> */
.L_x_651:
        /* <DEDUP_REMOVED lines=12> */
[----:B-123--:R-:W-:Y:S01]  /*0ea0*/  IMAD.U32 R4, RZ, RZ, UR6 ;  /* 0x00000006ff047e24 */ /* 0x00efe2000f8e00ff */
[----:B------:R-:W-:Y:S01]  /*0eb0*/  ULDC.U8 UR14, c[0x0][0x312] ;  /* 0x0000c480000e7ab9 */ /* 0x000fe20000000000 */
[----:B------:R-:W-:Y:S01]  /*0ec0*/  PLOP3.LUT P0, PT, PT, PT, UP3, 0x80, 0x0 ;  /* 0x000000000000781c */ /* 0x000fe20003f0f038 */
[----:B------:R-:W-:Y:S01]  /*0ed0*/  ULDC.64 UR8, c[0x0][0x248] ;  /* 0x0000920000087ab9 */ /* 0x000fe20000000a00 */
[----:B------:R-:W-:Y:S01]  /*0ee0*/  IMAD.U32 R5, RZ, RZ, UR7 ;  /* 0x00000007ff057e24 */ /* 0x000fe2000f8e00ff */
[----:B------:R-:W-:Y:S02]  /*0ef0*/  UISETP.NE.AND UP4, UPT, UR14, URZ, UPT ;  /* 0x0000003f0e00728c */ /* 0x000fe4000bf85270 */
[----:B------:R-:W-:-:S02]  /*0f00*/  @UP3 UIADD3 UR6, UP0, UR13, UR10, URZ ;  /* 0x0000000a0d063290 */ /* 0x000fc4000ff1e03f */
        /* <DEDUP_REMOVED lines=34> */
.L_x_605:
        /* <DEDUP_REMOVED lines=21> */
[----:B------:R-:W-:Y:S02]  /*1280*/  UIADD3 UR9, UR14, 0x3f, URZ ;  /* 0x0000003f0e097890 */ /* 0x000fe4000fffe03f */
[----:B------:R-:W-:Y:S02]  /*1290*/  ULDC.64 UR10, c[0x0][0x178] ;  /* 0x00005e00000a7ab9 */ /* 0x000fe40000000a00 */
[----:B------:R-:W-:Y:S02]  /*12a0*/  UIMAD UR12, UR32, UR10, URZ ;  /* 0x0000000a200c72a4 */ /* 0x000fe4000f8e023f */
[----:B------:R-:W-:Y:S02]  /*12b0*/  USHF.R.S32.HI UR13, URZ, 0x1f, UR9 ;  /* 0x0000001f3f0d7899 */ /* 0x000fe40008011409 */
[----:B------:R-:W-:Y:S02]  /*12c0*/  UIMAD UR16, UR40, UR11, UR12 ;  /* 0x0000000b281072a4 */ /* 0x000fe4000f8e020c */
[----:B------:R-:W-:-:S02]  /*12d0*/  ULEA.HI UR17, UR13, UR9, URZ, 0x6 ;  /* 0x000000090d117291 */ /* 0x000fc4000f8f303f */
[----:B------:R-:W-:Y:S02]  /*12e0*/  UIMAD.WIDE.U32 UR6, UR40, UR10, URZ ;  /* 0x0000000a280672a5 */ /* 0x000fe4000f8e003f */
[----:B------:R-:W-:Y:S02]  /*12f0*/  ULDC.64 UR12, c[0x0][0x190] ;  /* 0x00006400000c7ab9 */ /* 0x000fe40000000a00 */
[----:B------:R-:W-:Y:S02]  /*1300*/  UISETP.NE.AND UP3, UPT, UR15, -0x1, UPT ;  /* 0xffffffff0f00788c */ /* 0x000fe4000bf65270 */
[----:B------:R-:W-:Y:S02]  /*1310*/  UIMAD.WIDE.U32 UR10, UR15, UR12, URZ ;  /* 0x0000000c0f0a72a5 */ /* 0x000fe4000f8e003f */
[----:B------:R-:W-:Y:S02]  /*1320*/  ULDC UR18, c[0x0][0x2e4] ;  /* 0x0000b90000127ab9 */ /* 0x000fe40000000800 */
[----:B------:R-:W-:-:S02]  /*1330*/  USEL UR31, UR6, UR10, !UP3 ;  /* 0x0000000a061f7287 */ /* 0x000fc4000d800000 */
[----:B------:R-:W-:Y:S02]  /*1340*/  UIADD3 UR6, UR14, 0x40, UR38 ;  /* 0x000000400e067890 */ /* 0x000fe4000fffe026 */
[----:B------:R-:W-:Y:S02]  /*1350*/  UIADD3 UR30, UR7, UR16, URZ ;  /* 0x00000010071e7290 */ /* 0x000fe4000fffe03f */
[----:B------:R-:W-:Y:S02]  /*1360*/  UIADD3 UR6, UR6, UR18, -UR8 ;  /* 0x0000001206067290 */ /* 0x000fe4000fffe808 */
[----:B-1----:R-:W-:Y:S02]  /*1370*/  UISETP.NE.AND UP0, UPT, UR39, -0x1, UPT ;  /* 0xffffffff2700788c */ /* 0x002fe4000bf05270 */
[----:B------:R-:W-:Y:S02]  /*1380*/  UIADD3 UR6, UR6, 0x3f, URZ ;  /* 0x0000003f06067890 */ /* 0x000fe4000fffe03f */
[----:B------:R-:W-:-:S02]  /*1390*/  UIMAD UR9, UR15, UR13, URZ ;  /* 0x0000000d0f0972a4 */ /* 0x000fc4000f8e023f */
[----:B------:R-:W-:Y:S01]  /*13a0*/  USHF.R.S32.HI UR7, URZ, 0x1f, UR6 ;  /* 0x0000001f3f077899 */ /* 0x000fe20008011406 */
[----:B------:R-:W-:Y:S01]  /*13b0*/  PLOP3.LUT P0, PT, PT, PT, UP0, 0x80, 0x0 ;  /* 0x000000000000781c */ /* 0x000fe20003f0f008 */
[----:B------:R-:W-:Y:S02]  /*13c0*/  @UP3 UIADD3 UR30, UR11, UR9, URZ ;  /* 0x000000090b1e3290 */ /* 0x000fe4000fffe03f */
[----:B------:R-:W-:Y:S02]  /*13d0*/  ULEA.HI UR6, UR7, UR6, URZ, 0x6 ;  /* 0x0000000607067291 */ /* 0x000fe4000f8f303f */
[----:B------:R-:W-:Y:S02]  /*13e0*/  USHF.R.S32.HI UR7, URZ, 0x6, UR17 ;  /* 0x000000063f077899 */ /* 0x000fe40008011411 */
[----:B------:R-:W-:Y:S02]  /*13f0*/  USHF.R.S32.HI UR6, URZ, 0x6, UR6 ;  /* 0x000000063f067899 */ /* 0x000fe40008011406 */
[----:B------:R-:W-:-:S02]  /*1400*/  @UP0 UIADD3 UR9, UR37, UR39, URZ ;  /* 0x0000002725090290 */ /* 0x000fc4000fffe03f */
[----:B------:R-:W-:Y:S02]  /*1410*/  UISETP.LT.AND UP2, UPT, UR7, UR6, UPT ;  /* 0x000000060700728c */ /* 0x000fe4000bf41270 */
[----:B------:R-:W-:Y:S02]  /*1420*/  ULDC.64 UR10, c[0x0][0x198] ;  /* 0x00006600000a7ab9 */ /* 0x000fe40000000a00 */
[----:B------:R-:W-:Y:S02]  /*1430*/  USEL UR28, UR7, UR6, UP2 ;  /* 0x00000006071c7287 */ /* 0x000fe40009000000 */
[----:B------:R-:W-:Y:S02]  /*1440*/  @UP0 UIMAD.WIDE.U32 UR6, UR9, UR10, URZ ;  /* 0x0000000a090602a5 */ /* 0x000fe4000f8e003f */
[----:B------:R-:W-:Y:S02]  /*1450*/  ULEA UR16, UR28, 0xffffffc0, 0x6 ;  /* 0xffffffc01c107891 */ /* 0x000fe4000f8e303f */
[----:B------:R-:W-:-:S02]  /*1460*/  @UP0 UIMAD UR24, UR9, UR11, UR7 ;  /* 0x0000000b091802a4 */ /* 0x000fc4000f8e0207 */
[----:B------:R-:W-:Y:S02]  /*1470*/  USHF.R.S32.HI UR26, URZ, 0x1f, UR16 ;  /* 0x0000001f3f1a7899 */ /* 0x000fe40008011410 */
[----:B------:R-:W-:Y:S01]  /*1480*/  @UP0 UMOV UR23, UR6 ;  /* 0x0000000600170c82 */ /* 0x000fe20008000000 */
[----:B------:R-:W-:Y:S05]  /*1490*/  @P0 BRA `(.L_x_607) ;  /* 0x000000c000000947 */ /* 0x000fea0003800000 */
[----:B------:R-:W-:Y:S02]  /*14a0*/  USHF.R.S32.HI UR9, URZ, 0x1f, UR37 ;  /* 0x0000001f3f097899 */ /* 0x000fe40008011425 */
[----:B------:R-:W-:Y:S02]  /*14b0*/  ULDC.64 UR6, c[0x0][0x198] ;  /* 0x0000660000067ab9 */ /* 0x000fe40000000a00 */
[----:B------:R-:W-:Y:S02]  /*14c0*/  UIMAD UR9, UR9, UR6, URZ ;  /* 0x00000006090972a4 */ /* 0x000fe4000f8e023f */
[----:B------:R-:W-:Y:S02]  /*14d0*/  ULDC.64 UR10, c[0x0][0x180] ;  /* 0x00006000000a7ab9 */ /* 0x000fe40000000a00 */
[----:B------:R-:W-:-:S02]  /*14e0*/  UIMAD UR9, UR37, UR7, UR9 ;  /* 0x00000007250972a4 */ /* 0x000fc4000f8e0209 */
[----:B------:R-:W-:-:S04]  /*14f0*/  UIMAD UR7, UR32, UR10, URZ ;  /* 0x0000000a200772a4 */ /* 0x000fc8000f8e023f */
[----:B------:R-:W-:Y:S02]  /*1500*/  UIMAD UR11, UR40, UR11, UR7 ;  /* 0x0000000b280b72a4 */ /* 0x000fe4000f8e0207 */
[----:B------:R-:W-:-:S04]  /*1510*/  UIMAD.WIDE.U32 UR6, UR37, UR6, URZ ;  /* 0x00000006250672a5 */ /* 0x000fc8000f8e003f */
[----:B------:R-:W-:-:S04]  /*1520*/  UIADD3 UR7, UR7, UR9, URZ ;  /* 0x0000000907077290 */ /* 0x000fc8000fffe03f */
[----:B------:R-:W-:-:S04]  /*1530*/  UIMAD.WIDE.U32 UR6, UR40, UR10, UR6 ;  /* 0x0000000a280672a5 */ /* 0x000fc8000f8e0006 */
[----:B------:R-:W-:-:S03]  /*1540*/  UIADD3 UR24, UR7, UR11, URZ ;  /* 0x0000000b07187290 */ /* 0x000fc6000fffe03f */
[----:B------:R-:W-:Y:S02]  /*1550*/  UMOV UR23, UR6 ;  /* 0x0000000600177c82 */ /* 0x000fe40008000000 */
.L_x_607:
        /* <DEDUP_REMOVED lines=11> */
[----:B------:R-:W-:-:S04]  /*1610*/  UIMAD UR7, UR32, UR10, URZ ;  /* 0x0000000a200772a4 */ /* 0x000fc8000f8e023f */
[----:B------:R-:W-:Y:S02]  /*1620*/  UIMAD UR11, UR40, UR11, UR7 ;  /* 0x0000000b280b72a4 */ /* 0x000fe4000f8e0207 */
[----:B------:R-:W-:-:S04]  /*1630*/  UIMAD.WIDE.U32 UR6, UR37, UR6, URZ ;  /* 0x00000006250672a5 */ /* 0x000fc8000f8e003f */
[----:B------:R-:W-:-:S04]  /*1640*/  UIADD3 UR7, UR7, UR9, URZ ;  /* 0x0000000907077290 */ /* 0x000fc8000fffe03f */
[----:B------:R-:W-:-:S04]  /*1650*/  UIMAD.WIDE.U32 UR6, UR40, UR10, UR6 ;  /* 0x0000000a280672a5 */ /* 0x000fc8000f8e0006 */
[----:B------:R-:W-:-:S03]  /*1660*/  UIADD3 UR29, UR7, UR11, URZ ;  /* 0x0000000b071d7290 */ /* 0x000fc6000fffe03f */
[----:B------:R-:W-:Y:S02]  /*1670*/  UMOV UR27, UR6 ;  /* 0x00000006001b7c82 */ /* 0x000fe40008000000 */
.L_x_608:
[----:B------:R-:W3:Y:S01]  /*1680*/  LDL R4, [R1+0x8c] ;  /* 0x00008c0001047983 */ /* 0x000ee20000100800 */
[----:B------:R-:W-:Y:S01]  /*1690*/  ULDC.64 UR10, c[0x0][0x370] ;  /* 0x0000dc00000a7ab9 */ /* 0x000fe20000000a00 */
[----:B------:R-:W-:Y:S01]  /*16a0*/  IABS R8, c[0x0][0x1c8] ;  /* 0x0000720000087a13 */ /* 0x000fe20000000000 */
[----:B------:R-:W-:Y:S01]  /*16b0*/  @UP3 UIMAD.WIDE.U32 UR6, UR15, UR10, URZ ;  /* 0x0000000a0f0632a5 */ /* 0x000fe2000f8e003f */
[----:B--2---:R-:W-:Y:S01]  /*16c0*/  IABS R7, UR41 ;  /* 0x0000002900077c13 */ /* 0x004fe20008000000 */
[----:B------:R-:W-:Y:S01]  /*16d0*/  ULDC UR12, c[0x0][0x224] ;  /* 0x00008900000c7ab9 */ /* 0x000fe20000000800 */
[----:B------:R-:W1:Y:S01]  /*16e0*/  S2UR UR17, SR_CTAID.X ;  /* 0x00000000001179c3 */ /* 0x000e620000002500 */
[----:B------:R-:W-:Y:S01]  /*16f0*/  @UP3 UIMAD UR25, UR15, UR11, UR7 ;  /* 0x0000000b0f1932a4 */ /* 0x000fe2000f8e0207 */
[----:B------:R-:W-:Y:S01]  /*1700*/  ISETP.NE.AND P2, PT, RZ, c[0x0][0x1c8], PT ;  /* 0x00007200ff007a0c */ /* 0x000fe20003f45270 */
[----:B------:R-:W-:Y:S02]  /*1710*/  USHF.L.U32 UR18, UR40, 0x7, URZ ;  /* 0x0000000728127899 */ /* 0x000fe4000800063f */
[----:B------:R-:W-:-:S02]  /*1720*/  @UP3 UMOV UR22, UR6 ;  /* 0x0000000600163c82 */ /* 0x000fc40008000000 */
[----:B------:R-:W-:Y:S02]  /*1730*/  ULDC.64 UR6, c[0x0][0x368] ;  /* 0x0000da0000067ab9 */ /* 0x000fe40000000a00 */
[----:B------:R-:W-:Y:S02]  /*1740*/  @!UP3 UIMAD UR9, UR32, UR6, URZ ;  /* 0x000000062009b2a4 */ /* 0x000fe4000f8e023f */
[----:B------:R-:W-:Y:S02]  /*1750*/  ULDC.64 UR10, c[0x0][0x3d8] ;  /* 0x0000f600000a7ab9 */ /* 0x000fe40000000a00 */
[----:B------:R-:W-:Y:S02]  /*1760*/  @!UP3 UIMAD UR9, UR40, UR7, UR9 ;  /* 0x000000072809b2a4 */ /* 0x000fe4000f8e0209 */
[----:B------:R-:W-:-:S04]  /*1770*/  @!UP3 UIMAD.WIDE.U32 UR6, UR40, UR6, URZ ;  /* 0x000000062806b2a5 */ /* 0x000fc8000f8e003f */
[----:B------:R-:W-:Y:S02]  /*1780*/  @!UP3 UIADD3 UR25, UR7, UR9, URZ ;  /* 0x000000090719b290 */ /* 0x000fe4000fffe03f */
[----:B------:R-:W-:Y:S02]  /*1790*/  UIMAD UR9, UR43, UR15, URZ ;  /* 0x0000000f2b0972a4 */ /* 0x000fe4000f8e023f */
[----:B------:R-:W-:Y:S02]  /*17a0*/  @!UP3 UMOV UR22, UR6 ;  /* 0x000000060016bc82 */ /* 0x000fe40008000000 */
[----:B------:R-:W-:-:S04]  /*17b0*/  UIMAD UR6, UR32, UR12, UR58 ;  /* 0x0000000c200672a4 */ /* 0x000fc8000f8e023a */
[----:B------:R-:W-:-:S04]  /*17c0*/  UIADD3 UR6, UR49, UR6, URZ ;  /* 0x0000000631067290 */ /* 0x000fc8000fffe03f */
[----:B------:R-:W-:-:S04]  /*17d0*/  UIMAD UR6, UR42, UR6, UR57 ;  /* 0x000000062a0672a4 */ /* 0x000fc8000f8e0239 */
[----:B------:R-:W-:Y:S02]  /*17e0*/  UIADD3 UR13, UR47, UR6, URZ ;  /* 0x000000062f0d7290 */ /* 0x000fe4000fffe03f */
[----:B------:R-:W-:-:S04]  /*17f0*/  UIMAD.WIDE.U32 UR6, UR42, UR15, URZ ;  /* 0x0000000f2a0672a5 */ /* 0x000fc8000f8e003f */
[----:B------:R-:W-:Y:S02]  /*1800*/  @UP3 UIADD3 UR13, UR7, UR9, URZ ;  /* 0x00000009070d3290 */ /* 0x000fe4000fffe03f */
[----:B------:R-:W-:Y:S02]  /*1810*/  USEL UR19, UR46, UR6, !UP3 ;  /* 0x000000062e137287 */ /* 0x000fe4000d800000 */
[----:B-1----:R-:W-:-:S03]  /*1820*/  UIMAD.WIDE.U32 UR6, UR17, UR10, URZ ;  /* 0x0000000a110672a5 */ /* 0x002fc6000f8e003f */
[----:B------:R-:W-:Y:S02]  /*1830*/  ULDC UR10, c[0x0][0x234] ;  /* 0x00008d00000a7ab9 */ /* 0x000fe40000000800 */
[----:B------:R-:W-:Y:S02]  /*1840*/  UIMAD UR11, UR17, UR11, UR7 ;  /* 0x0000000b110b72a4 */ /* 0x000fe4000f8e0207 */
[----:B------:R-:W-:Y:S02]  /*1850*/  USEL UR17, UR6, URZ, UP6 ;  /* 0x0000003f06117287 */ /* 0x000fe4000b000000 */
[----:B------:R-:W-:Y:S02]  /*1860*/  USHF.L.U64.HI UR6, UR40, 0x7, UR32 ;  /* 0x0000000728067899 */ /* 0x000fe40008010220 */
[----:B------:R-:W-:Y:S02]  /*1870*/  USEL UR11, UR11, URZ, UP6 ;  /* 0x0000003f0b0b7287 */ /* 0x000fe4000b000000 */
[----:B------:R-:W-:-:S02]  /*1880*/  USEL UR7, UR6, URZ, UP1 ;  /* 0x0000003f06077287 */ /* 0x000fc40008800000 */
[----:B------:R-:W-:Y:S02]  /*1890*/  USEL UR6, UR18, URZ, UP1 ;  /* 0x0000003f12067287 */ /* 0x000fe40008800000 */
[----:B------:R-:W-:Y:S02]  /*18a0*/  USHF.R.S32.HI UR18, URZ, 0x1f, UR38 ;  /* 0x0000001f3f127899 */ /* 0x000fe40008011426 */
[----:B------:R-:W-:-:S04]  /*18b0*/  UIADD3 UR6, UP1, UR16, UR6, URZ ;  /* 0x0000000610067290 */ /* 0x000fc8000ff3e03f */
[----:B------:R-:W-:Y:S02]  /*18c0*/  UIADD3.X UR9, UR26, UR7, URZ, UP1, !UPT ;  /* 0x000000071a097290 */ /* 0x000fe40008ffe43f */
[----:B------:R-:W-:-:S04]  /*18d0*/  UIMAD UR7, UR43, UR6, URZ ;  /* 0x000000062b0772a4 */ /* 0x000fc8000f8e023f */
[----:B------:R-:W-:Y:S02]  /*18e0*/  UIMAD UR9, UR42, UR9, UR7 ;  /* 0x000000092a0972a4 */ /* 0x000fe4000f8e0207 */
[----:B------:R-:W-:Y:S01]  /*18f0*/  @UP5 USEL UR7, UR60, UR15, !UP3 ;  /* 0x0000000f3c075287 */ /* 0x000fe2000d800000 */
[----:B---3--:R1:W2:Y:S02]  /*1900*/  R2UR UR12, R4 ;  /* 0x00000000040c73c2 */ /* 0x0082a400000e0000 */
[----:B-1----:R-:W1:Y:S08]  /*1910*/  I2F.RP R4, R8 ;  /* 0x0000000800047306 */ /* 0x002e700000209400 */
[----:B-1----:R-:W1:Y:S02]  /*1920*/  MUFU.RCP R4, R4 ;  /* 0x0000000400047308 */ /* 0x002e640000001000 */
[----:B-1----:R-:W-:-:S06]  /*1930*/  IADD3 R4, R4, 0xffffffe, RZ ;  /* 0x0ffffffe04047810 */ /* 0x002fcc0007ffe0ff */
[----:B------:R-:W1:Y:S02]  /*1940*/  F2I.FTZ.U32.TRUNC.NTZ R5, R4 ;  /* 0x0000000400057305 */ /* 0x000e64000021f000 */
[----:B-1----:R-:W-:-:S04]  /*1950*/  IMAD.MOV R4, RZ, RZ, -R5 ;  /* 0x000000ffff047224 */ /* 0x002fc800078e0a05 */
[----:B------:R-:W-:Y:S02]  /*1960*/  IMAD R6, R4, R8, RZ ;  /* 0x0000000804067224 */ /* 0x000fe400078e02ff */
[----:B------:R-:W-:-:S04]  /*1970*/  IMAD.MOV.U32 R4, RZ, RZ, RZ ;  /* 0x000000ffff047224 */ /* 0x000fc800078e00ff */
[----:B------:R-:W-:-:S04]  /*1980*/  IMAD.HI.U32 R4, R5, R6, R4 ;  /* 0x0000000605047227 */ /* 0x000fc800078e0004 */
[----:B------:R-:W-:-:S04]  /*1990*/  IMAD.MOV.U32 R5, RZ, RZ, R7 ;  /* 0x000000ffff057224 */ /* 0x000fc800078e0007 */
[----:B------:R-:W-:-:S04]  /*19a0*/  IMAD.HI.U32 R4, R4, R5, RZ ;  /* 0x0000000504047227 */ /* 0x000fc800078e00ff */
[----:B------:R-:W-:-:S04]  /*19b0*/  IMAD.MOV R6, RZ, RZ, -R4 ;  /* 0x000000ffff067224 */ /* 0x000fc800078e0a04 */
[----:B------:R-:W-:-:S05]  /*19c0*/  IMAD R5, R8, R6, R5 ;  /* 0x0000000608057224 */ /* 0x000fca00078e0205 */
[----:B------:R-:W-:-:S13]  /*19d0*/  ISETP.GT.U32.AND P1, PT, R8, R5, PT ;  /* 0x000000050800720c */ /* 0x000fda0003f24070 */
[----:B------:R-:W-:Y:S01]  /*19e0*/  @!P1 IMAD.IADD R5, R5, 0x1, -R8 ;  /* 0x0000000105059824 */ /* 0x000fe200078e0a08 */
[----:B------:R-:W-:Y:S02]  /*19f0*/  @!P1 IADD3 R4, R4, 0x1, RZ ;  /* 0x0000000104049810 */ /* 0x000fe40007ffe0ff */
[----:B--2---:R-:W-:Y:S01]  /*1a00*/  ISETP.LE.AND P1, PT, RZ, UR12, PT ;  /* 0x0000000cff007c0c */ /* 0x004fe2000bf23270 */
[----:B------:R-:W-:Y:S01]  /*1a10*/  @UP5 UIMAD UR12, UR41, UR10, UR7 ;  /* 0x0000000a290c52a4 */ /* 0x000fe2000f8e0207 */
[----:B------:R-:W-:Y:S01]  /*1a20*/  ISETP.GE.U32.AND P3, PT, R5, R8, PT ;  /* 0x000000080500720c */ /* 0x000fe20003f66070 */
[----:B------:R-:W-:-:S04]  /*1a30*/  UIMAD.WIDE.U32 UR6, UR42, UR6, URZ ;  /* 0x000000062a0672a5 */ /* 0x000fc8000f8e003f */
[----:B------:R-:W-:Y:S02]  /*1a40*/  UIADD3 UR10, UR7, UR9, URZ ;  /* 0x00000009070a7290 */ /* 0x000fe4000fffe03f */
[----:B------:R-:W-:-:S06]  /*1a50*/  @!UP5 UMOV UR12, UR55 ;  /* 0x00000037000cdc82 */ /* 0x000fcc0008000000 */
        /* <DEDUP_REMOVED lines=12> */
.L_x_609:
[----:B------:R-:W-:Y:S02]  /*1b20*/  UMOV UR9, UR56 ;  /* 0x0000003800097c82 */ /* 0x000fe40008000000 */
.L_x_610:
[----:B------:R-:W2:Y:S04]  /*1b30*/  LDL.64 R4, [R1+0x48] ;  /* 0x0000480001047983 */ /* 0x000ea80000100a00 */
[----:B------:R1:W2:Y:S01]  /*1b40*/  LDL.64 R28, [R1+0x48] ;  /* 0x00004800011c7983 */ /* 0x0002a20000100a00 */
[----:B------:R-:W-:Y:S01]  /*1b50*/  UIADD3 UR6, UP4, UP3, UR6, UR50, UR52 ;  /* 0x0000003206067290 */ /* 0x000fe2000fb9e034 */
[----:B------:R-:W-:Y:S01]  /*1b60*/  IMAD.U32 R10, RZ, RZ, UR16 ;  /* 0x00000010ff0a7e24 */ /* 0x000fe2000f8e00ff */
[----:B------:R-:W-:Y:S01]  /*1b70*/  USHF.R.S32.HI UR15, URZ, 0x1f, UR41 ;  /* 0x0000001f3f0f7899 */ /* 0x000fe20008011429 */
[----:B------:R-:W3:Y:S01]  /*1b80*/  S2R R27, SR_TID.X ;  /* 0x00000000001b7919 */ /* 0x000ee20000002100 */
[----:B------:R-:W-:Y:S01]  /*1b90*/  UIADD3 UR21, UP2, UP1, UR17, UR6, UR19 ;  /* 0x0000000611157290 */ /* 0x000fe2000f95e013 */
[----:B------:R-:W-:Y:S01]  /*1ba0*/  BSSY B1, `(.L_x_606) ;  /* 0x0000823000017945 */ /* 0x000fe20003800000 */
[----:B------:R-:W-:Y:S01]  /*1bb0*/  UIADD3.X UR6, UR10, UR54, UR59, UP4, UP3 ;  /* 0x000000360a067290 */ /* 0x000fe2000a7e643b */
[----:B------:R-:W4:Y:S01]  /*1bc0*/  S2R R30, SR_TID.X ;  /* 0x00000000001e7919 */ /* 0x000f220000002100 */
[----:B------:R-:W-:-:S02]  /*1bd0*/  UMOV UR33, 0x4 ;  /* 0x0000000400217882 */ /* 0x000fc40000000000 */
[----:B------:R-:W-:Y:S01]  /*1be0*/  UIADD3.X UR20, UR11, UR6, UR13, UP2, UP1 ;  /* 0x000000060b147290 */ /* 0x000fe200097e240d */
[----:B------:R-:W5:Y:S01]  /*1bf0*/  S2R R24, SR_TID.X ;  /* 0x0000000000187919 */ /* 0x000f620000002100 */
[----:B------:R-:W-:Y:S02]  /*1c00*/  UIADD3 UR11, UR16, UR12, URZ ;  /* 0x0000000c100b7290 */ /* 0x000fe4000fffe03f */
[----:B------:R-:W-:Y:S02]  /*1c10*/  ULDC.64 UR6, c[0x0][0x1a8] ;  /* 0x00006a0000067ab9 */ /* 0x000fe40000000a00 */
[----:B------:R-:W-:Y:S02]  /*1c20*/  UIMAD UR6, UR15, UR6, URZ ;  /* 0x000000060f0672a4 */ /* 0x000fe4000f8e023f */
[----:B------:R-:W-:Y:S02]  /*1c30*/  ULDC UR17, c[0x0][0x2e8] ;  /* 0x0000ba0000117ab9 */ /* 0x000fe40000000800 */
[----:B------:R-:W-:-:S03]  /*1c40*/  UIMAD UR19, UR41, UR7, UR6 ;  /* 0x00000007291372a4 */ /* 0x000fc6000f8e0206 */
[----:B------:R-:W-:Y:S02]  /*1c50*/  ULDC.64 UR6, c[0x0][0x378] ;  /* 0x0000de0000067ab9 */ /* 0x000fe40000000a00 */
[----:B------:R-:W-:Y:S01]  /*1c60*/  UIMAD UR6, UR15, UR6, URZ ;  /* 0x000000060f0672a4 */ /* 0x000fe2000f8e023f */
[----:B---3--:R-:W-:-:S03]  /*1c70*/  SHF.R.S32.HI R27, RZ, 0x1f, R27 ;  /* 0x0000001fff1b7819 */ /* 0x008fc6000001141b */
[----:B------:R-:W-:Y:S01]  /*1c80*/  UIMAD UR13, UR41, UR7, UR6 ;  /* 0x00000007290d72a4 */ /* 0x000fe2000f8e0206 */
[----:B----4-:R-:W-:Y:S02]  /*1c90*/  LEA.HI R27, R27, R30, RZ, 0x3 ;  /* 0x0000001e1b1b7211 */ /* 0x010fe400078f18ff */
[----:B------:R-:W-:Y:S02]  /*1ca0*/  ULDC.64 UR6, c[0x0][0x370] ;  /* 0x0000dc0000067ab9 */ /* 0x000fe40000000a00 */
[----:B------:R-:W-:Y:S01]  /*1cb0*/  UIMAD UR6, UR26, UR6, URZ ;  /* 0x000000061a0672a4 */ /* 0x000fe2000f8e023f */
[----:B------:R-:W-:Y:S02]  /*1cc0*/  SHF.R.S32.HI R27, RZ, 0x3, R27 ;  /* 0x00000003ff1b7819 */ /* 0x000fe4000001141b */
[----:B-----5:R-:W-:Y:S01]  /*1cd0*/  SHF.R.S32.HI R25, RZ, 0x1f, R24 ;  /* 0x0000001fff197819 */ /* 0x020fe20000011418 */
[----:B------:R-:W-:Y:S01]  /*1ce0*/  UIMAD UR10, UR16, UR7, UR6 ;  /* 0x00000007100a72a4 */ /* 0x000fe2000f8e0206 */
[----:B------:R-:W-:Y:S01]  /*1cf0*/  SHF.R.S32.HI R23, RZ, 0x1f, R27 ;  /* 0x0000001fff177819 */ /* 0x000fe2000001141b */
[----:B------:R-:W-:Y:S01]  /*1d00*/  UIADD3 UR6, UR16, UR9, URZ ;  /* 0x0000000910067290 */ /* 0x000fe2000fffe03f */
[----:B------:R-:W-:Y:S01]  /*1d10*/  IADD3 R6, P1, R27, UR16, RZ ;  /* 0x000000101b067c10 */ /* 0x000fe2000ff3e0ff */
[----:B------:R-:W-:-:S03]  /*1d20*/  UIADD3 UR9, UR28, -0x1, URZ ;  /* 0xffffffff1c097890 */ /* 0x000fc6000fffe03f */
[----:B------:R-:W-:-:S05]  /*1d30*/  IADD3.X R7, R23, UR26, RZ, P1, !PT ;  /* 0x0000001a17077c10 */ /* 0x000fca0008ffe4ff */
[----:B------:R-:W-:Y:S02]  /*1d40*/  IMAD R7, R7, c[0x0][0x190], RZ ;  /* 0x0000640007077a24 */ /* 0x000fe400078e02ff */
[----:B--2---:R-:W-:-:S05]  /*1d50*/  IMAD.MOV.U32 R28, RZ, RZ, R4 ;  /* 0x000000ffff1c7224 */ /* 0x004fca00078e0004 */
[----:B------:R-:W-:-:S05]  /*1d60*/  SHF.R.S32.HI R29, RZ, 0x1f, R28 ;  /* 0x0000001fff1d7819 */ /* 0x000fca000001141c */
[C---:B------:R-:W-:Y:S01]  /*1d70*/  IMAD.WIDE.U32 R4, R6.reuse, c[0x0][0x190], R28 ;  /* 0x0000640006047a25 */ /* 0x040fe200078e001c */
[----:B------:R1:W-:Y:S03]  /*1d80*/  STL [R1+0x4c], R29 ;  /* 0x00004c1d01007387 */ /* 0x0003e60000100800 */
[----:B------:R-:W-:Y:S01]  /*1d90*/  IMAD R6, R6, c[0x0][0x194], R7 ;  /* 0x0000650006067a24 */ /* 0x000fe200078e0207 */
[----:B------:R-:W-:-:S04]  /*1da0*/  IADD3 R8, P1, R4, UR31, RZ ;  /* 0x0000001f04087c10 */ /* 0x000fc8000ff3e0ff */
[----:B------:R-:W-:Y:S01]  /*1db0*/  IADD3.X R9, R5, UR30, R6, P1, !PT ;  /* 0x0000001e05097c10 */ /* 0x000fe20008ffe406 */
[----:B------:R-:W-:Y:S01]  /*1dc0*/  ULDC.64 UR30, c[0x0][0x3c8] ;  /* 0x0000f200001e7ab9 */ /* 0x000fe20000000a00 */
[----:B------:R-:W-:Y:S01]  /*1dd0*/  LEA.HI R6, R25, R24, RZ, 0x5 ;  /* 0x0000001819067211 */ /* 0x000fe200078f28ff */
[----:B------:R-:W-:Y:S01]  /*1de0*/  UIMAD.WIDE UR6, UR6, UR33, UR30 ;  /* 0x00000021060672a5 */ /* 0x000fe2000f8e021e */
[----:B------:R-:W-:Y:S02]  /*1df0*/  IADD3 R4, P1, R28, UR22, RZ ;  /* 0x000000161c047c10 */ /* 0x000fe4000ff3e0ff */
[----:B------:R-:W-:Y:S01]  /*1e00*/  LOP3.LUT R7, R6, 0xffffffe0, RZ, 0xc0, !PT ;  /* 0xffffffe006077812 */ /* 0x000fe200078ec0ff */
[----:B------:R-:W-:Y:S01]  /*1e10*/  ULDC.64 UR30, c[0x0][0x200] ;  /* 0x00008000001e7ab9 */ /* 0x000fe20000000a00 */
[----:B------:R-:W-:Y:S02]  /*1e20*/  SHF.R.S32.HI R6, RZ, 0x5, R6 ;  /* 0x00000005ff067819 */ /* 0x000fe40000011406 */
[----:B------:R-:W-:Y:S01]  /*1e30*/  IADD3.X R5, R29, UR25, RZ, P1, !PT ;  /* 0x000000191d057c10 */ /* 0x000fe20008ffe4ff */
[----:B------:R-:W-:Y:S01]  /*1e40*/  IMAD.IADD R21, R24, 0x1, -R7 ;  /* 0x0000000118157824 */ /* 0x000fe200078e0a07 */
[----:B------:R-:W-:-:S02]  /*1e50*/  UMOV UR16, UR6 ;  /* 0x0000000600107c82 */ /* 0x000fc40008000000 */
[----:B------:R-:W-:Y:S01]  /*1e60*/  UIADD3 UR6, -UR8, UR14, UR38 ;  /* 0x0000000e08067290 */ /* 0x000fe2000fffe126 */
[----:B------:R-:W-:Y:S01]  /*1e70*/  IMAD R6, R6, UR51, R21 ;  /* 0x0000003306067c24 */ /* 0x000fe2000f8e0215 */
[----:B------:R-:W-:Y:S01]  /*1e80*/  UMOV UR15, UR7 ;  /* 0x00000007000f7c82 */ /* 0x000fe20008000000 */
[----:B------:R-:W-:Y:S01]  /*1e90*/  IMAD.WIDE.U32 R4, R10, c[0x0][0x370], R4 ;  /* 0x0000dc000a047a25 */ /* 0x000fe200078e0004 */
[----:B------:R-:W-:Y:S02]  /*1ea0*/  UIADD3 UR6, UR6, -UR17, URZ ;  /* 0x8000001106067290 */ /* 0x000fe4000fffe03f */
[C---:B------:R-:W-:Y:S02]  /*1eb0*/  IADD3 R11, P1, R6.reuse, UR21, RZ ;  /* 0x00000015060b7c10 */ /* 0x040fe4000ff3e0ff */
[----:B------:R-:W-:Y:S01]  /*1ec0*/  IADD3 R5, R5, UR10, RZ ;  /* 0x0000000a05057c10 */ /* 0x000fe2000fffe0ff */
[----:B------:R-:W-:Y:S01]  /*1ed0*/  USHF.R.S32.HI UR17, URZ, 0x1f, UR6 ;  /* 0x0000001f3f117899 */ /* 0x000fe20008011406 */
[----:B------:R-:W-:Y:S01]  /*1ee0*/  LEA.HI.X.SX32 R10, R6, UR20, 0x1, P1 ;  /* 0x00000014060a7c11 */ /* 0x000fe200088f0eff */
[----:B------:R-:W-:Y:S01]  /*1ef0*/  IMAD.U32 R6, RZ, RZ, UR41 ;  /* 0x00000029ff067e24 */ /* 0x000fe2000f8e00ff */
[----:B------:R-:W-:Y:S01]  /*1f00*/  LEA R12, P1, R11, c[0x0][0x350], 0x2 ;  /* 0x0000d4000b0c7a11 */ /* 0x000fe200078210ff */
[----:B------:R-:W-:-:S02]  /*1f10*/  ULEA.HI UR17, UR17, UR6, URZ, 0x6 ;  /* 0x0000000611117291 */ /* 0x000fc4000f8f303f */
[----:B------:R-:W-:Y:S01]  /*1f20*/  IMAD.WIDE.U32 R4, R6, c[0x0][0x378], R4 ;  /* 0x0000de0006047a25 */ /* 0x000fe200078e0004 */
[----:B------:R-:W-:Y:S01]  /*1f30*/  LEA.HI.X R13, R11, c[0x0][0x354], R10, 0x2, P1 ;  /* 0x0000d5000b0d7a11 */ /* 0x000fe200008f140a */
[----:B------:R-:W-:Y:S02]  /*1f40*/  USHF.R.S32.HI UR17, URZ, 0x6, UR17 ;  /* 0x000000063f117899 */ /* 0x000fe40008011411 */
[----:B------:R-:W-:Y:S01]  /*1f50*/  IMAD.MOV.U32 R6, RZ, RZ, R4 ;  /* 0x000000ffff067224 */ /* 0x000fe200078e0004 */
[----:B------:R-:W-:Y:S01]  /*1f60*/  IADD3 R7, R5, UR13, RZ ;  /* 0x0000000d05077c10 */ /* 0x000fe2000fffe0ff */
[----:B------:R-:W-:Y:S01]  /*1f70*/  IMAD.U32 R5, RZ, RZ, UR41 ;  /* 0x00000029ff057e24 */ /* 0x000fe2000f8e00ff */
[----:B------:R-:W-:Y:S01]  /*1f80*/  UISETP.LT.AND UP1, UPT, URZ, UR17, UPT ;  /* 0x000000113f00728c */ /* 0x000fe2000bf21270 */
[----:B------:R1:W-:Y:S01]  /*1f90*/  STL.64 [R1+0x30], R12 ;  /* 0x0000300c01007387 */ /* 0x0003e20000100a00 */
[----:B------:R-:W-:Y:S01]  /*1fa0*/  UIMAD.WIDE UR6, UR11, UR33, UR30 ;  /* 0x000000210b0672a5 */ /* 0x000fe2000f8e021e */
[----:B------:R-:W-:Y:S01]  /*1fb0*/  IMAD.WIDE.U32 R8, R5, c[0x0][0x1a8], R8 ;  /* 0x00006a0005087a25 */ /* 0x000fe200078e0008 */
[----:B------:R-:W-:-:S03]  /*1fc0*/  USEL UR17, URZ, UR17, !UP1 ;  /* 0x000000113f117287 */ /* 0x000fc6000c800000 */
[----:B------:R-:W-:Y:S01]  /*1fd0*/  IMAD R5, R23, c[0x0][0x370], RZ ;  /* 0x0000dc0017057a24 */ /* 0x000fe200078e02ff */
[----:B------:R-:W-:Y:S01]  /*1fe0*/  IADD3 R20, R9, UR19, RZ ;  /* 0x0000001309147c10 */ /* 0x000fe2000fffe0ff */
[C---:B------:R-:W-:Y:S01]  /*1ff0*/  IMAD.WIDE.U32 R6, R27.reuse, c[0x0][0x370], R6 ;  /* 0x0000dc001b067a25 */ /* 0x040fe200078e0006 */
[----:B------:R-:W-:Y:S01]  /*2000*/  LEA R30, P3, R8, c[0x0][0x160], 0x1 ;  /* 0x00005800081e7a11 */ /* 0x000fe200078608ff */
[----:B------:R-:W-:Y:S02]  /*2010*/  UISETP.GT.AND UP1, UPT, UR28, UR17, UPT ;  /* 0x000000111c00728c */ /* 0x000fe4000bf24270 */
        /* <DEDUP_REMOVED lines=8> */
[----:B------:R-:W-:Y:S05]  /*20a0*/  @P1 BRA `(.L_x_611) ;  /* 0x000008e000001947 */ /* 0x000fea0003800000 */
        /* <DEDUP_REMOVED lines=18> */
.L_x_612:
        /* <DEDUP_REMOVED lines=16> */
[----:B------:R-:W-:-:S03]  /*22d0*/  UIADD3 UR11, UR7, UR9, URZ ;  /* 0x00000009070b7290 */ /* 0x000fc6000fffe03f */
[----:B------:R-:W-:Y:S02]  /*22e0*/  UMOV UR9, UR6 ;  /* 0x0000000600097c82 */ /* 0x000fe40008000000 */
.L_x_613:
[----:B-1----:R1:W5:Y:S01]  /*22f0*/  LDL R13, [R1+0x6c] ;  /* 0x00006c00010d7983 */ /* 0x0023620000100800 */
[----:B------:R-:W-:-:S03]  /*2300*/  ULDC.64 UR6, c[0x0][0x3a0] ;  /* 0x0000e80000067ab9 */ /* 0x000fc60000000a00 */
[----:B------:R1:W5:Y:S01]  /*2310*/  LDL R12, [R1+0x70] ;  /* 0x00007000010c7983 */ /* 0x0003620000100800 */
[----:B------:R-:W-:Y:S01]  /*2320*/  IMAD.U32 R4, RZ, RZ, UR38 ;  /* 0x00000026ff047e24 */ /* 0x000fe2000f8e00ff */
[----:B------:R-:W-:Y:S01]  /*2330*/  UIMAD UR6, UR18, UR6, URZ ;  /* 0x00000006120672a4 */ /* 0x000fe2000f8e023f */
[----:B------:R-:W-:Y:S01]  /*2340*/  BSSY B0, `(.L_x_614) ;  /* 0x000001e000007945 */ /* 0x000fe20003800000 */
[----:B------:R-:W-:Y:S01]  /*2350*/  UIMAD UR8, UR35, -0x40, UR8 ;  /* 0xffffffc0230878a4 */ /* 0x000fe2000f8e0208 */
[----:B------:R-:W-:Y:S01]  /*2360*/  IMAD.WIDE.U32 R4, R4, c[0x0][0x3a0], R28 ;  /* 0x0000e80004047a25 */ /* 0x000fe200078e001c */
[----:B------:R-:W-:Y:S02]  /*2370*/  UIMAD UR6, UR38, UR7, UR6 ;  /* 0x00000007260672a4 */ /* 0x000fe4000f8e0206 */
[----:B------:R-:W-:Y:S02]  /*2380*/  USHF.R.S32.HI UR10, URZ, 0x1f, UR41 ;  /* 0x0000001f3f0a7899 */ /* 0x000fe40008011429 */
[----:B------:R-:W-:-:S02]  /*2390*/  IADD3 R6, P0, R4, UR14, RZ ;  /* 0x0000000e04067c10 */ /* 0x000fc4000ff1e0ff */
[----:B------:R-:W-:Y:S01]  /*23a0*/  MOV R4, UR6 ;  /* 0x0000000600047c02 */ /* 0x000fe20008000f00 */
[----:B------:R-:W-:Y:S01]  /*23b0*/  ULDC.64 UR6, c[0x0][0x3b8] ;  /* 0x0000ee0000067ab9 */ /* 0x000fe20000000a00 */
[----:B------:R-:W-:Y:S01]  /*23c0*/  ISETP.GE.AND P4, PT, R27, UR8, PT ;  /* 0x000000081b007c0c */ /* 0x000fe2000bf86270 */
[----:B------:R-:W-:Y:S01]  /*23d0*/  UIMAD UR6, UR10, UR6, URZ ;  /* 0x000000060a0672a4 */ /* 0x000fe2000f8e023f */
[----:B------:R-:W-:Y:S01]  /*23e0*/  IADD3.X R7, R5, UR15, R4, P0, !PT ;  /* 0x0000000f05077c10 */ /* 0x000fe200087fe404 */
[----:B------:R-:W-:Y:S02]  /*23f0*/  IMAD.U32 R4, RZ, RZ, UR41 ;  /* 0x00000029ff047e24 */ /* 0x000fe4000f8e00ff */
[----:B------:R-:W-:Y:S02]  /*2400*/  UIMAD UR6, UR41, UR7, UR6 ;  /* 0x00000007290672a4 */ /* 0x000fe4000f8e0206 */
        /* <DEDUP_REMOVED lines=17> */
.L_x_615:
[----:B-1----:R-:W-:Y:S05]  /*2520*/  BSYNC B0 ;  /* 0x0000000000007941 */ /* 0x002fea0003800000 */
.L_x_614:
        /* <DEDUP_REMOVED lines=19> */
.L_x_617:
[----:B------:R-:W-:Y:S05]  /*2660*/  BSYNC B0 ;  /* 0x0000000000007941 */ /* 0x000fea0003800000 */
.L_x_616:
[----:B------:R-:W-:Y:S01]  /*2670*/  ULDC.64 UR6, c[0x0][0x3a8] ;  /* 0x0000ea0000067ab9 */ /* 0x000fe20000000a00 */
[----:B-1----:R-:W-:Y:S01]  /*2680*/  IMAD.U32 R4, RZ, RZ, UR38 ;  /* 0x00000026ff047e24 */ /* 0x002fe2000f8e00ff */
[----:B------:R-:W-:Y:S01]  /*2690*/  UIMAD UR6, UR18, UR6, URZ ;  /* 0x00000006120672a4 */ /* 0x000fe2000f8e023f */
[----:B------:R-:W-:Y:S01]  /*26a0*/  BSSY B0, `(.L_x_618) ;  /* 0x000001c000007945 */ /* 0x000fe20003800000 */
[----:B------:R-:W-:Y:S01]  /*26b0*/  USHF.R.S32.HI UR8, URZ, 0x1f, UR41 ;  /* 0x0000001f3f087899 */ /* 0x000fe20008011429 */
        /* <DEDUP_REMOVED lines=26> */
.L_x_619:
[----:B------:R-:W-:Y:S05]  /*2860*/  BSYNC B0 ;  /* 0x0000000000007941 */ /* 0x000fea0003800000 */
.L_x_618:
        /* <DEDUP_REMOVED lines=18> */
.L_x_611:
[----:B------:R-:W2:Y:S01]  /*2990*/  LDL R26, [R1+0x2c] ;  /* 0x00002c00011a7983 */ /* 0x000ea20000100800 */
[----:B------:R-:W-:Y:S01]  /*29a0*/  ULDC.64 UR10, c[0x0][0x1a0] ;  /* 0x00006800000a7ab9 */ /* 0x000fe20000000a00 */
[----:B------:R-:W-:Y:S01]  /*29b0*/  MOV R4, UR38 ;  /* 0x0000002600047c02 */ /* 0x000fe20008000f00 */
[----:B------:R-:W-:Y:S01]  /*29c0*/  UIMAD UR10, UR18, UR10, URZ ;  /* 0x0000000a120a72a4 */ /* 0x000fe2000f8e023f */
[----:B------:R-:W-:Y:S03]  /*29d0*/  BSSY B0, `(.L_x_621) ;  /* 0x0000033000007945 */ /* 0x000fe60003800000 */
[----:B------:R-:W-:Y:S01]  /*29e0*/  UIMAD UR10, UR38, UR11, UR10 ;  /* 0x0000000b260a72a4 */ /* 0x000fe2000f8e020a */
[----:B------:R-:W-:-:S05]  /*29f0*/  IMAD.WIDE.U32 R4, R4, c[0x0][0x1a0], R28 ;  /* 0x0000680004047a25 */ /* 0x000fca00078e001c */
[----:B------:R-:W-:Y:S02]  /*2a00*/  IADD3 R10, P0, R4, UR27, RZ ;  /* 0x0000001b040a7c10 */ /* 0x000fe4000ff1e0ff */
[----:B------:R-:W-:Y:S01]  /*2a10*/  MOV R4, UR10 ;  /* 0x0000000a00047c02 */ /* 0x000fe20008000f00 */
[----:B------:R-:W-:-:S03]  /*2a20*/  UIMAD UR10, UR35, -0x40, UR8 ;  /* 0xffffffc0230a78a4 */ /* 0x000fc6000f8e0208 */
[----:B------:R-:W-:Y:S01]  /*2a30*/  IADD3.X R11, R5, UR29, R4, P0, !PT ;  /* 0x0000001d050b7c10 */ /* 0x000fe200087fe404 */
[----:B------:R-:W-:Y:S01]  /*2a40*/  IMAD R4, R22, c[0x0][0x1b8], RZ ;  /* 0x00006e0016047a24 */ /* 0x000fe200078e02ff */
[----:B------:R-:W-:-:S13]  /*2a50*/  PLOP3.LUT P0, PT, PT, PT, UP6, 0x80, 0x0 ;  /* 0x000000000000781c */ /* 0x000fda0003f0f068 */
[----:B------:R-:W-:Y:S01]  /*2a60*/  @P0 BAR.SYNC.DEFER_BLOCKING 0x0 ;  /* 0x0000000000000b1d */ /* 0x000fe20000010000 */
[----:B------:R-:W-:Y:S01]  /*2a70*/  ISETP.GE.AND P6, PT, R27, UR10, PT ;  /* 0x0000000a1b007c0c */ /* 0x000fe2000bfc6270 */
[C---:B------:R-:W-:Y:S02]  /*2a80*/  IMAD R4, R17.reuse, c[0x0][0x1bc], R4 ;  /* 0x00006f0011047a24 */ /* 0x040fe400078e0204 */
[----:B------:R-:W-:-:S05]  /*2a90*/  IMAD.WIDE.U32 R10, R17, c[0x0][0x1b8], R10 ;  /* 0x00006e00110a7a25 */ /* 0x000fca00078e000a */
[----:B------:R-:W-:-:S05]  /*2aa0*/  IADD3 R18, R11, R4, RZ ;  /* 0x000000040b127210 */ /* 0x000fca0007ffe0ff */
[----:B--2---:R2:W-:Y:S04]  /*2ab0*/  @P6 STS.128 [R26+0x12000], RZ ;  /* 0x012000ff1a006388 */ /* 0x0045e80000000c00 */
[----:B------:R2:W-:Y:S04]  /*2ac0*/  @P6 STS.128 [R26+0x14000], RZ ;  /* 0x014000ff1a006388 */ /* 0x0005e80000000c00 */
[----:B------:R2:W-:Y:S01]  /*2ad0*/  @P6 STS.128 [R26+0x16000], RZ ;  /* 0x016000ff1a006388 */ /* 0x0005e20000000c00 */
[----:B------:R-:W-:Y:S05]  /*2ae0*/  @P6 BRA `(.L_x_622) ;  /* 0x0000021000006947 */ /* 0x000fea0003800000 */
[----:B-1----:R-:W3:Y:S04]  /*2af0*/  LDL R13, [R1+0x6c] ;  /* 0x00006c00010d7983 */ /* 0x002ee80000100800 */
        /* <DEDUP_REMOVED lines=32> */
.L_x_622:
[----:B------:R-:W-:Y:S05]  /*2d00*/  BSYNC B0 ;  /* 0x0000000000007941 */ /* 0x000fea0003800000 */
.L_x_621:
        /* <DEDUP_REMOVED lines=42> */
.L_x_624:
[----:B------:R-:W-:Y:S05]  /*2fb0*/  BSYNC B0 ;  /* 0x0000000000007941 */ /* 0x000fea0003800000 */
.L_x_623:
        /* <DEDUP_REMOVED lines=29> */
.L_x_626:
[----:B------:R-:W-:Y:S05]  /*3190*/  BSYNC B0 ;  /* 0x0000000000007941 */ /* 0x000fea0003800000 */
.L_x_625:
        /* <DEDUP_REMOVED lines=40> */
.L_x_628:
[----:B------:R-:W-:Y:S05]  /*3420*/  BSYNC B0 ;  /* 0x0000000000007941 */ /* 0x000fea0003800000 */
.L_x_627:
        /* <DEDUP_REMOVED lines=26> */
.L_x_630:
[----:B------:R-:W-:Y:S05]  /*35d0*/  BSYNC B0 ;  /* 0x0000000000007941 */ /* 0x000fea0003800000 */
.L_x_629:
        /* <DEDUP_REMOVED lines=38> */
.L_x_632:
[----:B------:R-:W-:Y:S05]  /*3840*/  BSYNC B0 ;  /* 0x0000000000007941 */ /* 0x000fea0003800000 */
.L_x_631:
[----:B------:R-:W5:Y:S01]  /*3850*/  LDL R5, [R1+0x50] ;  /* 0x0000500001057983 */ /* 0x000f620000100800 */
[----:B-1----:R-:W-:Y:S01]  /*3860*/  MOV R6, 0x7f800000 ;  /* 0x7f80000000067802 */ /* 0x002fe20000000f00 */
[----:B------:R-:W-:Y:S01]  /*3870*/  IMAD.MOV.U32 R7, RZ, RZ, 0x7f800000 ;  /* 0x7f800000ff077424 */ /* 0x000fe200078e00ff */
[----:B------:R-:W-:Y:S02]  /*3880*/  ULDC.64 UR12, c[0x0][0x198] ;  /* 0x00006600000c7ab9 */ /* 0x000fe40000000a00 */
[----:B------:R-:W-:Y:S01]  /*3890*/  UIMAD UR11, UR18, UR12, URZ ;  /* 0x0000000c120b72a4 */ /* 0x000fe2000f8e023f */
[C---:B-----5:R-:W-:Y:S02]  /*38a0*/  IADD3 R4, R5.reuse, 0x8, RZ ;  /* 0x0000000805047810 */ /* 0x060fe40007ffe0ff */
[----:B------:R-:W-:Y:S02]  /*38b0*/  ISETP.GE.AND P1, PT, R5, UR10, PT ;  /* 0x0000000a05007c0c */ /* 0x000fe4000bf26270 */
[----:B------:R-:W-:Y:S01]  /*38c0*/  ISETP.GE.AND P0, PT, R4, UR10, PT ;  /* 0x0000000a04007c0c */ /* 0x000fe2000bf06270 */
[----:B------:R-:W-:Y:S01]  /*38d0*/  IMAD.MOV.U32 R4, RZ, RZ, 0x4 ;  /* 0x00000004ff047424 */ /* 0x000fe200078e00ff */
[----:B------:R-:W-:Y:S01]  /*38e0*/  @P6 STS.128 [R26+0xc000], RZ ;  /* 0x00c000ff1a006388 */ /* 0x000fe20000000c00 */
[----:B------:R-:W-:-:S02]  /*38f0*/  UIMAD UR10, UR38, UR13, UR11 ;  /* 0x0000000d260a72a4 */ /* 0x000fc4000f8e020b */
[----:B------:R-:W-:-:S06]  /*3900*/  IMAD.WIDE R4, R5, R4, UR6 ;  /* 0x0000000605047e25 */ /* 0x000fcc000f8e0204 */
[----:B------:R1:W5:Y:S04]  /*3910*/  @!P1 LDG.E R7, [R4.64] ;  /* 0x0000000404079981 */ /* 0x000368000c1e1900 */
[----:B--2---:R1:W2:Y:S01]  /*3920*/  @!P0 LDG.E R6, [R4.64+0x20] ;  /* 0x0000200404068981 */ /* 0x0042a2000c1e1900 */
[----:B------:R-:W-:Y:S03]  /*3930*/  BSSY B0, `(.L_x_633) ;  /* 0x0000030000007945 */ /* 0x000fe60003800000 */
[----:B------:R-:W-:Y:S04]  /*3940*/  @P6 STS.128 [R26+0xe000], RZ ;  /* 0x00e000ff1a006388 */ /* 0x000fe80000000c00 */
[----:B------:R-:W-:Y:S01]  /*3950*/  @P6 STS.128 [R26+0x10000], RZ ;  /* 0x010000ff1a006388 */ /* 0x000fe20000000c00 */
[----:B-1----:R-:W-:-:S04]  /*3960*/  IMAD.U32 R4, RZ, RZ, UR38 ;  /* 0x00000026ff047e24 */ /* 0x002fc8000f8e00ff */
[----:B------:R-:W-:Y:S01]  /*3970*/  IMAD.WIDE.U32 R4, R4, c[0x0][0x198], R28 ;  /* 0x0000660004047a25 */ /* 0x000fe200078e001c */
[----:B--2---:R1:W-:Y:S04]  /*3980*/  STL [R1+0x68], R6 ;  /* 0x0000680601007387 */ /* 0x0043e80000100800 */
[----:B-----5:R2:W-:Y:S01]  /*3990*/  STL [R1+0x64], R7 ;  /* 0x0000640701007387 */ /* 0x0205e20000100800 */
[----:B-1----:R-:W-:Y:S02]  /*39a0*/  IADD3 R6, P0, R4, UR23, RZ ;  /* 0x0000001704067c10 */ /* 0x002fe4000ff1e0ff */
[----:B------:R-:W-:-:S04]  /*39b0*/  MOV R4, UR10 ;  /* 0x0000000a00047c02 */ /* 0x000fc80008000f00 */
        /* <DEDUP_REMOVED lines=39> */
.L_x_634:
[----:B------:R-:W-:Y:S05]  /*3c30*/  BSYNC B0 ;  /* 0x0000000000007941 */ /* 0x000fea0003800000 */
.L_x_633:
        /* <DEDUP_REMOVED lines=39> */
.L_x_636:
[----:B------:R-:W-:Y:S05]  /*3eb0*/  BSYNC B0 ;  /* 0x0000000000007941 */ /* 0x000fea0003800000 */
.L_x_635:
[----:B------:R-:W0:Y:S01]  /*3ec0*/  LDGDEPBAR ;  /* 0x00000000000079af */ /* 0x000e220000000000 */
[----:B-1----:R-:W-:Y:S02]  /*3ed0*/  IMAD.MOV.U32 R8, RZ, RZ, c[0x0][0x308] ;  /* 0x0000c200ff087624 */ /* 0x002fe400078e00ff */
[----:B------:R-:W-:Y:S01]  /*3ee0*/  IMAD.MOV.U32 R9, RZ, RZ, c[0x0][0x30c] ;  /* 0x0000c300ff097624 */ /* 0x000fe200078e00ff */
[----:B------:R-:W-:-:S04]  /*3ef0*/  DEPBAR.LE SB0, 0x1 ;  /* 0x000080400000791a */ /* 0x000fc80000000000 */
[----:B------:R-:W-:Y:S06]  /*3f00*/  BAR.SYNC.DEFER_BLOCKING 0x0 ;  /* 0x0000000000007b1d */ /* 0x000fec0000010000 */
[----:B------:R1:W5:Y:S01]  /*3f10*/  LDG.E.64 R4, [R8.64+0x8] ;  /* 0x0000080408047981 */ /* 0x000362000c1e1b00 */
[----:B------:R-:W-:Y:S01]  /*3f20*/  LEA.HI R6, R25, R24, RZ, 0x3 ;  /* 0x0000001819067211 */ /* 0x000fe200078f18ff */
[----:B------:R-:W-:Y:S02]  /*3f30*/  IMAD.MOV.U32 R240, RZ, RZ, 0x20 ;  /* 0x00000020fff07424 */ /* 0x000fe400078e00ff */
[----:B------:R2:W3:Y:S04]  /*3f40*/  LDSM.16.M88.4 R164, [R252+0x12000] ;  /* 0x01200000fca4783b */ /* 0x0004e80000000200 */
[----:B------:R2:W4:Y:S04]  /*3f50*/  LDSM.16.M88.4 R168, [R252+0x12800] ;  /* 0x01280000fca8783b */ /* 0x0005280000000200 */
[----:B------:R2:W2:Y:S04]  /*3f60*/  LDSM.16.M88.4 R196, [R252+0x14000] ;  /* 0x01400000fcc4783b */ /* 0x0004a80000000200 */
[----:B------:R2:W2:Y:S04]  /*3f70*/  LDSM.16.M88.4 R200, [R252+0x14800] ;  /* 0x01480000fcc8783b */ /* 0x0004a80000000200 */
[----:B------:R2:W2:Y:S04]  /*3f80*/  LDSM.16.M88.4 R228, [R252+0x16000] ;  /* 0x01600000fce4783b */ /* 0x0004a80000000200 */
[----:B------:R2:W2:Y:S04]  /*3f90*/  LDSM.16.M88.4 R232, [R252+0x16800] ;  /* 0x01680000fce8783b */ /* 0x0004a80000000200 */
[----:B-1----:R-:W2:Y:S01]  /*3fa0*/  LDG.E.64 R8, [R8.64] ;  /* 0x0000000408087981 */ /* 0x002ea2000c1e1b00 */
[----:B------:R-:W-:-:S02]  /*3fb0*/  LOP3.LUT R6, R6, 0xfffffff8, RZ, 0xc0, !PT ;  /* 0xfffffff806067812 */ /* 0x000fc400078ec0ff */
[----:B------:R-:W-:-:S03]  /*3fc0*/  SHF.R.S32.HI R7, RZ, 0x1f, R21 ;  /* 0x0000001fff077819 */ /* 0x000fc60000011415 */
[----:B------:R-:W-:-:S05]  /*3fd0*/  IMAD.IADD R6, R24, 0x1, -R6 ;  /* 0x0000000118067824 */ /* 0x000fca00078e0a06 */
[----:B------:R-:W-:Y:S02]  /*3fe0*/  LOP3.LUT P0, RZ, R6, 0x2, RZ, 0xc0, !PT ;  /* 0x0000000206ff7812 */ /* 0x000fe4000780c0ff */
[----:B-----5:R-:W-:Y:S01]  /*3ff0*/  IADD3 R10, P2, P1, R4, UR45, R21 ;  /* 0x0000002d040a7c10 */ /* 0x020fe2000f95e015 */
[----:B--2---:R1:W2:Y:S04]  /*4000*/  R2UR UR20, R8 ;  /* 0x00000000081473c2 */ /* 0x0042a800000e0000 */
[----:B------:R2:W-:Y:S01]  /*4010*/  STL [R1+0x7c], R10 ;  /* 0x00007c0a01007387 */ /* 0x0005e20000100800 */
[----:B------:R-:W-:Y:S02]  /*4020*/  SEL R240, R240, 0xffffffe0, !P0 ;  /* 0xffffffe0f0f07807 */ /* 0x000fe40004000000 */
[----:B------:R-:W-:Y:S01]  /*4030*/  IADD3.X R4, R5, UR53, R7, P2, P1 ;  /* 0x0000003505047c10 */ /* 0x000fe200097e2407 */
[----:B------:R-:W5:Y:S04]  /*4040*/  LDL R6, [R1] ;  /* 0x0000000001067983 */ /* 0x000f680000100800 */
[----:B-1----:R-:W3:Y:S01]  /*4050*/  LDL R8, [R1+0x4] ;  /* 0x0000040001087983 */ /* 0x002ee20000100800 */
[----:B------:R-:W-:-:S05]  /*4060*/  IMAD.IADD R240, R240, 0x1, R252 ;  /* 0x00000001f0f07824 */ /* 0x000fca00078e02fc */
[----:B------:R1:W1:Y:S04]  /*4070*/  LDSM.16.M88.4 R172, [R240+0x12000] ;  /* 0x01200000f0ac783b */ /* 0x0002680000000200 */
[----:B------:R1:W1:Y:S04]  /*4080*/  LDSM.16.M88.4 R176, [R240+0x12800] ;  /* 0x01280000f0b0783b */ /* 0x0002680000000200 */
[----:B------:R1:W1:Y:S04]  /*4090*/  LDSM.16.M88.4 R204, [R240+0x14000] ;  /* 0x01400000f0cc783b */ /* 0x0002680000000200 */
[----:B------:R1:W1:Y:S04]  /*40a0*/  LDSM.16.M88.4 R208, [R240+0x14800] ;  /* 0x01480000f0d0783b */ /* 0x0002680000000200 */
[----:B------:R1:W1:Y:S04]  /*40b0*/  LDSM.16.M88.4 R236, [R240+0x16000] ;  /* 0x01600000f0ec783b */ /* 0x0002680000000200 */
[----:B------:R-:W1:Y:S01]  /*40c0*/  LDSM.16.M88.4 R240, [R240+0x16800] ;  /* 0x01680000f0f0783b */ /* 0x000e620000000200 */
[----:B------:R-:W1:Y:S03]  /*40d0*/  R2UR UR19, R9 ;  /* 0x00000000091373c2 */ /* 0x000e6600000e0000 */
[----:B------:R1:W-:Y:S01]  /*40e0*/  STL [R1+0x80], R4 ;  /* 0x0000800401007387 */ /* 0x0003e20000100800 */
[----:B------:R-:W-:Y:S01]  /*40f0*/  UIADD3 UR18, UR38, UR14, URZ ;  /* 0x0000000e26127290 */ /* 0x000fe2000fffe03f */
[----:B------:R-:W-:Y:S01]  /*4100*/  CS2R R142, SRZ ;  /* 0x00000000008e7805 */ /* 0x000fe2000001ff00 */
[----:B------:R-:W-:Y:S01]  /*4110*/  CS2R R140, SRZ ;  /* 0x00000000008c7805 */ /* 0x000fe2000001ff00 */
[----:B------:R-:W-:Y:S01]  /*4120*/  CS2R R146, SRZ ;  /* 0x0000000000927805 */ /* 0x000fe2000001ff00 */
        /* <DEDUP_REMOVED lines=42> */
[----:B---34-:R-:W-:Y:S01]  /*43d0*/  CS2R R26, SRZ ;  /* 0x00000000001a7805 */ /* 0x018fe2000001ff00 */
[----:B------:R-:W-:Y:S01]  /*43e0*/  CS2R R24, SRZ ;  /* 0x0000000000187805 */ /* 0x000fe2000001ff00 */
[----:B------:R-:W-:Y:S01]  /*43f0*/  CS2R R22, SRZ ;  /* 0x0000000000167805 */ /* 0x000fe2000001ff00 */
[----:B------:R-:W-:Y:S01]  /*4400*/  CS2R R20, SRZ ;  /* 0x0000000000147805 */ /* 0x000fe2000001ff00 */
[----:B------:R-:W-:-:S02]  /*4410*/  ULDC UR10, c[0x0][0x2e8] ;  /* 0x0000ba00000a7ab9 */ /* 0x000fc40000000800 */
[----:B------:R-:W-:Y:S02]  /*4420*/  UIADD3 UR21, UR21, -UR10, URZ ;  /* 0x8000000a15157290 */ /* 0x000fe4000fffe03f */
[----:B------:R-:W-:Y:S02]  /*4430*/  UIADD3 UR34, UR38, 0x40, URZ ;  /* 0x0000004026227890 */ /* 0x000fe4000fffe03f */
[----:B--2---:R-:W-:Y:S02]  /*4440*/  UIADD3 UR33, UR20, -0x61c88647, URZ ;  /* 0x9e3779b914217890 */ /* 0x004fe4000fffe03f */
[----:B-1----:R-:W-:Y:S02]  /*4450*/  UIADD3 UR32, UR19, -0x4498517b, URZ ;  /* 0xbb67ae8513207890 */ /* 0x002fe4000fffe03f */
[----:B------:R-:W-:Y:S02]  /*4460*/  UIADD3 UR31, UR20, 0x3c6ef372, URZ ;  /* 0x3c6ef372141f7890 */ /* 0x000fe4000fffe03f */
[----:B------:R-:W-:-:S02]  /*4470*/  UIADD3 UR30, UR19, 0x76cf5d0a, URZ ;  /* 0x76cf5d0a131e7890 */ /* 0x000fc4000fffe03f */
[----:B------:R-:W-:Y:S02]  /*4480*/  UIADD3 UR29, UR20, -0x255992d5, URZ ;  /* 0xdaa66d2b141d7890 */ /* 0x000fe4000fffe03f */
[----:B------:R-:W-:Y:S02]  /*4490*/  UIADD3 UR28, UR19, 0x32370b8f, URZ ;  /* 0x32370b8f131c7890 */ /* 0x000fe4000fffe03f */
[----:B------:R-:W-:Y:S02]  /*44a0*/  UIADD3 UR27, UR20, 0x78dde6e4, URZ ;  /* 0x78dde6e4141b7890 */ /* 0x000fe4000fffe03f */
[----:B------:R-:W-:Y:S02]  /*44b0*/  UIADD3 UR26, UR19, -0x126145ec, URZ ;  /* 0xed9eba14131a7890 */ /* 0x000fe4000fffe03f */
[----:B------:R-:W-:Y:S02]  /*44c0*/  UIADD3 UR25, UR20, 0x1715609d, URZ ;  /* 0x1715609d14197890 */ /* 0x000fe4000fffe03f */
[----:B------:R-:W-:-:S02]  /*44d0*/  UIADD3 UR24, UR19, -0x56f99767, URZ ;  /* 0xa906689913187890 */ /* 0x000fc4000fffe03f */
[----:B------:R-:W-:Y:S02]  /*44e0*/  UIADD3 UR23, UR20, -0x4ab325aa, URZ ;  /* 0xb54cda5614177890 */ /* 0x000fe4000fffe03f */
[----:B------:R-:W-:Y:S02]  /*44f0*/  UIADD3 UR22, UR19, 0x646e171e, URZ ;  /* 0x646e171e13167890 */ /* 0x000fe4000fffe03f */
[----:B------:R-:W-:Y:S01]  /*4500*/  ULDC UR12, c[0x0][0x2e4] ;  /* 0x0000b900000c7ab9 */ /* 0x000fe20000000800 */
[----:B-----5:R1:W2:Y:S04]  /*4510*/  LDSM.16.M88.4 R156, [R6+0x12000] ;  /* 0x01200000069c783b */ /* 0x0202a80000000200 */
[----:B------:R1:W3:Y:S04]  /*4520*/  LDSM.16.M88.4 R160, [R6+0x12800] ;  /* 0x0128000006a0783b */ /* 0x0002e80000000200 */
[----:B------:R1:W4:Y:S04]  /*4530*/  LDSM.16.M88.4 R188, [R6+0x14000] ;  /* 0x0140000006bc783b */ /* 0x0003280000000200 */
        /* <DEDUP_REMOVED lines=8> */
[----:B--23--:R1:W1:Y:S02]  /*45c0*/  LDSM.16.M88.4 R224, [R6+0x16800] ;  /* 0x0168000006e0783b */ /* 0x00c2640000000200 */
.L_x_641:
[----:B------:R-:W2:Y:S01]  /*45d0*/  LDL R79, [R1+0x4] ;  /* 0x00000400014f7983 */ /* 0x000ea20000100800 */
[----:B------:R-:W-:Y:S02]  /*45e0*/  USHF.L.U32 UR11, UR9, 0x6, URZ ;  /* 0x00000006090b7899 */ /* 0x000fe4000800063f */
[----:B------:R-:W-:Y:S01]  /*45f0*/  ULDC UR10, c[0x0][0x2e4] ;  /* 0x0000b900000a7ab9 */ /* 0x000fe20000000800 */
[----:B------:R-:W3:Y:S01]  /*4600*/  LDL R97, [R1+0x8] ;  /* 0x0000080001617983 */ /* 0x000ee20000100800 */
[----:B------:R-:W-:Y:S03]  /*4610*/  UISETP.GE.AND UP0, UPT, UR11, UR21, UPT ;  /* 0x000000150b00728c */ /* 0x000fe6000bf06270 */
[----:B----4-:R-:W4:Y:S04]  /*4620*/  LDL R78, [R1] ;  /* 0x00000000014e7983 */ /* 0x010f280000100800 */
[----:B------:R-:W4:Y:S04]  /*4630*/  LDL R96, [R1+0xc] ;  /* 0x00000c0001607983 */ /* 0x000f280000100800 */
[----:B------:R-:W4:Y:S04]  /*4640*/  LDL R95, [R1+0x18] ;  /* 0x00001800015f7983 */ /* 0x000f280000100800 */
[----:B------:R-:W0:Y:S04]  /*4650*/  LDGDEPBAR ;  /* 0x00000000000079af */ /* 0x000e280000000000 */
[----:B------:R-:W4:Y:S04]  /*4660*/  LDL R77, [R1+0x10] ;  /* 0x00001000014d7983 */ /* 0x000f280000100800 */
[----:B------:R-:W4:Y:S04]  /*4670*/  LDL R94, [R1+0x14] ;  /* 0x00001400015e7983 */ /* 0x000f280000100800 */
[----:B------:R-:W4:Y:S01]  /*4680*/  LDL R76, [R1+0x50] ;  /* 0x00005000014c7983 */ /* 0x000f220000100800 */
[----:B------:R-:W-:Y:S04]  /*4690*/  DEPBAR.LE SB0, 0x0 ;  /* 0x000080000000791a */ /* 0x000fe80000000000 */
[----:B------:R-:W-:Y:S06]  /*46a0*/  BAR.SYNC.DEFER_BLOCKING 0x0 ;  /* 0x0000000000007b1d */ /* 0x000fec0000010000 */
[----:B-12---:R-:W-:Y:S04]  /*46b0*/  LDSM.16.M88.4 R8, [R79+0xc000] ;  /* 0x00c000004f08783b */ /* 0x006fe80000000200 */
[----:B---3--:R-:W1:Y:S04]  /*46c0*/  LDSM.16.M88.4 R16, [R97] ;  /* 0x000000006110783b */ /* 0x008e680000000200 */
[----:B------:R-:W2:Y:S04]  /*46d0*/  LDSM.16.M88.4 R68, [R79+0xc800] ;  /* 0x00c800004f44783b */ /* 0x000ea80000000200 */
[----:B----4-:R-:W-:Y:S01]  /*46e0*/  LDSM.16.M88.4 R72, [R96] ;  /* 0x000000006048783b */ /* 0x010fe20000000200 */
[C---:B-1----:R-:W-:Y:S08]  /*46f0*/  HMMA.16816.F32 R4, R16.reuse, R8, RZ ;  /* 0x000000081004723c */ /* 0x042ff000000018ff */
[C---:B------:R-:W-:Y:S08]  /*4700*/  HMMA.16816.F32 R8, R16.reuse, R10, RZ ;  /* 0x0000000a1008723c */ /* 0x040ff000000018ff */
[C---:B--2---:R-:W-:Y:S08]  /*4710*/  HMMA.16816.F32 R12, R16.reuse, R68, RZ ;  /* 0x00000044100c723c */ /* 0x044ff000000018ff */
        /* <DEDUP_REMOVED lines=76> */
[----:B------:R-:W-:Y:S01]  /*4be0*/  IMAD.U32 R72, RZ, RZ, UR16 ;  /* 0x00000010ff487e24 */ /* 0x000fe2000f8e00ff */
[----:B------:R-:W-:Y:S01]  /*4bf0*/  HMMA.16816.F32 R16, R68, R74, R16 ;  /* 0x0000004a4410723c */ /* 0x000fe20000001810 */
[----:B------:R-:W-:Y:S06]  /*4c00*/  IMAD.U32 R73, RZ, RZ, UR15 ;  /* 0x0000000fff497e24 */ /* 0x000fec000f8e00ff */
[C---:B------:R-:W-:Y:S05]  /*4c10*/  LEA R68, P0, R76.reuse, R72, 0x2 ;  /* 0x000000484c447211 */ /* 0x040fea00078010ff */
[----:B------:R-:W-:Y:S02]  /*4c20*/  LEA.HI.X.SX32 R69, R76, R73, 0x2, P0 ;  /* 0x000000494c457211 */ /* 0x000fe400000f16ff */
[----:B------:R-:W-:Y:S03]  /*4c30*/  PLOP3.LUT P0, PT, PT, PT, UP0, 0x80, 0x0 ;  /* 0x000000000000781c */ /* 0x000fe60003f0f008 */
[----:B-----5:R1:W5:Y:S04]  /*4c40*/  LDG.E R73, [R68.64] ;  /* 0x0000000444497981 */ /* 0x020368000c1e1900 */
[----:B------:R1:W5:Y:S06]  /*4c50*/  LDG.E R72, [R68.64+0x20] ;  /* 0x0000200444487981 */ /* 0x00036c000c1e1900 */
        /* <DEDUP_REMOVED lines=10> */
.L_x_637:
[----:B------:R-:W-:Y:S01]  /*4d00*/  IADD3 R80, R76, UR11, RZ ;  /* 0x0000000b4c507c10 */ /* 0x000fe2000fffe0ff */
[----:B-1----:R-:W2:Y:S01]  /*4d10*/  LDL R69, [R1+0x88] ;  /* 0x0000880001457983 */ /* 0x002ea20000100800 */
[----:B------:R-:W-:Y:S01]  /*4d20*/  UIADD3 UR11, UR8, 0x1, -UR14 ;  /* 0x00000001080b7890 */ /* 0x000fe2000fffe80e */
[----:B------:R-:W-:Y:S01]  /*4d30*/  IMAD.U32 R68, RZ, RZ, UR35 ;  /* 0x00000023ff447e24 */ /* 0x000fe2000f8e00ff */
[----:B------:R-:W-:Y:S01]  /*4d40*/  UIADD3 UR12, -UR10, UR8, -UR14 ;  /* 0x000000080a0c7290 */ /* 0x000fe2000fffe90e */
[----:B------:R-:W1:Y:S01]  /*4d50*/  S2R R71, SR_TID.X ;  /* 0x0000000000477919 */ /* 0x000e620000002100 */
[----:B------:R-:W-:Y:S04]  /*4d60*/  UIADD3 UR11, UR11, UR44, URZ ;  /* 0x0000002c0b0b7290 */ /* 0x000fe8000fffe03f */
[C---:B------:R-:W-:Y:S04]  /*4d70*/  IADD3 R70, R80.reuse, UR12, RZ ;  /* 0x0000000c50467c10 */ /* 0x040fe8000fffe0ff */
[----:B------:R-:W-:Y:S01]  /*4d80*/  IMNMX R70, RZ, R70, !PT ;  /* 0x00000046ff467217 */ /* 0x000fe20007800200 */
[----:B-1----:R-:W-:Y:S05]  /*4d90*/  IMAD.SHL.U32 R71, R71, 0x2, RZ ;  /* 0x0000000247477824 */ /* 0x002fea00078e00ff */
[----:B--2---:R-:W-:Y:S02]  /*4da0*/  LOP3.LUT R71, R69, 0x6, R71, 0xf8, !PT ;  /* 0x0000000645477812 */ /* 0x004fe400078ef847 */
[C---:B------:R-:W-:Y:S02]  /*4db0*/  IADD3 R69, R80.reuse, UR11, RZ ;  /* 0x0000000b50457c10 */ /* 0x040fe4000fffe0ff */
[----:B------:R-:W-:Y:S01]  /*4dc0*/  IADD3 R80, R80, 0x8, RZ ;  /* 0x0000000850507810 */ /* 0x000fe20007ffe0ff */
[----:B------:R-:W-:Y:S01]  /*4dd0*/  IMAD R68, R68, 0x40, R71 ;  /* 0x0000004044447824 */ /* 0x000fe200078e0247 */
[----:B------:R-:W-:Y:S04]  /*4de0*/  IMNMX R69, R69, UR8, PT ;  /* 0x0000000845457c17 */ /* 0x000fe8000b800200 */
[CC--:B------:R-:W-:Y:S02]  /*4df0*/  ISETP.GE.AND P1, PT, R68.reuse, R70.reuse, PT ;  /* 0x000000464400720c */ /* 0x0c0fe40003f26270 */
[C---:B------:R-:W-:Y:S02]  /*4e00*/  IADD3 R79, R68.reuse, 0x1, RZ ;  /* 0x00000001444f7810 */ /* 0x040fe40007ffe0ff */
[C---:B------:R-:W-:Y:S02]  /*4e10*/  IADD3 R78, R68.reuse, 0x8, RZ ;  /* 0x00000008444e7810 */ /* 0x040fe40007ffe0ff */
[C---:B------:R-:W-:Y:S02]  /*4e20*/  IADD3 R77, R68.reuse, 0x9, RZ ;  /* 0x00000009444d7810 */ /* 0x040fe40007ffe0ff */
[C---:B------:R-:W-:Y:S02]  /*4e30*/  IADD3 R76, R68.reuse, 0x10, RZ ;  /* 0x00000010444c7810 */ /* 0x040fe40007ffe0ff */
[C---:B------:R-:W-:Y:S02]  /*4e40*/  IADD3 R75, R68.reuse, 0x11, RZ ;  /* 0x00000011444b7810 */ /* 0x040fe40007ffe0ff */
[C---:B------:R-:W-:Y:S02]  /*4e50*/  IADD3 R74, R68.reuse, 0x18, RZ ;  /* 0x00000018444a7810 */ /* 0x040fe40007ffe0ff */
[C---:B------:R-:W-:Y:S02]  /*4e60*/  IADD3 R71, R68.reuse, 0x19, RZ ;  /* 0x0000001944477810 */ /* 0x040fe40007ffe0ff */
[-C--:B------:R-:W-:Y:S02]  /*4e70*/  ISETP.GE.OR P1, PT, R68, R69.reuse, !P1 ;  /* 0x000000454400720c */ /* 0x080fe40004f26670 */
        /* <DEDUP_REMOVED lines=19> */
[----:B------:R-:W-:Y:S02]  /*4fb0*/  P2R R81, PR, RZ, 0x1 ;  /* 0x00000001ff517803 */ /* 0x000fe40000000000 */
[----:B------:R-:W-:Y:S02]  /*4fc0*/  IMNMX R69, R69, UR8, PT ;  /* 0x0000000845457c17 */ /* 0x000fe4000b800200 */
[-C--:B------:R-:W-:Y:S02]  /*4fd0*/  ISETP.GE.AND P0, PT, R68, R70.reuse, PT ;  /* 0x000000464400720c */ /* 0x080fe40003f06270 */
[----:B------:R-:W-:Y:S02]  /*4fe0*/  FSEL R8, R8, -INF , !P6 ;  /* 0xff80000008087808 */ /* 0x000fe40007000000 */
[-C--:B------:R-:W-:Y:S02]  /*4ff0*/  ISETP.GE.OR P0, PT, R68, R69.reuse, !P0 ;  /* 0x000000454400720c */ /* 0x080fe40004706670 */
[-C--:B------:R-:W-:Y:S02]  /*5000*/  ISETP.GE.AND P6, PT, R78, R70.reuse, PT ;  /* 0x000000464e00720c */ /* 0x080fe40003fc6270 */
[----:B------:R-:W-:Y:S02]  /*5010*/  FSEL R6, R6, -INF , !P0 ;  /* 0xff80000006067808 */ /* 0x000fe40004000000 */
[----:B------:R-:W-:Y:S02]  /*5020*/  ISETP.NE.AND P0, PT, R81, RZ, PT ;  /* 0x000000ff5100720c */ /* 0x000fe40003f05270 */
[----:B------:R-:W-:Y:S02]  /*5030*/  FSEL R9, R9, -INF , !P5 ;  /* 0xff80000009097808 */ /* 0x000fe40006800000 */
[----:B------:R-:W-:Y:S02]  /*5040*/  FSEL R5, R5, -INF , !P0 ;  /* 0xff80000005057808 */ /* 0x000fe40004000000 */
[-C--:B------:R-:W-:Y:S02]  /*5050*/  ISETP.GE.AND P0, PT, R79, R70.reuse, PT ;  /* 0x000000464f00720c */ /* 0x080fe40003f06270 */
        /* <DEDUP_REMOVED lines=23> */
.L_x_638:
[----:B------:R-:W2:Y:S01]  /*51d0*/  LDL R69, [R1+0x64] ;  /* 0x0000640001457983 */ /* 0x000ea20000100800 */
[----:B------:R-:W-:Y:S03]  /*51e0*/  UISETP.GT.AND UP1, UPT, UR9, UR17, UPT ;  /* 0x000000110900728c */ /* 0x000fe6000bf24270 */
[----:B------:R-:W3:Y:S04]  /*51f0*/  LDL R70, [R1+0x68] ;  /* 0x0000680001467983 */ /* 0x000ee80000100800 */
[----:B------:R-:W4:Y:S04]  /*5200*/  LDL R76, [R1+0x7c] ;  /* 0x00007c00014c7983 */ /* 0x000f280000100800 */
[----:B------:R-:W4:Y:S04]  /*5210*/  LDL R71, [R1+0x84] ;  /* 0x0000840001477983 */ /* 0x000f280000100800 */
[----:B------:R-:W4:Y:S04]  /*5220*/  LDL R78, [R1+0x80] ;  /* 0x00008000014e7983 */ /* 0x000f280000100800 */
[----:B------:R-:W4:Y:S04]  /*5230*/  LDL R93, [R1+0x54] ;  /* 0x00005400015d7983 */ /* 0x000f280000100800 */
[----:B------:R-:W4:Y:S04]  /*5240*/  LDL R92, [R1+0x60] ;  /* 0x00006000015c7983 */ /* 0x000f280000100800 */
[----:B------:R-:W4:Y:S04]  /*5250*/  LDL R91, [R1+0x58] ;  /* 0x00005800015b7983 */ /* 0x000f280000100800 */
[----:B------:R-:W4:Y:S04]  /*5260*/  LDL R90, [R1+0x5c] ;  /* 0x00005c00015a7983 */ /* 0x000f280000100800 */
[----:B------:R-:W1:Y:S08]  /*5270*/  S2R R74, SR_TID.X ;  /* 0x00000000004a7919 */ /* 0x000e700000002100 */
[----:B------:R-:W1:Y:S02]  /*5280*/  S2R R75, SR_TID.X ;  /* 0x00000000004b7919 */ /* 0x000e640000002100 */
[----:B-1----:R-:W-:Y:S04]  /*5290*/  SHF.R.S32.HI R74, RZ, 0x1f, R74 ;  /* 0x0000001fff4a7819 */ /* 0x002fe8000001144a */
[----:B------:R-:W-:Y:S04]  /*52a0*/  LEA.HI R74, R74, R75, RZ, 0x7 ;  /* 0x0000004b4a4a7211 */ /* 0x000fe800078f38ff */
[----:B------:R-:W-:Y:S01]  /*52b0*/  SHF.R.S32.HI R74, RZ, 0x7, R74 ;  /* 0x00000007ff4a7819 */ /* 0x000fe2000001144a */
[C---:B--2---:R-:W-:Y:S01]  /*52c0*/  FMUL.FTZ R68, R69.reuse, 1.4426950216293334961 ;  /* 0x3fb8aa3b45447820 */ /* 0x044fe20000410000 */
[----:B------:R-:W-:Y:S01]  /*52d0*/  FSETP.NEU.FTZ.AND P0, PT, R69, -INF , PT ;  /* 0xff8000004500780b */ /* 0x000fe20003f1d000 */
[----:B---3--:R-:W-:Y:S03]  /*52e0*/  FMUL.FTZ R69, R70, 1.4426950216293334961 ;  /* 0x3fb8aa3b46457820 */ /* 0x008fe60000410000 */
[----:B------:R-:W-:Y:S02]  /*52f0*/  FSEL R68, R68, RZ, P0 ;  /* 0x000000ff44447208 */ /* 0x000fe40000000000 */
[----:B------:R-:W-:Y:S01]  /*5300*/  FSETP.NEU.FTZ.AND P0, PT, R70, -INF , PT ;  /* 0xff8000004600780b */ /* 0x000fe20003f1d000 */
[----:B----4-:R-:W-:Y:S04]  /*5310*/  IMAD.WIDE.U32 R76, R76, -0x2daee0ad, RZ ;  /* 0xd2511f534c4c7825 */ /* 0x010fe800078e00ff */
[--C-:B------:R-:W-:Y:S02]  /*5320*/  FFMA.FTZ R16, R16, c[0x0][0x23c], -R68.reuse ;  /* 0x00008f0010107a23 */ /* 0x100fe40000010844 */
[--C-:B------:R-:W-:Y:S02]  /*5330*/  FFMA.FTZ R8, R8, c[0x0][0x23c], -R68.reuse ;  /* 0x00008f0008087a23 */ /* 0x100fe40000010844 */
[----:B------:R1:W2:Y:S01]  /*5340*/  MUFU.EX2 R89, R16 ;  /* 0x0000001000597308 */ /* 0x0002a20000000800 */
[----:B------:R-:W-:Y:S02]  /*5350*/  IMAD.U32 R70, RZ, RZ, UR9 ;  /* 0x00000009ff467e24 */ /* 0x000fe4000f8e00ff */
[--C-:B------:R-:W-:Y:S02]  /*5360*/  FFMA.FTZ R9, R9, c[0x0][0x23c], -R68.reuse ;  /* 0x00008f0009097a23 */ /* 0x100fe40000010844 */
[----:B------:R-:W-:Y:S02]  /*5370*/  IMAD R70, R70, 0x4, R71 ;  /* 0x0000000446467824 */ /* 0x000fe400078e0247 */
[--C-:B------:R-:W-:Y:S02]  /*5380*/  FFMA.FTZ R4, R4, c[0x0][0x23c], -R68.reuse ;  /* 0x00008f0004047a23 */ /* 0x100fe40000010844 */
[----:B------:R-:W-:Y:S01]  /*5390*/  IMAD.WIDE.U32 R70, R70, -0x326172a9, RZ ;  /* 0xcd9e8d5746467825 */ /* 0x000fe200078e00ff */
[----:B------:R-:W-:Y:S03]  /*53a0*/  MUFU.EX2 R87, R8 ;  /* 0x0000000800577308 */ /* 0x000fe60000000800 */
[--C-:B------:R-:W-:Y:S02]  /*53b0*/  FFMA.FTZ R5, R5, c[0x0][0x23c], -R68.reuse ;  /* 0x00008f0005057a23 */ /* 0x100fe40000010844 */
[--C-:B------:R-:W-:Y:S02]  /*53c0*/  FFMA.FTZ R12, R12, c[0x0][0x23c], -R68.reuse ;  /* 0x00008f000c0c7a23 */ /* 0x100fe40000010844 */
[--C-:B------:R-:W-:Y:S02]  /*53d0*/  FFMA.FTZ R13, R13, c[0x0][0x23c], -R68.reuse ;  /* 0x00008f000d0d7a23 */ /* 0x100fe40000010844 */
[----:B------:R-:W-:Y:S01]  /*53e0*/  FFMA.FTZ R68, R17, c[0x0][0x23c], -R68 ;  /* 0x00008f0011447a23 */ /* 0x000fe20000010844 */
[----:B------:R-:W-:Y:S01]  /*53f0*/  MUFU.EX2 R83, R9 ;  /* 0x0000000900537308 */ /* 0x000fe20000000800 */
[----:B-1----:R-:W-:Y:S05]  /*5400*/  FSEL R16, R69, RZ, P0 ;  /* 0x000000ff45107208 */ /* 0x002fea0000000000 */
[--C-:B------:R-:W-:Y:S04]  /*5410*/  FFMA.FTZ R7, R7, c[0x0][0x23c], -R16.reuse ;  /* 0x00008f0007077a23 */ /* 0x100fe80000010810 */
[----:B------:R-:W-:Y:S01]  /*5420*/  MUFU.EX2 R85, R4 ;  /* 0x0000000400557308 */ /* 0x000fe20000000800 */
[--C-:B------:R-:W-:Y:S02]  /*5430*/  FFMA.FTZ R6, R6, c[0x0][0x23c], -R16.reuse ;  /* 0x00008f0006067a23 */ /* 0x100fe40000010810 */
[--C-:B------:R-:W-:Y:S02]  /*5440*/  FFMA.FTZ R15, R15, c[0x0][0x23c], -R16.reuse ;  /* 0x00008f000f0f7a23 */ /* 0x100fe40000010810 */
[--C-:B------:R-:W-:Y:S02]  /*5450*/  FFMA.FTZ R11, R11, c[0x0][0x23c], -R16.reuse ;  /* 0x00008f000b0b7a23 */ /* 0x100fe40000010810 */
[--C-:B------:R-:W-:Y:S02]  /*5460*/  FFMA.FTZ R19, R19, c[0x0][0x23c], -R16.reuse ;  /* 0x00008f0013137a23 */ /* 0x100fe40000010810 */
[----:B------:R-:W-:Y:S01]  /*5470*/  FFMA.FTZ R14, R14, c[0x0][0x23c], -R16 ;  /* 0x00008f000e0e7a23 */ /* 0x000fe20000010810 */
[----:B------:R1:W-:Y:S10]  /*5480*/  MUFU.EX2 R86, R7 ;  /* 0x0000000700567308 */ /* 0x0003f40000000800 */
[----:B------:R3:W-:Y:S10]  /*5490*/  MUFU.EX2 R84, R6 ;  /* 0x0000000600547308 */ /* 0x0007f40000000800 */
[----:B------:R4:W-:Y:S01]  /*54a0*/  MUFU.EX2 R82, R5 ;  /* 0x0000000500527308 */ /* 0x0009e20000000800 */
[----:B-1----:R-:W-:Y:S04]  /*54b0*/  IMAD.U32 R7, RZ, RZ, UR35 ;  /* 0x00000023ff077e24 */ /* 0x002fe8000f8e00ff */
[----:B------:R-:W-:Y:S05]  /*54c0*/  IMAD R7, R7, 0x2, R74 ;  /* 0x0000000207077824 */ /* 0x000fea00078e024a */
[----:B------:R1:W-:Y:S01]  /*54d0*/  MUFU.EX2 R80, R12 ;  /* 0x0000000c00507308 */ /* 0x0003e20000000800 */
[----:B------:R-:W-:Y:S05]  /*54e0*/  LOP3.LUT R7, R77, UR19, R7, 0x96, !PT ;  /* 0x000000134d077c12 */ /* 0x000fea000f8e9607 */
[----:B------:R-:W-:Y:S01]  /*54f0*/  IMAD.WIDE.U32 R74, R7, -0x326172a9, RZ ;  /* 0xcd9e8d57074a7825 */ /* 0x000fe200078e00ff */
[----:B------:R-:W-:Y:S03]  /*5500*/  LOP3.LUT R7, R71, UR20, R78, 0x96, !PT ;  /* 0x0000001447077c12 */ /* 0x000fe6000f8e964e */
[----:B------:R1:W-:Y:S01]  /*5510*/  MUFU.EX2 R79, R15 ;  /* 0x0000000f004f7308 */ /* 0x0003e20000000800 */
[----:B------:R-:W-:Y:S01]  /*5520*/  LOP3.LUT R70, R75, UR33, R70, 0x96, !PT ;  /* 0x000000214b467c12 */ /* 0x000fe2000f8e9646 */
[----:B---3--:R-:W-:Y:S04]  /*5530*/  IMAD.WIDE.U32 R6, R7, -0x2daee0ad, RZ ;  /* 0xd2511f5307067825 */ /* 0x008fe800078e00ff */
[----:B------:R-:W-:Y:S01]  /*5540*/  IMAD.WIDE.U32 R70, R70, -0x2daee0ad, RZ ;  /* 0xd2511f5346467825 */ /* 0x000fe200078e00ff */
[----:B------:R-:W-:Y:S03]  /*5550*/  LOP3.LUT R7, R7, UR32, R76, 0x96, !PT ;  /* 0x0000002007077c12 */ /* 0x000fe6000f8e964c */
[----:B------:R3:W-:Y:S01]  /*5560*/  MUFU.EX2 R81, R11 ;  /* 0x0000000b00517308 */ /* 0x0007e20000000800 */
[----:B------:R-:W-:Y:S01]  /*5570*/  FFMA.FTZ R76, R10, c[0x0][0x23c], -R16 ;  /* 0x00008f000a4c7a23 */ /* 0x000fe20000010810 */
[----:B------:R-:W-:Y:S01]  /*5580*/  LOP3.LUT R8, R71, UR30, R6, 0x96, !PT ;  /* 0x0000001e47087c12 */ /* 0x000fe2000f8e9606 */
[----:B------:R-:W-:Y:S04]  /*5590*/  IMAD.WIDE.U32 R6, R7, -0x326172a9, RZ ;  /* 0xcd9e8d5707067825 */ /* 0x000fe800078e00ff */
[----:B------:R-:W-:Y:S01]  /*55a0*/  IMAD.WIDE.U32 R8, R8, -0x326172a9, RZ ;  /* 0xcd9e8d5708087825 */ /* 0x000fe200078e00ff */
[----:B------:R-:W-:Y:S02]  /*55b0*/  LOP3.LUT R4, R7, UR31, R74, 0x96, !PT ;  /* 0x0000001f07047c12 */ /* 0x000fe4000f8e964a */
[----:B------:R-:W1:Y:S01]  /*55c0*/  MUFU.EX2 R88, R19 ;  /* 0x0000001300587308 */ /* 0x000e620000000800 */
[----:B------:R-:W-:Y:S01]  /*55d0*/  FFMA.FTZ R16, R18, c[0x0][0x23c], -R16 ;  /* 0x00008f0012107a23 */ /* 0x000fe20000010810 */
[----:B------:R-:W-:Y:S01]  /*55e0*/  LOP3.LUT R74, R9, UR29, R6, 0x96, !PT ;  /* 0x0000001d094a7c12 */ /* 0x000fe2000f8e9606 */
[----:B----4-:R-:W-:Y:S04]  /*55f0*/  IMAD.WIDE.U32 R4, R4, -0x2daee0ad, RZ ;  /* 0xd2511f5304047825 */ /* 0x010fe800078e00ff */
[----:B------:R-:W-:Y:S01]  /*5600*/  IMAD.WIDE.U32 R74, R74, -0x2daee0ad, RZ ;  /* 0xd2511f534a4a7825 */ /* 0x000fe200078e00ff */
[----:B------:R-:W-:Y:S02]  /*5610*/  LOP3.LUT R5, R5, UR28, R70, 0x96, !PT ;  /* 0x0000001c05057c12 */ /* 0x000fe4000f8e9646 */
[----:B------:R-:W-:Y:S02]  /*5620*/  MUFU.EX2 R76, R76 ;  /* 0x0000004c004c7308 */ /* 0x000fe40000000800 */
[----:B------:R-:W-:Y:S01]  /*5630*/  LOP3.LUT R70, R75, UR26, R4, 0x96, !PT ;  /* 0x0000001a4b467c12 */ /* 0x000fe2000f8e9604 */
[----:B------:R-:W-:Y:S04]  /*5640*/  IMAD.WIDE.U32 R4, R5, -0x326172a9, RZ ;  /* 0xcd9e8d5705047825 */ /* 0x000fe800078e00ff */
        /* <DEDUP_REMOVED lines=8> */
[----:B------:R-:W-:Y:S01]  /*56d0*/  LOP3.LUT R9, R6, 0xff, RZ, 0xc0, !PT ;  /* 0x000000ff06097812 */ /* 0x000fe200078ec0ff */
[----:B------:R-:W-:Y:S01]  /*56e0*/  IMAD.WIDE.U32 R4, R4, -0x326172a9, RZ ;  /* 0xcd9e8d5704047825 */ /* 0x000fe200078e00ff */
[----:B------:R-:W-:Y:S02]  /*56f0*/  LOP3.LUT R8, R7, UR22, R8, 0x96, !PT ;  /* 0x0000001607087c12 */ /* 0x000fe4000f8e9608 */
[----:B------:R-:W-:Y:S02]  /*5700*/  ISETP.LE.U32.AND P6, PT, R9, UR36, PT ;  /* 0x0000002409007c0c */ /* 0x000fe4000bfc3070 */
[--C-:B------:R-:W-:Y:S02]  /*5710*/  SHF.R.U32.HI R10, RZ, 0x18, R6.reuse ;  /* 0x00000018ff0a7819 */ /* 0x100fe40000011606 */
[----:B------:R-:W-:Y:S01]  /*5720*/  MUFU.EX2 R78, R68 ;  /* 0x00000044004e7308 */ /* 0x000fe20000000800 */
[----:B-1----:R-:W-:Y:S02]  /*5730*/  SHF.R.U32.HI R12, RZ, 0x10, R6 ;  /* 0x00000010ff0c7819 */ /* 0x002fe40000011606 */
[----:B------:R-:W-:Y:S02]  /*5740*/  LOP3.LUT R15, R6, 0xffff, RZ, 0xc0, !PT ;  /* 0x0000ffff060f7812 */ /* 0x000fe400078ec0ff */
[----:B------:R-:W-:Y:S02]  /*5750*/  LOP3.LUT R6, R5, UR23, R70, 0x96, !PT ;  /* 0x0000001705067c12 */ /* 0x000fe4000f8e9646 */
[----:B------:R-:W-:Y:S02]  /*5760*/  ISETP.LE.U32.AND P0, PT, R10, UR36, PT ;  /* 0x000000240a007c0c */ /* 0x000fe4000bf03070 */
[C---:B------:R-:W-:Y:S01]  /*5770*/  LOP3.LUT R7, R4.reuse, 0xff, RZ, 0xc0, !PT ;  /* 0x000000ff04077812 */ /* 0x040fe200078ec0ff */
[----:B--2---:R-:W-:Y:S01]  /*5780*/  @!P6 FADD.FTZ R89, -R89, -RZ ;  /* 0x800000ff5959e221 */ /* 0x004fe20000010100 */
[----:B------:R-:W-:Y:S01]  /*5790*/  LOP3.LUT R10, R4, 0xffff, RZ, 0xc0, !PT ;  /* 0x0000ffff040a7812 */ /* 0x000fe200078ec0ff */
[----:B------:R-:W1:Y:S01]  /*57a0*/  MUFU.EX2 R74, R16 ;  /* 0x00000010004a7308 */ /* 0x000e620000000800 */
[----:B------:R-:W-:Y:S02]  /*57b0*/  LOP3.LUT R5, R8, 0xff, RZ, 0xc0, !PT ;  /* 0x000000ff08057812 */ /* 0x000fe400078ec0ff */
[--C-:B------:R-:W-:Y:S02]  /*57c0*/  SHF.R.U32.HI R9, RZ, 0x18, R4.reuse ;  /* 0x00000018ff097819 */ /* 0x100fe40000011604 */
[----:B---3--:R-:W-:Y:S02]  /*57d0*/  SHF.R.U32.HI R11, RZ, 0x10, R4 ;  /* 0x00000010ff0b7819 */ /* 0x008fe40000011604 */
[----:B------:R-:W-:Y:S01]  /*57e0*/  SHF.R.U32.HI R4, RZ, 0x18, R8 ;  /* 0x00000018ff047819 */ /* 0x000fe20000011608 */
[----:B------:R-:W-:Y:S01]  /*57f0*/  @!P0 FADD.FTZ R88, -R88, -RZ ;  /* 0x800000ff58588221 */ /* 0x000fe20000010100 */
[----:B------:R-:W-:Y:S02]  /*5800*/  ISETP.LE.U32.AND P4, PT, R7, UR36, PT ;  /* 0x0000002407007c0c */ /* 0x000fe4000bf83070 */
[----:B------:R-:W-:Y:S02]  /*5810*/  ISETP.LE.U32.AND P2, PT, R5, UR36, PT ;  /* 0x0000002405007c0c */ /* 0x000fe4000bf43070 */
[----:B------:R-:W-:Y:S02]  /*5820*/  LOP3.LUT R5, R6, 0xff, RZ, 0xc0, !PT ;  /* 0x000000ff06057812 */ /* 0x000fe400078ec0ff */
[--C-:B------:R-:W-:Y:S02]  /*5830*/  SHF.R.U32.HI R7, RZ, 0x18, R6.reuse ;  /* 0x00000018ff077819 */ /* 0x100fe40000011606 */
[----:B------:R-:W-:Y:S02]  /*5840*/  ISETP.LE.U32.AND P1, PT, R4, UR36, PT ;  /* 0x0000002404007c0c */ /* 0x000fe4000bf23070 */
[----:B------:R-:W-:Y:S02]  /*5850*/  SHF.R.U32.HI R4, RZ, 0x10, R6 ;  /* 0x00000010ff047819 */ /* 0x000fe40000011606 */
[----:B------:R-:W-:Y:S01]  /*5860*/  ISETP.LE.U32.AND P6, PT, R5, UR36, PT ;  /* 0x0000002405007c0c */ /* 0x000fe2000bfc3070 */
[----:B------:R-:W-:Y:S01]  /*5870*/  @!P4 FADD.FTZ R87, -R87, -RZ ;  /* 0x800000ff5757c221 */ /* 0x000fe20000010100 */
[----:B------:R-:W-:Y:S01]  /*5880*/  ISETP.LE.U32.AND P5, PT, R7, UR36, PT ;  /* 0x0000002407007c0c */ /* 0x000fe2000bfa3070 */
[----:B------:R-:W-:Y:S01]  /*5890*/  @!P2 FADD.FTZ R80, -R80, -RZ ;  /* 0x800000ff5050a221 */ /* 0x000fe20000010100 */
[----:B------:R-:W-:Y:S02]  /*58a0*/  LOP3.LUT R4, R4, 0xff, RZ, 0xc0, !PT ;  /* 0x000000ff04047812 */ /* 0x000fe400078ec0ff */
[----:B------:R-:W-:Y:S02]  /*58b0*/  LOP3.LUT R6, R6, 0xffff, RZ, 0xc0, !PT ;  /* 0x0000ffff06067812 */ /* 0x000fe400078ec0ff */
[----:B------:R-:W-:Y:S01]  /*58c0*/  ISETP.LE.U32.AND P0, PT, R4, UR36, PT ;  /* 0x0000002404007c0c */ /* 0x000fe2000bf03070 */
[----:B------:R-:W-:Y:S01]  /*58d0*/  @!P1 FADD.FTZ R79, -R79, -RZ ;  /* 0x800000ff4f4f9221 */ /* 0x000fe20000010100 */
[----:B------:R-:W-:Y:S02]  /*58e0*/  LOP3.LUT R4, R12, 0xff, RZ, 0xc0, !PT ;  /* 0x000000ff0c047812 */ /* 0x000fe400078ec0ff */
[----:B------:R-:W-:Y:S01]  /*58f0*/  SHF.R.U32.HI R5, RZ, 0x8, R10 ;  /* 0x00000008ff057819 */ /* 0x000fe2000001160a */
[----:B------:R-:W-:Y:S01]  /*5900*/  @!P6 FADD.FTZ R85, -R85, -RZ ;  /* 0x800000ff5555e221 */ /* 0x000fe20000010100 */
[----:B------:R-:W-:Y:S01]  /*5910*/  SHF.R.U32.HI R6, RZ, 0x8, R6 ;  /* 0x00000008ff067819 */ /* 0x000fe20000011606 */
[----:B------:R-:W-:Y:S01]  /*5920*/  @!P5 FADD.FTZ R86, -R86, -RZ ;  /* 0x800000ff5656d221 */ /* 0x000fe20000010100 */
[----:B------:R-:W-:Y:S02]  /*5930*/  ISETP.LE.U32.AND P4, PT, R4, UR36, PT ;  /* 0x0000002404007c0c */ /* 0x000fe4000bf83070 */
[----:B------:R-:W-:Y:S02]  /*5940*/  LOP3.LUT R4, R5, 0xffff, RZ, 0xc0, !PT ;  /* 0x0000ffff05047812 */ /* 0x000fe400078ec0ff */
[----:B------:R-:W-:Y:S01]  /*5950*/  LOP3.LUT R5, R6, 0xffff, RZ, 0xc0, !PT ;  /* 0x0000ffff06057812 */ /* 0x000fe200078ec0ff */
[----:B------:R-:W-:Y:S01]  /*5960*/  @!P0 FADD.FTZ R84, -R84, -RZ ;  /* 0x800000ff54548221 */ /* 0x000fe20000010100 */
[----:B------:R-:W-:Y:S02]  /*5970*/  ISETP.LE.U32.AND P5, PT, R4, UR36, PT ;  /* 0x0000002404007c0c */ /* 0x000fe4000bfa3070 */
[----:B------:R-:W-:Y:S02]  /*5980*/  ISETP.LE.U32.AND P6, PT, R5, UR36, PT ;  /* 0x0000002405007c0c */ /* 0x000fe4000bfc3070 */
[----:B------:R-:W-:Y:S02]  /*5990*/  LOP3.LUT R4, R8, 0xffff, RZ, 0xc0, !PT ;  /* 0x0000ffff08047812 */ /* 0x000fe400078ec0ff */
[----:B------:R-:W-:Y:S01]  /*59a0*/  SHF.R.U32.HI R5, RZ, 0x10, R8 ;  /* 0x00000010ff057819 */ /* 0x000fe20000011608 */
[----:B-1----:R-:W-:Y:S01]  /*59b0*/  @!P4 FADD.FTZ R74, -R74, -RZ ;  /* 0x800000ff4a4ac221 */ /* 0x002fe20000010100 */
[----:B------:R-:W-:Y:S02]  /*59c0*/  LOP3.LUT R6, R11, 0xff, RZ, 0xc0, !PT ;  /* 0x000000ff0b067812 */ /* 0x000fe400078ec0ff */
[----:B------:R-:W-:Y:S02]  /*59d0*/  LOP3.LUT R5, R5, 0xff, RZ, 0xc0, !PT ;  /* 0x000000ff05057812 */ /* 0x000fe400078ec0ff */
[----:B------:R-:W-:Y:S01]  /*59e0*/  ISETP.LE.U32.AND P0, PT, R6, UR36, PT ;  /* 0x0000002406007c0c */ /* 0x000fe2000bf03070 */
[----:B------:R-:W-:Y:S01]  /*59f0*/  @!P5 FADD.FTZ R83, -R83, -RZ ;  /* 0x800000ff5353d221 */ /* 0x000fe20000010100 */
[----:B------:R-:W-:Y:S01]  /*5a00*/  SHF.R.U32.HI R6, RZ, 0x8, R4 ;  /* 0x00000008ff067819 */ /* 0x000fe20000011604 */
[----:B------:R-:W-:Y:S01]  /*5a10*/  @!P6 FADD.FTZ R82, -R82, -RZ ;  /* 0x800000ff5252e221 */ /* 0x000fe20000010100 */
[----:B------:R-:W-:Y:S02]  /*5a20*/  ISETP.LE.U32.AND P3, PT, R9, UR36, PT ;  /* 0x0000002409007c0c */ /* 0x000fe4000bf63070 */
[----:B------:R-:W-:Y:S02]  /*5a30*/  LOP3.LUT R6, R6, 0xffff, RZ, 0xc0, !PT ;  /* 0x0000ffff06067812 */ /* 0x000fe400078ec0ff */
[----:B------:R-:W-:Y:S02]  /*5a40*/  ISETP.LE.U32.AND P5, PT, R5, UR36, PT ;  /* 0x0000002405007c0c */ /* 0x000fe4000bfa3070 */
[----:B------:R-:W-:Y:S02]  /*5a50*/  F2FP.RELU.PACK_AB R5, R86, R84 ;  /* 0x000000545605723e */ /* 0x000fe400000008ff */
[----:B------:R-:W-:Y:S01]  /*5a60*/  ISETP.LE.U32.AND P6, PT, R6, UR36, PT ;  /* 0x0000002406007c0c */ /* 0x000fe2000bfc3070 */
[----:B------:R-:W-:Y:S01]  /*5a70*/  @!P0 FADD.FTZ R76, -R76, -RZ ;  /* 0x800000ff4c4c8221 */ /* 0x000fe20000010100 */
[C---:B------:R-:W-:Y:S01]  /*5a80*/  F2FP.RELU.PACK_AB R6, R82.reuse, R85 ;  /* 0x000000555206723e */ /* 0x040fe200000008ff */
[----:B------:R1:W-:Y:S01]  /*5a90*/  STS [R93+0x14400], R5 ;  /* 0x014400055d007388 */ /* 0x0003e20000000800 */
[----:B------:R-:W-:Y:S01]  /*5aa0*/  SHF.R.U32.HI R4, RZ, 0x8, R15 ;  /* 0x00000008ff047819 */ /* 0x000fe2000001160f */
[----:B------:R-:W-:Y:S01]  /*5ab0*/  @!P3 FADD.FTZ R81, -R81, -RZ ;  /* 0x800000ff5151b221 */ /* 0x000fe20000010100 */
[----:B------:R-:W-:Y:S01]  /*5ac0*/  FSETP.GE.FTZ.AND P2, PT, R82, RZ, PT ;  /* 0x000000ff5200720b */ /* 0x000fe20003f56000 */
[----:B------:R2:W-:Y:S01]  /*5ad0*/  STS [R93+0x14000], R6 ;  /* 0x014000065d007388 */ /* 0x0005e20000000800 */
[----:B------:R-:W-:Y:S01]  /*5ae0*/  LOP3.LUT R4, R4, 0xffff, RZ, 0xc0, !PT ;  /* 0x0000ffff04047812 */ /* 0x000fe200078ec0ff */
[----:B------:R-:W-:Y:S01]  /*5af0*/  @!P5 FADD.FTZ R75, -R75, -RZ ;  /* 0x800000ff4b4bd221 */ /* 0x000fe20000010100 */
[----:B------:R-:W-:Y:S02]  /*5b00*/  F2FP.RELU.PACK_AB R8, R81, R76 ;  /* 0x0000004c5108723e */ /* 0x000fe400000008ff */
[----:B------:R-:W-:Y:S01]  /*5b10*/  ISETP.LE.U32.AND P3, PT, R4, UR36, PT ;  /* 0x0000002404007c0c */ /* 0x000fe2000bf63070 */
[----:B------:R-:W-:Y:S01]  /*5b20*/  @!P6 FADD.FTZ R77, -R77, -RZ ;  /* 0x800000ff4d4de221 */ /* 0x000fe20000010100 */
[----:B------:R-:W-:Y:S02]  /*5b30*/  F2FP.RELU.PACK_AB R4, R83, R87 ;  /* 0x000000575304723e */ /* 0x000fe400000008ff */
[----:B------:R-:W-:Y:S02]  /*5b40*/  FSETP.GE.FTZ.AND P1, PT, R84, RZ, PT ;  /* 0x000000ff5400720b */ /* 0x000fe40003f36000 */
[----:B------:R-:W-:Y:S01]  /*5b50*/  F2FP.RELU.PACK_AB R7, R77, R80 ;  /* 0x000000504d07723e */ /* 0x000fe200000008ff */
[----:B------:R3:W-:Y:S01]  /*5b60*/  STS [R92+0x14000], R4 ;  /* 0x014000045c007388 */ /* 0x0007e20000000800 */
[----:B------:R-:W-:Y:S03]  /*5b70*/  FSETP.GE.FTZ.AND P0, PT, R86, RZ, PT ;  /* 0x000000ff5600720b */ /* 0x000fe60003f16000 */
[----:B------:R-:W-:Y:S02]  /*5b80*/  STS [R92+0x14400], R8 ;  /* 0x014400085c007388 */ /* 0x000fe40000000800 */
[----:B------:R-:W-:Y:S01]  /*5b90*/  @!P3 FADD.FTZ R78, -R78, -RZ ;  /* 0x800000ff4e4eb221 */ /* 0x000fe20000010100 */
[----:B------:R-:W-:Y:S01]  /*5ba0*/  FSETP.GE.FTZ.AND P3, PT, R85, RZ, PT ;  /* 0x000000ff5500720b */ /* 0x000fe20003f76000 */
[----:B------:R-:W-:Y:S03]  /*5bb0*/  STS [R91+0x14000], R7 ;  /* 0x014000075b007388 */ /* 0x000fe60000000800 */
[----:B-1----:R-:W-:Y:S02]  /*5bc0*/  F2FP.RELU.PACK_AB R5, R78, R89 ;  /* 0x000000594e05723e */ /* 0x002fe400000008ff */
[----:B--2---:R-:W-:Y:S05]  /*5bd0*/  F2FP.RELU.PACK_AB R6, R79, R75 ;  /* 0x0000004b4f06723e */ /* 0x004fea00000008ff */
[----:B------:R-:W-:Y:S04]  /*5be0*/  STS [R91+0x14400], R6 ;  /* 0x014400065b007388 */ /* 0x000fe80000000800 */
[----:B------:R-:W-:Y:S01]  /*5bf0*/  STS [R90+0x14000], R5 ;  /* 0x014000055a007388 */ /* 0x000fe20000000800 */
[----:B---3--:R-:W-:Y:S05]  /*5c00*/  F2FP.RELU.PACK_AB R4, R88, R74 ;  /* 0x0000004a5804723e */ /* 0x008fea00000008ff */
        /* <DEDUP_REMOVED lines=63> */
[----:B------:R-:W-:Y:S01]  /*6000*/  FADD.FTZ R6, -R72, R6 ;  /* 0x0000000648067221 */ /* 0x000fe20000010100 */
[-C--:B------:R-:W-:Y:S02]  /*6010*/  FSEL R69, R4, R73.reuse, P3 ;  /* 0x0000004904457208 */ /* 0x080fe40001800000 */
[----:B------:R-:W-:Y:S01]  /*6020*/  FSETP.GE.FTZ.AND P3, PT, R87, RZ, PT ;  /* 0x000000ff5700720b */ /* 0x000fe20003f76000 */
[C---:B------:R-:W-:Y:S01]  /*6030*/  FADD.FTZ R7, -R72.reuse, R7 ;  /* 0x0000000748077221 */ /* 0x040fe20000010100 */
[----:B------:R-:W-:Y:S01]  /*6040*/  FSEL R68, R5, R73, P2 ;  /* 0x0000004905447208 */ /* 0x000fe20001000000 */
[----:B------:R-:W-:Y:S01]  /*6050*/  FADD.FTZ R5, -R72, R10 ;  /* 0x0000000a48057221 */ /* 0x000fe20000010100 */
[----:B------:R-:W-:Y:S01]  /*6060*/  FSEL R6, R6, R72, P1 ;  /* 0x0000004806067208 */ /* 0x000fe20000800000 */
[----:B------:R-:W-:Y:S01]  /*6070*/  FMUL.FTZ R69, R85, R69 ;  /* 0x0000004555457220 */ /* 0x000fe20000410000 */
[----:B------:R-:W-:Y:S01]  /*6080*/  FSETP.GE.FTZ.AND P1, PT, R76, RZ, PT ;  /* 0x000000ff4c00720b */ /* 0x000fe20003f36000 */
[----:B------:R-:W-:Y:S01]  /*6090*/  FMUL.FTZ R68, R82, R68 ;  /* 0x0000004452447220 */ /* 0x000fe20000410000 */
        /* <DEDUP_REMOVED lines=8> */
[----:B------:R-:W-:Y:S01]  /*6120*/  F2FP.PACK_AB R5, R68, R69 ;  /* 0x000000454405723e */ /* 0x000fe200000000ff */
[C---:B------:R-:W-:Y:S01]  /*6130*/  FADD.FTZ R8, -R73.reuse, R8 ;  /* 0x0000000849087221 */ /* 0x040fe20000010100 */
[----:B------:R-:W-:Y:S01]  /*6140*/  FSEL R4, R4, R72, P0 ;  /* 0x0000004804047208 */ /* 0x000fe20000000000 */
[C---:B------:R-:W-:Y:S01]  /*6150*/  FADD.FTZ R9, -R73.reuse, R9 ;  /* 0x0000000949097221 */ /* 0x040fe20000010100 */
[----:B------:R-:W-:Y:S01]  /*6160*/  FSETP.GE.FTZ.AND P0, PT, R80, RZ, PT ;  /* 0x000000ff5000720b */ /* 0x000fe20003f16000 */
[----:B------:R1:W-:Y:S01]  /*6170*/  STS [R93+0x12000], R5 ;  /* 0x012000055d007388 */ /* 0x0003e20000000800 */
[----:B------:R-:W-:Y:S01]  /*6180*/  FADD.FTZ R6, -R73, R12 ;  /* 0x0000000c49067221 */ /* 0x000fe20000010100 */
[-C--:B------:R-:W-:Y:S01]  /*6190*/  FSEL R10, R8, R73.reuse, P3 ;  /* 0x00000049080a7208 */ /* 0x080fe20001800000 */
[----:B------:R-:W-:Y:S01]  /*61a0*/  FMUL.FTZ R81, R81, R4 ;  /* 0x0000000451517220 */ /* 0x000fe20000410000 */
[----:B------:R-:W-:Y:S01]  /*61b0*/  F2FP.PACK_AB R4, R86, R84 ;  /* 0x000000545604723e */ /* 0x000fe200000000ff */
[----:B------:R-:W-:Y:S01]  /*61c0*/  FADD.FTZ R8, -R73, R13 ;  /* 0x0000000d49087221 */ /* 0x000fe20000010100 */
[-C--:B------:R-:W-:Y:S01]  /*61d0*/  FSEL R9, R9, R73.reuse, P2 ;  /* 0x0000004909097208 */ /* 0x080fe20001000000 */
[----:B------:R-:W-:Y:S01]  /*61e0*/  FADD.FTZ R15, -R72, R15 ;  /* 0x0000000f480f7221 */ /* 0x000fe20000010100 */
[----:B------:R-:W-:Y:S01]  /*61f0*/  FSETP.GE.FTZ.AND P2, PT, R77, RZ, PT ;  /* 0x000000ff4d00720b */ /* 0x000fe20003f56000 */
[----:B------:R2:W-:Y:S01]  /*6200*/  STS [R93+0x12400], R4 ;  /* 0x012400045d007388 */ /* 0x0005e20000000800 */
[----:B------:R-:W-:Y:S01]  /*6210*/  FSEL R6, R6, R73, P0 ;  /* 0x0000004906067208 */ /* 0x000fe20000000000 */
[----:B------:R-:W-:Y:S01]  /*6220*/  FMUL.FTZ R10, R87, R10 ;  /* 0x0000000a570a7220 */ /* 0x000fe20000410000 */
[----:B------:R-:W-:Y:S01]  /*6230*/  FSETP.GE.FTZ.AND P0, PT, R79, RZ, PT ;  /* 0x000000ff4f00720b */ /* 0x000fe20003f16000 */
[----:B------:R-:W-:Y:S01]  /*6240*/  FMUL.FTZ R9, R83, R9 ;  /* 0x0000000953097220 */ /* 0x000fe20000410000 */
[----:B------:R-:W-:Y:S01]  /*6250*/  FSEL R8, R8, R73, P2 ;  /* 0x0000004908087208 */ /* 0x000fe20001000000 */
[----:B------:R-:W-:Y:S01]  /*6260*/  FMUL.FTZ R80, R80, R6 ;  /* 0x0000000650507220 */ /* 0x000fe20000410000 */
[----:B------:R-:W-:Y:S01]  /*6270*/  FSETP.GE.FTZ.AND P2, PT, R78, RZ, PT ;  /* 0x000000ff4e00720b */ /* 0x000fe20003f56000 */
[C---:B------:R-:W-:Y:S01]  /*6280*/  FADD.FTZ R7, -R72.reuse, R14 ;  /* 0x0000000e48077221 */ /* 0x040fe20000010100 */
[----:B------:R-:W-:Y:S01]  /*6290*/  FSEL R6, R15, R72, P0 ;  /* 0x000000480f067208 */ /* 0x000fe20000000000 */
[----:B------:R-:W-:Y:S01]  /*62a0*/  FADD.FTZ R18, -R72, R18 ;  /* 0x0000001248127221 */ /* 0x000fe20000010100 */
[----:B------:R-:W-:Y:S01]  /*62b0*/  FSETP.GE.FTZ.AND P0, PT, R88, RZ, PT ;  /* 0x000000ff5800720b */ /* 0x000fe20003f16000 */
[----:B------:R-:W-:Y:S01]  /*62c0*/  FMUL.FTZ R77, R77, R8 ;  /* 0x000000084d4d7220 */ /* 0x000fe20000410000 */
[----:B------:R-:W-:Y:S01]  /*62d0*/  FSETP.GE.FTZ.AND P1, PT, R75, RZ, PT ;  /* 0x000000ff4b00720b */ /* 0x000fe20003f36000 */
[----:B------:R-:W-:Y:S01]  /*62e0*/  FMUL.FTZ R79, R79, R6 ;  /* 0x000000064f4f7220 */ /* 0x000fe20000410000 */
[----:B------:R-:W-:Y:S01]  /*62f0*/  F2FP.PACK_AB R9, R9, R10 ;  /* 0x0000000a0909723e */ /* 0x000fe200000000ff */
[----:B------:R-:W-:Y:S01]  /*6300*/  FADD.FTZ R6, -R73, R16 ;  /* 0x0000001049067221 */ /* 0x000fe20000010100 */
[----:B------:R-:W-:Y:S02]  /*6310*/  FSEL R7, R7, R72, P1 ;  /* 0x0000004807077208 */ /* 0x000fe40000800000 */
[----:B------:R-:W-:Y:S01]  /*6320*/  FSETP.GE.FTZ.AND P3, PT, R89, RZ, PT ;  /* 0x000000ff5900720b */ /* 0x000fe20003f76000 */
[----:B------:R-:W-:Y:S01]  /*6330*/  STS [R92+0x12000], R9 ;  /* 0x012000095c007388 */ /* 0x000fe20000000800 */
[----:B------:R-:W-:Y:S01]  /*6340*/  FSETP.GE.FTZ.AND P1, PT, R74, RZ, PT ;  /* 0x000000ff4a00720b */ /* 0x000fe20003f36000 */
[----:B------:R-:W-:Y:S01]  /*6350*/  FMUL.FTZ R75, R75, R7 ;  /* 0x000000074b4b7220 */ /* 0x000fe20000410000 */
[----:B------:R-:W-:Y:S02]  /*6360*/  F2FP.PACK_AB R8, R81, R76 ;  /* 0x0000004c5108723e */ /* 0x000fe400000000ff */
[----:B-1----:R-:W-:Y:S01]  /*6370*/  FSEL R5, R18, R72, P1 ;  /* 0x0000004812057208 */ /* 0x002fe20000800000 */
[----:B------:R-:W-:Y:S01]  /*6380*/  @P0 FADD.FTZ R72, -R72, R19 ;  /* 0x0000001348480221 */ /* 0x000fe20000010100 */
[----:B------:R-:W-:Y:S01]  /*6390*/  FSEL R6, R6, R73, P3 ;  /* 0x0000004906067208 */ /* 0x000fe20001800000 */
[----:B------:R-:W-:Y:S01]  /*63a0*/  @P2 FADD.FTZ R73, -R73, R17 ;  /* 0x0000001149492221 */ /* 0x000fe20000010100 */
[----:B------:R-:W-:Y:S01]  /*63b0*/  F2FP.PACK_AB R7, R77, R80 ;  /* 0x000000504d07723e */ /* 0x000fe200000000ff */
[----:B------:R-:W-:Y:S01]  /*63c0*/  STS [R92+0x12400], R8 ;  /* 0x012400085c007388 */ /* 0x000fe20000000800 */
[----:B------:R-:W-:Y:S01]  /*63d0*/  FMUL.FTZ R74, R74, R5 ;  /* 0x000000054a4a7220 */ /* 0x000fe20000410000 */
[----:B------:R-:W-:Y:S01]  /*63e0*/  PLOP3.LUT P0, PT, PT, PT, UP1, 0x80, 0x0 ;  /* 0x000000000000781c */ /* 0x000fe20003f0f018 */
[----:B------:R-:W-:Y:S01]  /*63f0*/  FMUL.FTZ R89, R89, R6 ;  /* 0x0000000659597220 */ /* 0x000fe20000410000 */
[----:B------:R-:W-:Y:S01]  /*6400*/  F2FP.PACK_AB R6, R79, R75 ;  /* 0x0000004b4f06723e */ /* 0x000fe200000000ff */
[----:B------:R-:W-:Y:S01]  /*6410*/  FMUL.FTZ R5, R78, R73 ;  /* 0x000000494e057220 */ /* 0x000fe20000410000 */
[----:B------:R-:W-:Y:S01]  /*6420*/  STS [R91+0x12000], R7 ;  /* 0x012000075b007388 */ /* 0x000fe20000000800 */
[----:B--2---:R-:W-:Y:S03]  /*6430*/  FMUL.FTZ R4, R88, R72 ;  /* 0x0000004858047220 */ /* 0x004fe60000410000 */
[----:B------:R-:W-:Y:S01]  /*6440*/  F2FP.PACK_AB R5, R5, R89 ;  /* 0x000000590505723e */ /* 0x000fe200000000ff */
[----:B------:R-:W-:Y:S01]  /*6450*/  STS [R91+0x12400], R6 ;  /* 0x012400065b007388 */ /* 0x000fe20000000800 */
[----:B------:R-:W-:Y:S03]  /*6460*/  F2FP.PACK_AB R4, R4, R74 ;  /* 0x0000004a0404723e */ /* 0x000fe600000000ff */
[----:B------:R-:W-:Y:S04]  /*6470*/  STS [R90+0x12000], R5 ;  /* 0x012000055a007388 */ /* 0x000fe80000000800 */
[----:B------:R-:W-:Y:S04]  /*6480*/  STS [R90+0x12400], R4 ;  /* 0x012400045a007388 */ /* 0x000fe80000000800 */
[----:B------:R-:W-:Y:S08]  /*6490*/  BAR.SYNC.DEFER_BLOCKING 0x0 ;  /* 0x0000000000007b1d */ /* 0x000ff00000010000 */
[----:B------:R-:W-:Y:S08]  /*64a0*/  LDSM.16.MT88.4 R4, [R3+0x14000] ;  /* 0x014000000304783b */ /* 0x000ff00000004200 */
[----:B------:R-:W1:Y:S08]  /*64b0*/  LDSM.16.MT88.4 R8, [R0+0x6000] ;  /* 0x006000000008783b */ /* 0x000e700000004200 */
[----:B------:R-:W2:Y:S08]  /*64c0*/  LDSM.16.MT88.4 R12, [R2+0x14000] ;  /* 0x01400000020c783b */ /* 0x000eb00000004200 */
[----:B------:R-:W3:Y:S08]  /*64d0*/  LDSM.16.MT88.4 R16, [R0+0x8000] ;  /* 0x008000000010783b */ /* 0x000ef00000004200 */
[----:B------:R-:W4:Y:S06]  /*64e0*/  LDL.LU.64 R88, [R1+0x30] ;  /* 0x0000300001587983 */ /* 0x000f2c0000300a00 */
        /* <DEDUP_REMOVED lines=53> */
[----:B------:R-:W-:Y:S01]  /*6840*/  IMAD.MOV.U32 R4, RZ, RZ, c[0x0][0x22c] ;  /* 0x00008b00ff047624 */ /* 0x000fe200078e00ff */
[-C--:B-1----:R-:W-:Y:S05]  /*6850*/  HMMA.16816.F32 R20, R12, R16.reuse, R20 ;  /* 0x000000100c14723c */ /* 0x082fea0000001814 */
[----:B------:R-:W-:Y:S03]  /*6860*/  IMAD R90, R4, c[0x0][0x1c0], RZ ;  /* 0x00007000045a7a24 */ /* 0x000fe600078e02ff */
[C---:B------:R-:W-:Y:S04]  /*6870*/  HMMA.16816.F32 R24, R72.reuse, R16, R24 ;  /* 0x000000104818723c */ /* 0x040fe80000001818 */
[----:B------:R-:W-:Y:S04]  /*6880*/  IMAD.U32 R4, R90, -0x40, RZ ;  /* 0xffffffc05a047824 */ /* 0x000fe800078e00ff */
        /* <DEDUP_REMOVED lines=71> */
.L_x_639:
        /* <DEDUP_REMOVED lines=417> */
.L_x_640:
[----:B------:R-:W-:Y:S02]  /*8710*/  UISETP.GT.AND UP0, UPT, UR9, UR17, UPT ;  /* 0x000000110900728c */ /* 0x000fe4000bf04270 */
[----:B------:R-:W-:Y:S04]  /*8720*/  UIADD3 UR9, UR9, -0x1, URZ ;  /* 0xffffffff09097890 */ /* 0x000fe8000fffe03f */
[----:B------:R-:W-:Y:S11]  /*8730*/  PLOP3.LUT P0, PT, PT, PT, UP0, 0x80, 0x0 ;  /* 0x000000000000781c */ /* 0x000ff60003f0f008 */
[----:B------:R-:W-:Y:S02]  /*8740*/  @!UPT UIADD3 URZ, URZ, URZ, URZ ;  /* 0x0000003f3f3ff290 */ /* 0x000fe4000fffe03f */
        /* <DEDUP_REMOVED lines=217> */
.L_x_642:
        /* <DEDUP_REMOVED lines=19> */
.L_x_643:
        /* <DEDUP_REMOVED lines=11> */
[----:B------:R-:W-:Y:S01]  /*96c0*/  IMAD.WIDE.U32 R4, R4, c[0x0][0x3a0], R6 ;  /* 0x0000e80004047a25 */ /* 0x000fe200078e0006 */
[----:B------:R-:W-:-:S02]  /*96d0*/  USHF.R.S32.HI UR12, URZ, 0x1f, UR41 ;  /* 0x0000001f3f0c7899 */ /* 0x000fc40008011429 */
[----:B------:R-:W-:Y:S02]  /*96e0*/  UIMAD UR6, UR38, UR7, UR6 ;  /* 0x00000007260672a4 */ /* 0x000fe4000f8e0206 */
[----:B------:R-:W-:-:S04]  /*96f0*/  IADD3 R4, P0, R4, UR14, RZ ;  /* 0x0000000e04047c10 */ /* 0x000fc8000ff1e0ff */
[----:B------:R-:W-:Y:S01]  /*9700*/  IMAD.U32 R8, RZ, RZ, UR6 ;  /* 0x00000006ff087e24 */ /* 0x000fe2000f8e00ff */
[----:B------:R-:W-:Y:S02]  /*9710*/  ULDC.64 UR6, c[0x0][0x3b8] ;  /* 0x0000ee0000067ab9 */ /* 0x000fe40000000a00 */
[----:B------:R-:W-:Y:S01]  /*9720*/  UIMAD UR6, UR12, UR6, URZ ;  /* 0x000000060c0672a4 */ /* 0x000fe2000f8e023f */
[----:B------:R3:W4:Y:S01]  /*9730*/  LDS.128 R36, [R248+0xd000] ;  /* 0x00d00000f8247984 */ /* 0x0007220000000c00 */
        /* <DEDUP_REMOVED lines=36> */
.L_x_645:
[----:B------:R-:W-:Y:S05]  /*9980*/  BSYNC B0 ;  /* 0x0000000000007941 */ /* 0x000fea0003800000 */
.L_x_644:
        /* <DEDUP_REMOVED lines=19> */
.L_x_647:
[----:B------:R-:W-:Y:S05]  /*9ac0*/  BSYNC B0 ;  /* 0x0000000000007941 */ /* 0x000fea0003800000 */
.L_x_646:
[----:B------:R-:W-:Y:S01]  /*9ad0*/  ULDC.64 UR6, c[0x0][0x3a8] ;  /* 0x0000ea0000067ab9 */ /* 0x000fe20000000a00 */
[----:B---3--:R-:W-:Y:S01]  /*9ae0*/  IMAD.U32 R4, RZ, RZ, UR38 ;  /* 0x00000026ff047e24 */ /* 0x008fe2000f8e00ff */
        /* <DEDUP_REMOVED lines=29> */
.L_x_649:
[----:B------:R-:W-:Y:S05]  /*9cc0*/  BSYNC B0 ;  /* 0x0000000000007941 */ /* 0x000fea0003800000 */
.L_x_648:
        /* <DEDUP_REMOVED lines=16> */
.L_x_620:
[----:B------:R-:W-:Y:S05]  /*9dd0*/  BSYNC B1 ;  /* 0x0000000000017941 */ /* 0x000fea0003800000 */
.L_x_606:
        /* <DEDUP_REMOVED lines=11> */
.L_x_650:
[----:B------:R-:W-:Y:S05]  /*9e90*/  EXIT ;  /* 0x000000000000794d */ /* 0x000fea0003800000 */
.L_x_652:
        /* <DEDUP_REMOVED lines=14> */
.L_x_1593:


//--------------------- .text._ZN5flash44flash_bwd_dq_dk_dv_loop_seqk_parallel_kernelI23Flash_bwd_kernel_traitsILi192ELi64ELi64ELi8ELi4ELi2ELi2ELb1ELb1EN7cutlass6half_tE19Flash_kernel_traitsILi192ELi64ELi64ELi8ES3_EELb0ELb0ELb1ELb0ELb0ELb0ELb1EEEvNS_16Flash_bwd_paramsE --------------------------
	.section	.text._ZN5flash44flash_bwd_dq_dk_dv_loop_seqk_parallel_kernelI23Flash_bwd_kernel_traitsILi192ELi64ELi64ELi8ELi4ELi2ELi2ELb1ELb1EN7cutlass6half_tE19Flash_kernel_traitsILi192ELi64ELi64ELi8ES3_EELb0ELb0ELb1ELb0ELb0ELb0ELb1EEEvNS_16Flash_bwd_paramsE,"ax",@progbits
	.sectioninfo	@"SHI_REGISTERS=255"
	.align	128
        .global         _ZN5flash44flash_bwd_dq_dk_dv_loop_seqk_parallel_kernelI23Flash_bwd_kernel_traitsILi192ELi64ELi64ELi8ELi4ELi2ELi2ELb1ELb1EN7cutlass6half_tE19Flash_kernel_traitsILi192ELi64ELi64ELi8ES3_EELb0ELb0ELb1ELb0ELb0ELb0ELb1EEEvNS_16Flash_bwd_paramsE
        .type           _ZN5flash44flash_bwd_dq_dk_dv_loop_seqk_parallel_kernelI23Flash_bwd_kernel_traitsILi192ELi64ELi64ELi8ELi4ELi2ELi2ELb1ELb1EN7cutlass6half_tE19Flash_kernel_traitsILi192ELi64ELi64ELi8ES3_EELb0ELb0ELb1ELb0ELb0ELb0ELb1EEEvNS_16Flash_bwd_paramsE,@function
        .size           _ZN5flash44flash_bwd_dq_dk_dv_loop_seqk_parallel_kernelI23Flash_bwd_kernel_traitsILi192ELi64ELi64ELi8ELi4ELi2ELi2ELb1ELb1EN7cutlass6half_tE19Flash_kernel_traitsILi192ELi64ELi64ELi8ES3_EELb0ELb0ELb1ELb0ELb0ELb0ELb1EEEvNS_16Flash_bwd_paramsE,(.L_x_1594 - _ZN5flash44flash_bwd_dq_dk_dv_loop_seqk_parallel_kernelI23Flash_bwd_kernel_traitsILi192ELi64ELi64ELi8ELi4ELi2ELi2ELb1ELb1EN7cutlass6half_tE19Flash_kernel_traitsILi192ELi64ELi64ELi8ES3_EELb0ELb0ELb1ELb0ELb0ELb0ELb1EEEvNS_16Flash_bwd_paramsE)
        .other          _ZN5flash44flash_bwd_dq_dk_dv_loop_seqk_parallel_kernelI23Flash_bwd_kernel_traitsILi192ELi64ELi64ELi8ELi4ELi2ELi2ELb1ELb1EN7cutlass6half_tE19Flash_kernel_traitsILi192ELi64ELi64ELi8ES3_EELb0ELb0ELb1ELb0ELb0ELb0ELb1EEEvNS_16Flash_bwd_paramsE,@"STO_CUDA_ENTRY STV_DEFAULT"
_ZN5flash44flash_bwd_dq_dk_dv_loop_seqk_parallel_kernelI23Flash_bwd_kernel_traitsILi192ELi64ELi64ELi8ELi4ELi2ELi2ELb1ELb1EN7cutlass6half_tE19Flash_kernel_traitsILi192ELi64ELi64ELi8ES3_EELb0ELb0ELb1ELb0ELb0ELb0ELb1EEEvNS_16Flash_bwd_paramsE:
.text._ZN5flash44flash_bwd_dq_dk_dv_loop_seqk_parallel_kernelI23Flash_bwd_kernel_traitsILi192ELi64ELi64ELi8ELi4ELi2ELi2ELb1ELb1EN7cutlass6half_tE19Flash_kernel_traitsILi192ELi64ELi64ELi8ES3_EELb0ELb0ELb1ELb0ELb0ELb0ELb1EEEvNS_16Flash_bwd_paramsE:
        /* <DEDUP_REMOVED lines=214> */
.L_x_699:
        /* <DEDUP_REMOVED lines=53> */
.L_x_653:
        /* <DEDUP_REMOVED lines=67> */
.L_x_655:
        /* <DEDUP_REMOVED lines=18> */
.L_x_656:
        /* <DEDUP_REMOVED lines=72> */
.L_x_657:
[----:B------:R-:W-:Y:S02]  /*1a80*/  UMOV UR11, UR53 ;  /* 0x00000035000b7c82 */ /* 0x000fe40008000000 */
.L_x_658:
        /* <DEDUP_REMOVED lines=111> */
.L_x_660:
        /* <DEDUP_REMOVED lines=18> */
.L_x_661:
        /* <DEDUP_REMOVED lines=34> */
.L_x_663:
[----:B-1----:R-:W-:Y:S05]  /*24c0*/  BSYNC B0 ;  /* 0x0000000000007941 */ /* 0x002fea0003800000 */
.L_x_662:
        /* <DEDUP_REMOVED lines=19> */
.L_x_665:
[----:B------:R-:W-:Y:S05]  /*2600*/  BSYNC B0 ;  /* 0x0000000000007941 */ /* 0x000fea0003800000 */
.L_x_664:
        /* <DEDUP_REMOVED lines=30> */
.L_x_667:
[----:B------:R-:W-:Y:S05]  /*27f0*/  BSYNC B0 ;  /* 0x0000000000007941 */ /* 0x000fea0003800000 */
.L_x_666:
        /* <DEDUP_REMOVED lines=18> */
.L_x_659:
        /* <DEDUP_REMOVED lines=55> */
.L_x_670:
[----:B------:R-:W-:Y:S05]  /*2c90*/  BSYNC B0 ;  /* 0x0000000000007941 */ /* 0x000fea0003800000 */
.L_x_669:
        /* <DEDUP_REMOVED lines=42> */
.L_x_672:
[----:B------:R-:W-:Y:S05]  /*2f40*/  BSYNC B0 ;  /* 0x0000000000007941 */ /* 0x000fea0003800000 */
.L_x_671:
        /* <DEDUP_REMOVED lines=29> */
.L_x_674:
[----:B------:R-:W-:Y:S05]  /*3120*/  BSYNC B0 ;  /* 0x0000000000007941 */ /* 0x000fea0003800000 */
.L_x_673:
        /* <DEDUP_REMOVED lines=40> */
.L_x_676:
[----:B------:R-:W-:Y:S05]  /*33b0*/  BSYNC B0 ;  /* 0x0000000000007941 */ /* 0x000fea0003800000 */
.L_x_675:
        /* <DEDUP_REMOVED lines=26> */
.L_x_678:
[----:B------:R-:W-:Y:S05]  /*3560*/  BSYNC B0 ;  /* 0x0000000000007941 */ /* 0x000fea0003800000 */
.L_x_677:
        /* <DEDUP_REMOVED lines=38> */
.L_x_680:
[----:B------:R-:W-:Y:S05]  /*37d0*/  BSYNC B0 ;  /* 0x0000000000007941 */ /* 0x000fea0003800000 */
.L_x_679:
        /* <DEDUP_REMOVED lines=67> */
.L_x_682:
[----:B------:R-:W-:Y:S05]  /*3c10*/  BSYNC B0 ;  /* 0x0000000000007941 */ /* 0x000fea0003800000 */
.L_x_681:
        /* <DEDUP_REMOVED lines=39> */
.L_x_684:
[----:B------:R-:W-:Y:S05]  /*3e90*/  BSYNC B0 ;  /* 0x0000000000007941 */ /* 0x000fea0003800000 */
.L_x_683:
        /* <DEDUP_REMOVED lines=90> */
.L_x_689:
[----:B------:R-:W3:Y:S01]  /*4440*/  LDL R84, [R1+0x8] ;  /* 0x0000080001547983 */ /* 0x000ee20000100800 */
[----:B------:R-:W-:Y:S02]  /*4450*/  USHF.L.U32 UR9, UR7, 0x6, URZ ;  /* 0x0000000607097899 */ /* 0x000fe4000800063f */
[----:B------:R-:W-:Y:S02]  /*4460*/  ULDC UR8, c[0x0][0x2e4] ;  /* 0x0000b90000087ab9 */ /* 0x000fe40000000800 */
[----:B------:R-:W4:Y:S01]  /*4470*/  LDL R83, [R1] ;  /* 0x0000000001537983 */ /* 0x000f220000100800 */
[----:B------:R-:W-:Y:S04]  /*4480*/  UISETP.GE.AND UP0, UPT, UR9, UR19, UPT ;  /* 0x000000130900728c */ /* 0x000fe8000bf06270 */
[----:B--2---:R-:W2:Y:S05]  /*4490*/  LDL R82, [R1+0xc] ;  /* 0x00000c0001527983 */ /* 0x004eaa0000100800 */
[----:B------:R-:W2:Y:S05]  /*44a0*/  LDL R81, [R1+0x4] ;  /* 0x0000040001517983 */ /* 0x000eaa0000100800 */
[----:B------:R-:W2:Y:S05]  /*44b0*/  LDL R80, [R1+0x18] ;  /* 0x0000180001507983 */ /* 0x000eaa0000100800 */
[----:B------:R-:W0:Y:S05]  /*44c0*/  LDGDEPBAR ;  /* 0x00000000000079af */ /* 0x000e2a0000000000 */
[----:B------:R-:W2:Y:S05]  /*44d0*/  LDL R79, [R1+0x14] ;  /* 0x00001400014f7983 */ /* 0x000eaa0000100800 */
[----:B------:R-:W2:Y:S05]  /*44e0*/  LDL R77, [R1+0x10] ;  /* 0x00001000014d7983 */ /* 0x000eaa0000100800 */
[----:B------:R-:W2:Y:S05]  /*44f0*/  LDL R76, [R1+0x74] ;  /* 0x00007400014c7983 */ /* 0x000eaa0000100800 */
[----:B------:R-:W2:Y:S01]  /*4500*/  LDL R78, [R1+0x70] ;  /* 0x00007000014e7983 */ /* 0x000ea20000100800 */
[----:B------:R-:W-:Y:S04]  /*4510*/  DEPBAR.LE SB0, 0x0 ;  /* 0x000080000000791a */ /* 0x000fe80000000000 */
[----:B------:R-:W-:Y:S06]  /*4520*/  BAR.SYNC.DEFER_BLOCKING 0x0 ;  /* 0x0000000000007b1d */ /* 0x000fec0000010000 */
[----:B---3--:R-:W-:Y:S05]  /*4530*/  LDSM.16.M88.4 R16, [R84] ;  /* 0x000000005410783b */ /* 0x008fea0000000200 */
[----:B-1--4-:R-:W3:Y:S05]  /*4540*/  LDSM.16.M88.4 R8, [R83+0xc000] ;  /* 0x00c000005308783b */ /* 0x012eea0000000200 */
[----:B------:R-:W4:Y:S05]  /*4550*/  LDSM.16.M88.4 R68, [R83+0xc800] ;  /* 0x00c800005344783b */ /* 0x000f2a0000000200 */
[----:B--2---:R-:W-:Y:S01]  /*4560*/  LDSM.16.M88.4 R72, [R82] ;  /* 0x000000005248783b */ /* 0x004fe20000000200 */
[----:B------:R-:W-:Y:S01]  /*4570*/  IADD3 R76, P0, R76, UR16, RZ ;  /* 0x000000104c4c7c10 */ /* 0x000fe2000ff1e0ff */
        /* <DEDUP_REMOVED lines=10> */
[----:B------:R-:W-:Y:S05]  /*4620*/  LDSM.16.M88.4 R68, [R80] ;  /* 0x000000005044783b */ /* 0x000fea0000000200 */
[----:B------:R-:W1:Y:S02]  /*4630*/  LDSM.16.M88.4 R72, [R252+0xc000] ;  /* 0x00c00000fc48783b */ /* 0x000e640000000200 */
        /* <DEDUP_REMOVED lines=12> */
[----:B------:R-:W-:Y:S05]  /*4700*/  LDSM.16.M88.4 R68, [R84+0x2000] ;  /* 0x002000005444783b */ /* 0x000fea0000000200 */
        /* <DEDUP_REMOVED lines=52> */
[----:B------:R1:W2:Y:S11]  /*4a50*/  LDSM.16.M88.4 R72, [R77+0x10800] ;  /* 0x010800004d48783b */ /* 0x0002b60000000200 */
[----:B------:R-:W-:Y:S04]  /*4a60*/  @!UPT UIADD3 URZ, URZ, URZ, URZ ;  /* 0x0000003f3f3ff290 */ /* 0x000fe8000fffe03f */
[----:B------:R-:W-:Y:S02]  /*4a70*/  FMUL.FTZ R4, R4, c[0x0][0x2ec] ;  /* 0x0000bb0004047a20 */ /* 0x000fe40000410000 */
[----:B------:R-:W-:Y:S02]  /*4a80*/  FMUL.FTZ R5, R5, c[0x0][0x2ec] ;  /* 0x0000bb0005057a20 */ /* 0x000fe40000410000 */
[----:B------:R-:W-:Y:S02]  /*4a90*/  FMUL.FTZ R6, R6, c[0x0][0x2ec] ;  /* 0x0000bb0006067a20 */ /* 0x000fe40000410000 */
[----:B------:R-:W-:Y:S01]  /*4aa0*/  FMUL.FTZ R7, R7, c[0x0][0x2ec] ;  /* 0x0000bb0007077a20 */ /* 0x000fe20000410000 */
[----:B-1----:R-:W-:Y:S01]  /*4ab0*/  IADD3.X R77, R78, UR15, RZ, P0, !PT ;  /* 0x0000000f4e4d7c10 */ /* 0x002fe200087fe4ff */
[----:B------:R-:W-:Y:S01]  /*4ac0*/  FMUL.FTZ R8, R8, c[0x0][0x2ec] ;  /* 0x0000bb0008087a20 */ /* 0x000fe20000410000 */
[----:B------:R-:W-:Y:S01]  /*4ad0*/  PLOP3.LUT P0, PT, PT, PT, UP0, 0x80, 0x0 ;  /* 0x000000000000781c */ /* 0x000fe20003f0f008 */
[----:B------:R-:W-:Y:S02]  /*4ae0*/  FMUL.FTZ R9, R9, c[0x0][0x2ec] ;  /* 0x0000bb0009097a20 */ /* 0x000fe40000410000 */
[----:B------:R1:W3:Y:S01]  /*4af0*/  MUFU.TANH R81, R8 ;  /* 0x0000000800517308 */ /* 0x0002e20000002400 */
[----:B------:R-:W-:Y:S02]  /*4b00*/  FMUL.FTZ R10, R10, c[0x0][0x2ec] ;  /* 0x0000bb000a0a7a20 */ /* 0x000fe40000410000 */
[----:B------:R-:W-:Y:S07]  /*4b10*/  FMUL.FTZ R11, R11, c[0x0][0x2ec] ;  /* 0x0000bb000b0b7a20 */ /* 0x000fee0000410000 */
[----:B------:R1:W4:Y:S01]  /*4b20*/  MUFU.TANH R80, R9 ;  /* 0x0000000900507308 */ /* 0x0003220000002400 */
[C---:B--2---:R-:W-:Y:S01]  /*4b30*/  HMMA.16816.F32 R12, R68.reuse, R72, R12 ;  /* 0x00000048440c723c */ /* 0x044fe2000000180c */
[----:B------:R2:W5:Y:S05]  /*4b40*/  LDG.E R73, [R76.64] ;  /* 0x000000044c497981 */ /* 0x00056a000c1e1900 */
[----:B------:R2:W5:Y:S03]  /*4b50*/  LDG.E R72, [R76.64+0x20] ;  /* 0x000020044c487981 */ /* 0x000566000c1e1900 */
[----:B------:R1:W1:Y:S01]  /*4b60*/  MUFU.TANH R79, R10 ;  /* 0x0000000a004f7308 */ /* 0x0002620000002400 */
[----:B------:R-:W-:Y:S09]  /*4b70*/  HMMA.16816.F32 R16, R68, R74, R16 ;  /* 0x0000004a4410723c */ /* 0x000ff20000001810 */
[----:B------:R1:W1:Y:S05]  /*4b80*/  MUFU.TANH R75, R6 ;  /* 0x00000006004b7308 */ /* 0x00026a0000002400 */
[----:B------:R-:W-:Y:S02]  /*4b90*/  FMUL.FTZ R12, R12, c[0x0][0x2ec] ;  /* 0x0000bb000c0c7a20 */ /* 0x000fe40000410000 */
[----:B------:R-:W-:Y:S03]  /*4ba0*/  FMUL.FTZ R13, R13, c[0x0][0x2ec] ;  /* 0x0000bb000d0d7a20 */ /* 0x000fe60000410000 */
[----:B------:R1:W1:Y:S01]  /*4bb0*/  MUFU.TANH R74, R7 ;  /* 0x00000007004a7308 */ /* 0x0002620000002400 */
[----:B------:R-:W-:Y:S02]  /*4bc0*/  FMUL.FTZ R14, R14, c[0x0][0x2ec] ;  /* 0x0000bb000e0e7a20 */ /* 0x000fe40000410000 */
[----:B------:R-:W-:Y:S02]  /*4bd0*/  FMUL.FTZ R15, R15, c[0x0][0x2ec] ;  /* 0x0000bb000f0f7a20 */ /* 0x000fe40000410000 */
[----:B------:R-:W-:Y:S02]  /*4be0*/  FMUL.FTZ R16, R16, c[0x0][0x2ec] ;  /* 0x0000bb0010107a20 */ /* 0x000fe40000410000 */
[----:B------:R-:W-:Y:S02]  /*4bf0*/  FMUL.FTZ R17, R17, c[0x0][0x2ec] ;  /* 0x0000bb0011117a20 */ /* 0x000fe40000410000 */
[----:B------:R-:W-:Y:S01]  /*4c00*/  FMUL.FTZ R18, R18, c[0x0][0x2ec] ;  /* 0x0000bb0012127a20 */ /* 0x000fe20000410000 */
[----:B--2---:R2:W1:Y:S01]  /*4c10*/  MUFU.TANH R77, R4 ;  /* 0x00000004004d7308 */ /* 0x0044620000002400 */
[----:B------:R-:W-:Y:S09]  /*4c20*/  FMUL.FTZ R19, R19, c[0x0][0x2ec] ;  /* 0x0000bb0013137a20 */ /* 0x000ff20000410000 */
[----:B------:R2:W1:Y:S10]  /*4c30*/  MUFU.TANH R76, R5 ;  /* 0x00000005004c7308 */ /* 0x0004740000002400 */
        /* <DEDUP_REMOVED lines=8> */
[----:B------:R2:W1:Y:S01]  /*4cc0*/  MUFU.TANH R86, R19 ;  /* 0x0000001300567308 */ /* 0x0004620000002400 */
[----:B------:R-:W-:-:S05]  /*4cd0*/  @!P0 BRA `(.L_x_685) ;  /* 0x0000019000008947 */ /* 0x000fca0003800000 */
[----:B-1234-:R-:W-:Y:S01]  /*4ce0*/  MOV R12, R86 ;  /* 0x00000056000c7202 */ /* 0x01efe20000000f00 */
[----:B------:R-:W-:Y:S01]  /*4cf0*/  UIADD3 UR11, UR10, UR18, -UR6 ;  /* 0x000000120a0b7290 */ /* 0x000fe2000fffe806 */
[----:B------:R-:W-:Y:S01]  /*4d00*/  MOV R16, R88 ;  /* 0x0000005800107202 */ /* 0x000fe20000000f00 */
[----:B------:R-:W-:Y:S01]  /*4d10*/  IMAD.U32 R4, RZ, RZ, UR20 ;  /* 0x00000014ff047e24 */ /* 0x000fe2000f8e00ff */
[----:B------:R-:W-:Y:S01]  /*4d20*/  MOV R10, R82 ;  /* 0x00000052000a7202 */ /* 0x000fe20000000f00 */
[----:B------:R-:W-:Y:S01]  /*4d30*/  IMAD.MOV.U32 R11, RZ, RZ, R87 ;  /* 0x000000ffff0b7224 */ /* 0x000fe200078e0057 */
[----:B------:R-:W-:Y:S01]  /*4d40*/  MOV R14, R84 ;  /* 0x00000054000e7202 */ /* 0x000fe20000000f00 */
[----:B------:R-:W-:Y:S01]  /*4d50*/  IMAD.MOV.U32 R15, RZ, RZ, R89 ;  /* 0x000000ffff0f7224 */ /* 0x000fe200078e0059 */
[----:B------:R-:W-:Y:S01]  /*4d60*/  ISETP.LT.AND P0, PT, R4, UR6, PT ;  /* 0x0000000604007c0c */ /* 0x000fe2000bf01270 */
[----:B------:R-:W-:Y:S01]  /*4d70*/  IMAD.MOV.U32 R9, RZ, RZ, R83 ;  /* 0x000000ffff097224 */ /* 0x000fe200078e0053 */
[----:B------:R-:W-:Y:S01]  /*4d80*/  MOV R8, R78 ;  /* 0x0000004e00087202 */ /* 0x000fe20000000f00 */
[----:B------:R-:W-:Y:S01]  /*4d90*/  IMAD.MOV.U32 R68, RZ, RZ, R85 ;  /* 0x000000ffff447224 */ /* 0x000fe200078e0055 */
[----:B------:R-:W-:Y:S01]  /*4da0*/  MOV R19, R80 ;  /* 0x0000005000137202 */ /* 0x000fe20000000f00 */
[----:B------:R-:W-:Y:S01]  /*4db0*/  IMAD.MOV.U32 R7, RZ, RZ, R79 ;  /* 0x000000ffff077224 */ /* 0x000fe200078e004f */
[----:B------:R-:W-:Y:S01]  /*4dc0*/  UIADD3 UR8, UR9, 0x40, URZ ;  /* 0x0000004009087890 */ /* 0x000fe2000fffe03f */
[----:B------:R-:W-:Y:S01]  /*4dd0*/  MOV R6, R74 ;  /* 0x0000004a00067202 */ /* 0x000fe20000000f00 */
[----:B------:R-:W-:Y:S01]  /*4de0*/  IMAD.MOV.U32 R18, RZ, RZ, R81 ;  /* 0x000000ffff127224 */ /* 0x000fe200078e0051 */
[----:B------:R-:W-:Y:S01]  /*4df0*/  MOV R17, R76 ;  /* 0x0000004c00117202 */ /* 0x000fe20000000f00 */
[----:B------:R-:W-:Y:S01]  /*4e00*/  UISETP.GE.AND UP0, UPT, UR8, UR11, UPT ;  /* 0x0000000b0800728c */ /* 0x000fe2000bf06270 */
[----:B------:R-:W-:Y:S02]  /*4e10*/  IMAD.MOV.U32 R13, RZ, RZ, R75 ;  /* 0x000000ffff0d7224 */ /* 0x000fe400078e004b */
[----:B------:R-:W-:Y:S01]  /*4e20*/  UMOV UR8, UR10 ;  /* 0x0000000a00087c82 */ /* 0x000fe20008000000 */
[----:B------:R-:W-:Y:S02]  /*4e30*/  IMAD.MOV.U32 R69, RZ, RZ, R77 ;  /* 0x000000ffff457224 */ /* 0x000fe400078e004d */
[----:B------:R-:W-:Y:S11]  /*4e40*/  PLOP3.LUT P1, PT, PT, PT, UP0, 0x80, 0x0 ;  /* 0x000000000000781c */ /* 0x000ff60003f2f008 */
[----:B------:R-:W-:Y:S02]  /*4e50*/  @!UPT UIADD3 URZ, URZ, URZ, URZ ;  /* 0x0000003f3f3ff290 */ /* 0x000fe4000fffe03f */
[----:B------:R-:W-:-:S05]  /*4e60*/  @!P1 BRA P0, `(.L_x_686) ;  /* 0x0000049000009947 */ /* 0x000fca0000000000 */
.L_x_685:
[----:B--234-:R-:W2:Y:S01]  /*4e70*/  LDL R4, [R1+0x80] ;  /* 0x0000800001047983 */ /* 0x01cea20000100800 */
[----:B------:R-:W-:Y:S02]  /*4e80*/  UIADD3 UR11, UR6, 0x1, -UR12 ;  /* 0x00000001060b7890 */ /* 0x000fe4000fffe80c */
[----:B------:R-:W-:Y:S01]  /*4e90*/  UIADD3 UR10, -UR8, UR6, -UR12 ;  /* 0x00000006080a7290 */ /* 0x000fe2000fffe90c */
[----:B------:R-:W3:Y:S01]  /*4ea0*/  LDL R70, [R1+0x84] ;  /* 0x0000840001467983 */ /* 0x000ee20000100800 */
[----:B--2---:R-:W-:Y:S01]  /*4eb0*/  IADD3 R5, R4, UR9, RZ ;  /* 0x0000000904057c10 */ /* 0x004fe2000fffe0ff */
[----:B------:R-:W-:Y:S01]  /*4ec0*/  UIADD3 UR9, UR11, UR43, URZ ;  /* 0x0000002b0b097290 */ /* 0x000fe2000fffe03f */
[----:B------:R-:W-:Y:S02]  /*4ed0*/  IMAD.U32 R4, RZ, RZ, UR22 ;  /* 0x00000016ff047e24 */ /* 0x000fe4000f8e00ff */
[C---:B-1----:R-:W-:Y:S02]  /*4ee0*/  IADD3 R7, R5.reuse, UR10, RZ ;  /* 0x0000000a05077c10 */ /* 0x042fe4000fffe0ff */
[C---:B------:R-:W-:Y:S01]  /*4ef0*/  IADD3 R6, R5.reuse, 0x8, RZ ;  /* 0x0000000805067810 */ /* 0x040fe20007ffe0ff */
[----:B---3--:R-:W-:Y:S01]  /*4f00*/  IMAD R4, R4, 0x40, R70 ;  /* 0x0000004004047824 */ /* 0x008fe200078e0246 */
[----:B------:R-:W-:Y:S02]  /*4f10*/  IADD3 R15, R5, UR9, RZ ;  /* 0x00000009050f7c10 */ /* 0x000fe4000fffe0ff */
[----:B------:R-:W-:Y:S02]  /*4f20*/  IMNMX R5, RZ, R7, !PT ;  /* 0x00000007ff057217 */ /* 0x000fe40007800200 */
[C---:B------:R-:W-:Y:S02]  /*4f30*/  IADD3 R14, R4.reuse, 0x1, RZ ;  /* 0x00000001040e7810 */ /* 0x040fe40007ffe0ff */
[----:B------:R-:W-:Y:S02]  /*4f40*/  IMNMX R7, R15, UR6, PT ;  /* 0x000000060f077c17 */ /* 0x000fe4000b800200 */
[CC--:B------:R-:W-:Y:S02]  /*4f50*/  ISETP.GE.AND P1, PT, R4.reuse, R5.reuse, PT ;  /* 0x000000050400720c */ /* 0x0c0fe40003f26270 */
[C---:B------:R-:W-:Y:S02]  /*4f60*/  IADD3 R13, R4.reuse, 0x8, RZ ;  /* 0x00000008040d7810 */ /* 0x040fe40007ffe0ff */
[C---:B------:R-:W-:Y:S02]  /*4f70*/  IADD3 R12, R4.reuse, 0x9, RZ ;  /* 0x00000009040c7810 */ /* 0x040fe40007ffe0ff */
[C---:B------:R-:W-:Y:S02]  /*4f80*/  IADD3 R11, R4.reuse, 0x10, RZ ;  /* 0x00000010040b7810 */ /* 0x040fe40007ffe0ff */
[C---:B------:R-:W-:Y:S02]  /*4f90*/  IADD3 R10, R4.reuse, 0x11, RZ ;  /* 0x00000011040a7810 */ /* 0x040fe40007ffe0ff */
[C---:B------:R-:W-:Y:S02]  /*4fa0*/  IADD3 R9, R4.reuse, 0x18, RZ ;  /* 0x0000001804097810 */ /* 0x040fe40007ffe0ff */
[----:B------:R-:W-:Y:S02]  /*4fb0*/  IADD3 R8, R4, 0x19, RZ ;  /* 0x0000001904087810 */ /* 0x000fe40007ffe0ff */
[----:B------:R-:W-:Y:S01]  /*4fc0*/  IADD3 R16, R6, UR10, RZ ;  /* 0x0000000a06107c10 */ /* 0x000fe2000fffe0ff */
[----:B------:R-:W-:Y:S01]  /*4fd0*/  UMOV UR10, UR8 ;  /* 0x00000008000a7c82 */ /* 0x000fe20008000000 */
[----:B------:R-:W-:Y:S02]  /*4fe0*/  ISETP.GE.AND P0, PT, R14, R5, PT ;  /* 0x000000050e00720c */ /* 0x000fe40003f06270 */
        /* <DEDUP_REMOVED lines=8> */
[----:B------:R-:W-:Y:S02]  /*5070*/  IADD3 R5, R6, UR9, RZ ;  /* 0x0000000906057c10 */ /* 0x000fe4000fffe0ff */
[----:B------:R-:W-:Y:S02]  /*5080*/  IMNMX R6, RZ, R16, !PT ;  /* 0x00000010ff067217 */ /* 0x000fe40007800200 */
[-C--:B------:R-:W-:Y:S02]  /*5090*/  ISETP.GE.OR P0, PT, R14, R7.reuse, !P0 ;  /* 0x000000070e00720c */ /* 0x080fe40004706670 */
[-C--:B------:R-:W-:Y:S02]  /*50a0*/  ISETP.GE.OR P6, PT, R13, R7.reuse, !P6 ;  /* 0x000000070d00720c */ /* 0x080fe400077c6670 */
[-C--:B------:R-:W-:Y:S02]  /*50b0*/  ISETP.GE.OR P5, PT, R12, R7.reuse, !P5 ;  /* 0x000000070c00720c */ /* 0x080fe40006fa6670 */
[----:B------:R-:W-:Y:S02]  /*50c0*/  IMNMX R5, R5, UR6, PT ;  /* 0x0000000605057c17 */ /* 0x000fe4000b800200 */
[----:B------:R-:W-:Y:S02]  /*50d0*/  FSEL R17, R76, -INF , !P0 ;  /* 0xff8000004c117808 */ /* 0x000fe40004000000 */
[-C--:B------:R-:W-:Y:S02]  /*50e0*/  ISETP.GE.AND P0, PT, R4, R6.reuse, PT ;  /* 0x000000060400720c */ /* 0x080fe40003f06270 */
[-C--:B------:R-:W-:Y:S02]  /*50f0*/  ISETP.GE.OR P4, PT, R11, R7.reuse, !P4 ;  /* 0x000000070b00720c */ /* 0x080fe40006786670 */
[-C--:B------:R-:W-:Y:S02]  /*5100*/  ISETP.GE.OR P3, PT, R10, R7.reuse, !P3 ;  /* 0x000000070a00720c */ /* 0x080fe40005f66670 */
[-C--:B------:R-:W-:Y:S02]  /*5110*/  ISETP.GE.OR P2, PT, R9, R7.reuse, !P2 ;  /* 0x000000070900720c */ /* 0x080fe40005746670 */
[----:B------:R-:W-:Y:S02]  /*5120*/  ISETP.GE.OR P1, PT, R8, R7, !P1 ;  /* 0x000000070800720c */ /* 0x000fe40004f26670 */
[----:B------:R-:W-:Y:S02]  /*5130*/  FSEL R18, R81, -INF , !P6 ;  /* 0xff80000051127808 */ /* 0x000fe40007000000 */
[-C--:B------:R-:W-:Y:S02]  /*5140*/  ISETP.GE.AND P6, PT, R14, R6.reuse, PT ;  /* 0x000000060e00720c */ /* 0x080fe40003fc6270 */
[----:B------:R-:W-:Y:S02]  /*5150*/  FSEL R19, R80, -INF , !P5 ;  /* 0xff80000050137808 */ /* 0x000fe40006800000 */
[-C--:B------:R-:W-:Y:S02]  /*5160*/  ISETP.GE.AND P5, PT, R13, R6.reuse, PT ;  /* 0x000000060d00720c */ /* 0x080fe40003fa6270 */
[-C--:B------:R-:W-:Y:S02]  /*5170*/  ISETP.GE.OR P0, PT, R4, R5.reuse, !P0 ;  /* 0x000000050400720c */ /* 0x080fe40004706670 */
[----:B------:R-:W-:Y:S02]  /*5180*/  FSEL R68, R85, -INF , !P4 ;  /* 0xff80000055447808 */ /* 0x000fe40006000000 */
[-C--:B------:R-:W-:Y:S02]  /*5190*/  ISETP.GE.AND P4, PT, R12, R6.reuse, PT ;  /* 0x000000060c00720c */ /* 0x080fe40003f86270 */
[-C--:B------:R-:W-:Y:S02]  /*51a0*/  ISETP.GE.OR P6, PT, R14, R5.reuse, !P6 ;  /* 0x000000050e00720c */ /* 0x080fe400077c6670 */
        /* <DEDUP_REMOVED lines=21> */
.L_x_686:
[----:B------:R-:W2:Y:S01]  /*5300*/  LDL R4, [R1+0x60] ;  /* 0x0000600001047983 */ /* 0x000ea20000100800 */
[----:B------:R-:W-:Y:S03]  /*5310*/  UISETP.GT.AND UP0, UPT, UR7, UR17, UPT ;  /* 0x000000110700728c */ /* 0x000fe6000bf04270 */
[----:B------:R-:W3:Y:S04]  /*5320*/  LDL R70, [R1+0x64] ;  /* 0x0000640001467983 */ /* 0x000ee80000100800 */
[----:B------:R1:W-:Y:S04]  /*5330*/  STL [R1+0x9c], R105 ;  /* 0x00009c6901007387 */ /* 0x0003e80000100800 */
[----:B------:R4:W-:Y:S04]  /*5340*/  STL [R1+0x98], R104 ;  /* 0x0000986801007387 */ /* 0x0009e80000100800 */
[----:B------:R4:W-:Y:S04]  /*5350*/  STL [R1+0x94], R103 ;  /* 0x0000946701007387 */ /* 0x0009e80000100800 */
[----:B------:R-:W-:Y:S04]  /*5360*/  STL [R1+0x90], R102 ;  /* 0x0000906601007387 */ /* 0x000fe80000100800 */
[----:B------:R4:W-:Y:S04]  /*5370*/  STL [R1+0x8c], R101 ;  /* 0x00008c6501007387 */ /* 0x0009e80000100800 */
[----:B------:R4:W-:Y:S04]  /*5380*/  STL [R1+0x88], R100 ;  /* 0x0000886401007387 */ /* 0x0009e80000100800 */
[----:B------:R-:W3:Y:S04]  /*5390*/  LDL R251, [R1+0x54] ;  /* 0x0000540001fb7983 */ /* 0x000ee80000100800 */
[----:B------:R-:W3:Y:S04]  /*53a0*/  LDL R250, [R1+0x58] ;  /* 0x0000580001fa7983 */ /* 0x000ee80000100800 */
[----:B-1----:R-:W3:Y:S04]  /*53b0*/  LDL R105, [R1+0x8] ;  /* 0x0000080001697983 */ /* 0x002ee80000100800 */
[----:B----4-:R-:W4:Y:S04]  /*53c0*/  LDL R104, [R1+0xc] ;  /* 0x00000c0001687983 */ /* 0x010f280000100800 */
[----:B------:R-:W4:Y:S04]  /*53d0*/  LDL R103, [R1+0x18] ;  /* 0x0000180001677983 */ /* 0x000f280000100800 */
[----:B------:R-:W4:Y:S04]  /*53e0*/  LDL R101, [R1+0x50] ;  /* 0x0000500001657983 */ /* 0x000f280000100800 */
[----:B------:R-:W4:Y:S04]  /*53f0*/  LDL R100, [R1+0x5c] ;  /* 0x00005c0001647983 */ /* 0x000f280000100800 */
[----:B------:R-:W4:Y:S01]  /*5400*/  LDL R102, [R1+0x14] ;  /* 0x0000140001667983 */ /* 0x000f220000100800 */
[C---:B--2---:R-:W-:Y:S01]  /*5410*/  FMUL.FTZ R5, R4.reuse, 1.4426950216293334961 ;  /* 0x3fb8aa3b04057820 */ /* 0x044fe20000410000 */
[----:B------:R-:W-:Y:S04]  /*5420*/  FSETP.NEU.FTZ.AND P0, PT, R4, -INF , PT ;  /* 0xff8000000400780b */ /* 0x000fe80003f1d000 */
[----:B------:R-:W-:Y:S02]  /*5430*/  FSEL R5, R5, RZ, P0 ;  /* 0x000000ff05057208 */ /* 0x000fe40000000000 */
[C---:B---3--:R-:W-:Y:S03]  /*5440*/  FSETP.NEU.FTZ.AND P0, PT, R70.reuse, -INF , PT ;  /* 0xff8000004600780b */ /* 0x048fe60003f1d000 */
[--C-:B------:R-:W-:Y:S02]  /*5450*/  FFMA.FTZ R4, R69, c[0x0][0x23c], -R5.reuse ;  /* 0x00008f0045047a23 */ /* 0x100fe40000010805 */
[----:B------:R-:W-:Y:S02]  /*5460*/  FMUL.FTZ R69, R70, 1.4426950216293334961 ;  /* 0x3fb8aa3b46457820 */ /* 0x000fe40000410000 */
[----:B------:R1:W-:Y:S02]  /*5470*/  MUFU.EX2 R97, R4 ;  /* 0x0000000400617308 */ /* 0x0003e40000000800 */
[--C-:B-1----:R-:W-:Y:S08]  /*5480*/  FFMA.FTZ R4, R17, c[0x0][0x23c], -R5.reuse ;  /* 0x00008f0011047a23 */ /* 0x102ff00000010805 */
[----:B------:R1:W-:Y:S02]  /*5490*/  MUFU.EX2 R96, R4 ;  /* 0x0000000400607308 */ /* 0x0003e40000000800 */
[----:B-1----:R-:W-:Y:S02]  /*54a0*/  FSEL R4, R69, RZ, P0 ;  /* 0x000000ff45047208 */ /* 0x002fe40000000000 */
[----:B------:R-:W-:Y:S03]  /*54b0*/  PLOP3.LUT P0, PT, PT, PT, UP0, 0x80, 0x0 ;  /* 0x000000000000781c */ /* 0x000fe60003f0f008 */
[--C-:B------:R-:W-:Y:S02]  /*54c0*/  FFMA.FTZ R6, R6, c[0x0][0x23c], -R4.reuse ;  /* 0x00008f0006067a23 */ /* 0x100fe40000010804 */
[--C-:B------:R-:W-:Y:S02]  /*54d0*/  FFMA.FTZ R13, R13, c[0x0][0x23c], -R4.reuse ;  /* 0x00008f000d0d7a23 */ /* 0x100fe40000010804 */
[----:B------:R1:W-:Y:S10]  /*54e0*/  MUFU.EX2 R91, R6 ;  /* 0x00000006005b7308 */ /* 0x0003f40000000800 */
[----:B------:R-:W-:Y:S01]  /*54f0*/  MUFU.EX2 R92, R13 ;  /* 0x0000000d005c7308 */ /* 0x000fe20000000800 */
[--C-:B-1----:R-:W-:Y:S09]  /*5500*/  FFMA.FTZ R6, R18, c[0x0][0x23c], -R5.reuse ;  /* 0x00008f0012067a23 */ /* 0x102ff20000010805 */
[----:B------:R1:W-:Y:S02]  /*5510*/  MUFU.EX2 R93, R6 ;  /* 0x00000006005d7308 */ /* 0x0003e40000000800 */
[--C-:B-1----:R-:W-:Y:S08]  /*5520*/  FFMA.FTZ R6, R19, c[0x0][0x23c], -R5.reuse ;  /* 0x00008f0013067a23 */ /* 0x102ff00000010805 */
[----:B------:R1:W-:Y:S02]  /*5530*/  MUFU.EX2 R95, R6 ;  /* 0x00000006005f7308 */ /* 0x0003e40000000800 */
[--C-:B-1----:R-:W-:Y:S08]  /*5540*/  FFMA.FTZ R6, R7, c[0x0][0x23c], -R4.reuse ;  /* 0x00008f0007067a23 */ /* 0x102ff00000010804 */
[----:B------:R1:W-:Y:S02]  /*5550*/  MUFU.EX2 R94, R6 ;  /* 0x00000006005e7308 */ /* 0x0003e40000000800 */
[--C-:B-1----:R-:W-:Y:S08]  /*5560*/  FFMA.FTZ R6, R8, c[0x0][0x23c], -R4.reuse ;  /* 0x00008f0008067a23 */ /* 0x102ff00000010804 */
[----:B------:R1:W2:Y:S02]  /*5570*/  MUFU.EX2 R90, R6 ;  /* 0x00000006005a7308 */ /* 0x0002a40000000800 */
[--C-:B-1----:R-:W-:Y:S01]  /*5580*/  FFMA.FTZ R6, R68, c[0x0][0x23c], -R5.reuse ;  /* 0x00008f0044067a23 */ /* 0x102fe20000010805 */
[----:B--2---:R-:W-:Y:S07]  /*5590*/  F2FP.PACK_AB R8, R90, R94 ;  /* 0x0000005e5a08723e */ /* 0x004fee00000000ff */
        /* <DEDUP_REMOVED lines=8> */
[--C-:B-1----:R-:W-:Y:S02]  /*5620*/  FFMA.FTZ R6, R15, c[0x0][0x23c], -R5.reuse ;  /* 0x00008f000f067a23 */ /* 0x102fe40000010805 */
[----:B------:R-:W-:Y:S06]  /*5630*/  FFMA.FTZ R5, R16, c[0x0][0x23c], -R5 ;  /* 0x00008f0010057a23 */ /* 0x000fec0000010805 */
[----:B------:R1:W-:Y:S10]  /*5640*/  MUFU.EX2 R249, R6 ;  /* 0x0000000600f97308 */ /* 0x0003f40000000800 */
[----:B------:R3:W2:Y:S01]  /*5650*/  MUFU.EX2 R248, R5 ;  /* 0x0000000500f87308 */ /* 0x0006a20000000800 */
[----:B-1----:R-:W-:Y:S05]  /*5660*/  F2FP.PACK_AB R6, R96, R97 ;  /* 0x000000616006723e */ /* 0x002fea00000000ff */
[----:B----4-:R2:W-:Y:S01]  /*5670*/  STS [R101+0x14000], R6 ;  /* 0x0140000665007388 */ /* 0x0105e20000000800 */
[--C-:B---3--:R-:W-:Y:S02]  /*5680*/  FFMA.FTZ R5, R11, c[0x0][0x23c], -R4.reuse ;  /* 0x00008f000b057a23 */ /* 0x108fe40000010804 */
[----:B------:R-:W-:Y:S02]  /*5690*/  FFMA.FTZ R4, R12, c[0x0][0x23c], -R4 ;  /* 0x00008f000c047a23 */ /* 0x000fe40000010804 */
[----:B------:R1:W-:Y:S10]  /*56a0*/  MUFU.EX2 R247, R5 ;  /* 0x0000000500f77308 */ /* 0x0003f40000000800 */
[----:B------:R3:W4:Y:S01]  /*56b0*/  MUFU.EX2 R246, R4 ;  /* 0x0000000400f67308 */ /* 0x0007220000000800 */
[----:B--2---:R-:W-:Y:S02]  /*56c0*/  F2FP.PACK_AB R6, R98, R99 ;  /* 0x000000636206723e */ /* 0x004fe400000000ff */
[----:B-1----:R-:W-:Y:S05]  /*56d0*/  F2FP.PACK_AB R5, R91, R92 ;  /* 0x0000005c5b05723e */ /* 0x002fea00000000ff */
[----:B------:R1:W-:Y:S01]  /*56e0*/  STS [R101+0x14400], R5 ;  /* 0x0144000565007388 */ /* 0x0003e20000000800 */
[----:B---3--:R-:W-:Y:S05]  /*56f0*/  F2FP.PACK_AB R4, R95, R93 ;  /* 0x0000005d5f04723e */ /* 0x008fea00000000ff */
[----:B------:R4:W-:Y:S04]  /*5700*/  STS [R100+0x14000], R4 ;  /* 0x0140000464007388 */ /* 0x0009e80000000800 */
[----:B------:R-:W-:Y:S04]  /*5710*/  STS [R100+0x14400], R8 ;  /* 0x0144000864007388 */ /* 0x000fe80000000800 */
[----:B------:R-:W-:Y:S04]  /*5720*/  STS [R251+0x14000], R7 ;  /* 0x01400007fb007388 */ /* 0x000fe80000000800 */
[----:B------:R-:W-:Y:S01]  /*5730*/  STS [R251+0x14400], R6 ;  /* 0x01440006fb007388 */ /* 0x000fe20000000800 */
[----:B-1----:R-:W-:Y:S05]  /*5740*/  F2FP.PACK_AB R5, R248, R249 ;  /* 0x000000f9f805723e */ /* 0x002fea00000000ff */
[----:B------:R-:W-:Y:S01]  /*5750*/  STS [R250+0x14000], R5 ;  /* 0x01400005fa007388 */ /* 0x000fe20000000800 */
[----:B----4-:R-:W-:Y:S05]  /*5760*/  F2FP.PACK_AB R4, R246, R247 ;  /* 0x000000f7f604723e */ /* 0x010fea00000000ff */
        /* <DEDUP_REMOVED lines=41> */
[----:B------:R1:W2:Y:S08]  /*5a00*/  LDSM.16.M88.4 R68, [R105+0xa000] ;  /* 0x00a000006944783b */ /* 0x0002b00000000200 */
[----:B-1----:R1:W5:Y:S01]  /*5a10*/  LDL.LU R105, [R1+0x9c] ;  /* 0x00009c0001697983 */ /* 0x0023620000300800 */
[C---:B--2---:R-:W-:Y:S08]  /*5a20*/  HMMA.16816.F32 R4, R68.reuse, R212, R4 ;  /* 0x000000d44404723c */ /* 0x044ff00000001804 */
[C---:B------:R-:W-:Y:S08]  /*5a30*/  HMMA.16816.F32 R8, R68.reuse, R214, R8 ;  /* 0x000000d64408723c */ /* 0x040ff00000001808 */
[C---:B------:R-:W-:Y:S08]  /*5a40*/  HMMA.16816.F32 R12, R68.reuse, R216, R12 ;  /* 0x000000d8440c723c */ /* 0x040ff0000000180c */
[----:B------:R-:W-:Y:S01]  /*5a50*/  HMMA.16816.F32 R16, R68, R218, R16 ;  /* 0x000000da4410723c */ /* 0x000fe20000001810 */
[----:B------:R2:W3:Y:S08]  /*5a60*/  LDSM.16.M88.4 R68, [R104+0xa000] ;  /* 0x00a000006844783b */ /* 0x0004f00000000200 */
[----:B--2---:R1:W5:Y:S01]  /*5a70*/  LDL.LU R104, [R1+0x98] ;  /* 0x0000980001687983 */ /* 0x0043620000300800 */
[C---:B---3--:R-:W-:Y:S08]  /*5a80*/  HMMA.16816.F32 R4, R68.reuse, R220, R4 ;  /* 0x000000dc4404723c */ /* 0x048ff00000001804 */
        /* <DEDUP_REMOVED lines=14> */
[----:B------:R-:W-:Y:S04]  /*5b70*/  HMMA.16816.F32 R16, R68, R242, R16 ;  /* 0x000000f24410723c */ /* 0x000fe80000001810 */
[----:B-----5:R-:W-:Y:S02]  /*5b80*/  FADD.FTZ R5, -R73, R5 ;  /* 0x0000000549057221 */ /* 0x020fe40000010100 */
[C---:B------:R-:W-:Y:S02]  /*5b90*/  FADD.FTZ R6, -R72.reuse, R6 ;  /* 0x0000000648067221 */ /* 0x040fe40000010100 */
[----:B------:R-:W-:Y:S04]  /*5ba0*/  FADD.FTZ R7, -R72, R7 ;  /* 0x0000000748077221 */ /* 0x000fe80000010100 */
[----:B------:R-:W-:Y:S02]  /*5bb0*/  FMUL.FTZ R68, R96, R5 ;  /* 0x0000000560447220 */ /* 0x000fe40000410000 */
[----:B------:R-:W-:Y:S02]  /*5bc0*/  FFMA.FTZ R5, -R75, R75, 1 ;  /* 0x3f8000004b057423 */ /* 0x000fe4000001014b */
[----:B------:R-:W-:Y:S02]  /*5bd0*/  FADD.FTZ R4, -R73, R4 ;  /* 0x0000000449047221 */ /* 0x000fe40000010100 */
[----:B------:R-:W-:Y:S02]  /*5be0*/  FMUL.FTZ R71, R92, R6 ;  /* 0x000000065c477220 */ /* 0x000fe40000410000 */
[----:B------:R-:W-:Y:S02]  /*5bf0*/  FFMA.FTZ R6, -R76, R76, 1 ;  /* 0x3f8000004c067423 */ /* 0x000fe4000001014c */
[----:B------:R-:W-:Y:S02]  /*5c00*/  FMUL.FTZ R70, R91, R7 ;  /* 0x000000075b467220 */ /* 0x000fe40000410000 */
[----:B------:R-:W-:Y:S02]  /*5c10*/  FFMA.FTZ R7, -R77, R77, 1 ;  /* 0x3f8000004d077423 */ /* 0x000fe4000001014d */
[----:B------:R-:W-:Y:S02]  /*5c20*/  FMUL.FTZ R69, R97, R4 ;  /* 0x0000000461457220 */ /* 0x000fe40000410000 */
[----:B------:R-:W-:Y:S02]  /*5c30*/  FFMA.FTZ R4, -R74, R74, 1 ;  /* 0x3f8000004a047423 */ /* 0x000fe4000001014a */
[----:B------:R-:W-:Y:S02]  /*5c40*/  FMUL.FTZ R5, R5, c[0x0][0x2ec] ;  /* 0x0000bb0005057a20 */ /* 0x000fe40000410000 */
[C---:B------:R-:W-:Y:S02]  /*5c50*/  FADD.FTZ R8, -R73.reuse, R8 ;  /* 0x0000000849087221 */ /* 0x040fe40000010100 */
[----:B------:R-:W-:Y:S02]  /*5c60*/  FADD.FTZ R9, -R73, R9 ;  /* 0x0000000949097221 */ /* 0x000fe40000010100 */
[----:B------:R-:W-:Y:S02]  /*5c70*/  FMUL.FTZ R7, R7, c[0x0][0x2ec] ;  /* 0x0000bb0007077a20 */ /* 0x000fe40000410000 */
[----:B------:R-:W-:Y:S02]  /*5c80*/  FMUL.FTZ R6, R6, c[0x0][0x2ec] ;  /* 0x0000bb0006067a20 */ /* 0x000fe40000410000 */
[----:B------:R-:W-:Y:S02]  /*5c90*/  FMUL.FTZ R71, R71, R5 ;  /* 0x0000000547477220 */ /* 0x000fe40000410000 */
[----:B------:R-:W-:Y:S02]  /*5ca0*/  FFMA.FTZ R5, -R79, R79, 1 ;  /* 0x3f8000004f057423 */ /* 0x000fe4000001014f */
[----:B------:R-:W-:Y:S02]  /*5cb0*/  FADD.FTZ R10, -R72, R10 ;  /* 0x0000000a480a7221 */ /* 0x000fe40000010100 */
[----:B------:R-:W-:Y:S02]  /*5cc0*/  FMUL.FTZ R4, R4, c[0x0][0x2ec] ;  /* 0x0000bb0004047a20 */ /* 0x000fe40000410000 */
[----:B------:R-:W-:Y:S02]  /*5cd0*/  FMUL.FTZ R93, R93, R8 ;  /* 0x000000085d5d7220 */ /* 0x000fe40000410000 */
[----:B------:R-:W-:Y:S02]  /*5ce0*/  FMUL.FTZ R92, R95, R9 ;  /* 0x000000095f5c7220 */ /* 0x000fe40000410000 */
[----:B------:R-:W-:Y:S02]  /*5cf0*/  FMUL.FTZ R9, R69, R7 ;  /* 0x0000000745097220 */ /* 0x000fe40000410000 */
[----:B------:R-:W-:Y:S02]  /*5d00*/  FMUL.FTZ R8, R68, R6 ;  /* 0x0000000644087220 */ /* 0x000fe40000410000 */
[----:B------:R-:W-:Y:S02]  /*5d10*/  FMUL.FTZ R91, R94, R10 ;  /* 0x0000000a5e5b7220 */ /* 0x000fe40000410000 */
[----:B------:R-:W-:Y:S02]  /*5d20*/  FMUL.FTZ R70, R70, R4 ;  /* 0x0000000446467220 */ /* 0x000fe40000410000 */
[----:B------:R-:W-:Y:S02]  /*5d30*/  FFMA.FTZ R4, -R78, R78, 1 ;  /* 0x3f8000004e047423 */ /* 0x000fe4000001014e */
[----:B------:R-:W-:Y:S02]  /*5d40*/  FADD.FTZ R11, -R72, R11 ;  /* 0x0000000b480b7221 */ /* 0x000fe40000010100 */
[----:B------:R-:W-:Y:S02]  /*5d50*/  FMUL.FTZ R5, R5, c[0x0][0x2ec] ;  /* 0x0000bb0005057a20 */ /* 0x000fe40000410000 */
[----:B------:R-:W-:Y:S02]  /*5d60*/  FMUL.FTZ R90, R90, R11 ;  /* 0x0000000b5a5a7220 */ /* 0x000fe40000410000 */
[----:B------:R-:W-:Y:S01]  /*5d70*/  FMUL.FTZ R69, R91, R5 ;  /* 0x000000055b457220 */ /* 0x000fe20000410000 */
[----:B------:R-:W-:Y:S01]  /*5d80*/  F2FP.PACK_AB R5, R8, R9 ;  /* 0x000000090805723e */ /* 0x000fe200000000ff */
[----:B------:R-:W-:Y:S02]  /*5d90*/  FMUL.FTZ R4, R4, c[0x0][0x2ec] ;  /* 0x0000bb0004047a20 */ /* 0x000fe40000410000 */
[----:B------:R-:W-:Y:S02]  /*5da0*/  FFMA.FTZ R7, -R81, R81, 1 ;  /* 0x3f80000051077423 */ /* 0x000fe40000010151 */
[----:B------:R-:W-:Y:S01]  /*5db0*/  FMUL.FTZ R68, R90, R4 ;  /* 0x000000045a447220 */ /* 0x000fe20000410000 */
[----:B------:R-:W-:Y:S01]  /*5dc0*/  F2FP.PACK_AB R4, R70, R71 ;  /* 0x000000474604723e */ /* 0x000fe200000000ff */
[----:B------:R-:W-:Y:S01]  /*5dd0*/  STS [R101+0x12000], R5 ;  /* 0x0120000565007388 */ /* 0x000fe20000000800 */
[----:B------:R-:W-:Y:S02]  /*5de0*/  FFMA.FTZ R6, -R80, R80, 1 ;  /* 0x3f80000050067423 */ /* 0x000fe40000010150 */
[----:B------:R-:W-:Y:S01]  /*5df0*/  FMUL.FTZ R7, R7, c[0x0][0x2ec] ;  /* 0x0000bb0007077a20 */ /* 0x000fe20000410000 */
[----:B------:R2:W-:Y:S01]  /*5e00*/  STS [R101+0x12400], R4 ;  /* 0x0124000465007388 */ /* 0x0005e20000000800 */
[----:B------:R-:W-:Y:S02]  /*5e10*/  FMUL.FTZ R6, R6, c[0x0][0x2ec] ;  /* 0x0000bb0006067a20 */ /* 0x000fe40000410000 */
[----:B------:R-:W-:Y:S02]  /*5e20*/  FMUL.FTZ R11, R93, R7 ;  /* 0x000000075d0b7220 */ /* 0x000fe40000410000 */
[----:B------:R-:W-:Y:S02]  /*5e30*/  FFMA.FTZ R8, -R84, R84, 1 ;  /* 0x3f80000054087423 */ /* 0x000fe40000010154 */
[----:B------:R-:W-:Y:S02]  /*5e40*/  FFMA.FTZ R7, -R83, R83, 1 ;  /* 0x3f80000053077423 */ /* 0x000fe40000010153 */
[C---:B------:R-:W-:Y:S02]  /*5e50*/  FADD.FTZ R12, -R73.reuse, R12 ;  /* 0x0000000c490c7221 */ /* 0x040fe40000010100 */
[----:B------:R-:W-:Y:S02]  /*5e60*/  FADD.FTZ R13, -R73, R13 ;  /* 0x0000000d490d7221 */ /* 0x000fe40000010100 */
[----:B------:R-:W-:Y:S02]  /*5e70*/  FADD.FTZ R14, -R72, R14 ;  /* 0x0000000e480e7221 */ /* 0x000fe40000010100 */
[----:B------:R-:W-:Y:S02]  /*5e80*/  FMUL.FTZ R10, R92, R6 ;  /* 0x000000065c0a7220 */ /* 0x000fe40000410000 */
[----:B------:R-:W-:Y:S02]  /*5e90*/  FFMA.FTZ R9, -R85, R85, 1 ;  /* 0x3f80000055097423 */ /* 0x000fe40000010155 */
[----:B------:R-:W-:Y:S02]  /*5ea0*/  FFMA.FTZ R6, -R82, R82, 1 ;  /* 0x3f80000052067423 */ /* 0x000fe40000010152 */
[C---:B------:R-:W-:Y:S02]  /*5eb0*/  FADD.FTZ R15, -R72.reuse, R15 ;  /* 0x0000000f480f7221 */ /* 0x040fe40000010100 */
[C---:B------:R-:W-:Y:S02]  /*5ec0*/  FADD.FTZ R16, -R73.reuse, R16 ;  /* 0x0000001049107221 */ /* 0x040fe40000010100 */
[----:B------:R-:W-:Y:S01]  /*5ed0*/  FADD.FTZ R17, -R73, R17 ;  /* 0x0000001149117221 */ /* 0x000fe20000010100 */
[----:B--2---:R1:W5:Y:S01]  /*5ee0*/  LDL.LU R101, [R1+0x8c] ;  /* 0x00008c0001657983 */ /* 0x0043620000300800 */
[----:B------:R-:W-:Y:S02]  /*5ef0*/  FMUL.FTZ R73, R245, R12 ;  /* 0x0000000cf5497220 */ /* 0x000fe40000410000 */
[C---:B------:R-:W-:Y:S02]  /*5f00*/  FADD.FTZ R18, -R72.reuse, R18 ;  /* 0x0000001248127221 */ /* 0x040fe40000010100 */
[----:B------:R-:W-:Y:S02]  /*5f10*/  FADD.FTZ R19, -R72, R19 ;  /* 0x0000001348137221 */ /* 0x000fe40000010100 */
[----:B------:R-:W-:Y:S02]  /*5f20*/  FMUL.FTZ R72, R99, R14 ;  /* 0x0000000e63487220 */ /* 0x000fe40000410000 */
[----:B------:R-:W-:Y:S02]  /*5f30*/  FMUL.FTZ R12, R244, R13 ;  /* 0x0000000df40c7220 */ /* 0x000fe40000410000 */
[----:B------:R-:W-:Y:S02]  /*5f40*/  FMUL.FTZ R8, R8, c[0x0][0x2ec] ;  /* 0x0000bb0008087a20 */ /* 0x000fe40000410000 */
[----:B------:R-:W-:Y:S02]  /*5f50*/  FMUL.FTZ R7, R7, c[0x0][0x2ec] ;  /* 0x0000bb0007077a20 */ /* 0x000fe40000410000 */
[----:B------:R-:W-:Y:S02]  /*5f60*/  FMUL.FTZ R14, R98, R15 ;  /* 0x0000000f620e7220 */ /* 0x000fe40000410000 */
[----:B------:R-:W-:Y:S02]  /*5f70*/  FMUL.FTZ R9, R9, c[0x0][0x2ec] ;  /* 0x0000bb0009097a20 */ /* 0x000fe40000410000 */
[----:B------:R-:W-:Y:S02]  /*5f80*/  FMUL.FTZ R6, R6, c[0x0][0x2ec] ;  /* 0x0000bb0006067a20 */ /* 0x000fe40000410000 */
[----:B------:R-:W-:Y:S01]  /*5f90*/  FMUL.FTZ R12, R12, R8 ;  /* 0x000000080c0c7220 */ /* 0x000fe20000410000 */
[----:B------:R-:W-:Y:S01]  /*5fa0*/  F2FP.PACK_AB R8, R10, R11 ;  /* 0x0000000b0a08723e */ /* 0x000fe200000000ff */
[----:B------:R-:W-:Y:S02]  /*5fb0*/  FMUL.FTZ R15, R72, R7 ;  /* 0x00000007480f7220 */ /* 0x000fe40000410000 */
[----:B------:R-:W-:Y:S02]  /*5fc0*/  FFMA.FTZ R7, -R89, R89, 1 ;  /* 0x3f80000059077423 */ /* 0x000fe40000010159 */
[----:B------:R-:W-:Y:S01]  /*5fd0*/  FMUL.FTZ R13, R73, R9 ;  /* 0x00000009490d7220 */ /* 0x000fe20000410000 */
[----:B------:R-:W-:Y:S01]  /*5fe0*/  F2FP.PACK_AB R9, R68, R69 ;  /* 0x000000454409723e */ /* 0x000fe200000000ff */
[----:B------:R-:W-:Y:S01]  /*5ff0*/  FMUL.FTZ R14, R14, R6 ;  /* 0x000000060e0e7220 */ /* 0x000fe20000410000 */
[----:B------:R-:W-:Y:S01]  /*6000*/  STS [R100+0x12000], R8 ;  /* 0x0120000864007388 */ /* 0x000fe20000000800 */
[----:B------:R-:W-:Y:S02]  /*6010*/  FFMA.FTZ R6, -R88, R88, 1 ;  /* 0x3f80000058067423 */ /* 0x000fe40000010158 */
[----:B------:R-:W-:Y:S01]  /*6020*/  FMUL.FTZ R16, R249, R16 ;  /* 0x00000010f9107220 */ /* 0x000fe20000410000 */
[----:B------:R-:W-:Y:S01]  /*6030*/  STS [R100+0x12400], R9 ;  /* 0x0124000964007388 */ /* 0x000fe20000000800 */
[----:B------:R-:W-:Y:S02]  /*6040*/  FFMA.FTZ R4, -R86, R86, 1 ;  /* 0x3f80000056047423 */ /* 0x000fe40000010156 */
[----:B------:R-:W-:Y:S02]  /*6050*/  FMUL.FTZ R7, R7, c[0x0][0x2ec] ;  /* 0x0000bb0007077a20 */ /* 0x000fe40000410000 */
[----:B------:R-:W-:Y:S02]  /*6060*/  FMUL.FTZ R17, R248, R17 ;  /* 0x00000011f8117220 */ /* 0x000fe40000410000 */
[----:B------:R-:W-:Y:S02]  /*6070*/  FFMA.FTZ R5, -R87, R87, 1 ;  /* 0x3f80000057057423 */ /* 0x000fe40000010157 */
[----:B------:R-:W-:Y:S02]  /*6080*/  FMUL.FTZ R6, R6, c[0x0][0x2ec] ;  /* 0x0000bb0006067a20 */ /* 0x000fe40000410000 */
[----:B------:R-:W-:Y:S02]  /*6090*/  FMUL.FTZ R10, R4, c[0x0][0x2ec] ;  /* 0x0000bb00040a7a20 */ /* 0x000fe40000410000 */
[----:B------:R-:W-:Y:S01]  /*60a0*/  FMUL.FTZ R4, R16, R7 ;  /* 0x0000000710047220 */ /* 0x000fe20000410000 */
[----:B------:R-:W-:Y:S01]  /*60b0*/  F2FP.PACK_AB R7, R12, R13 ;  /* 0x0000000d0c07723e */ /* 0x000fe200000000ff */
[----:B------:R-:W-:Y:S02]  /*60c0*/  FMUL.FTZ R18, R247, R18 ;  /* 0x00000012f7127220 */ /* 0x000fe40000410000 */
[----:B------:R-:W-:Y:S02]  /*60d0*/  FMUL.FTZ R19, R246, R19 ;  /* 0x00000013f6137220 */ /* 0x000fe40000410000 */
[----:B------:R-:W-:Y:S01]  /*60e0*/  FMUL.FTZ R11, R5, c[0x0][0x2ec] ;  /* 0x0000bb00050b7a20 */ /* 0x000fe20000410000 */
[----:B------:R-:W-:Y:S01]  /*60f0*/  STS [R251+0x12000], R7 ;  /* 0x01200007fb007388 */ /* 0x000fe20000000800 */
[----:B------:R-:W-:Y:S01]  /*6100*/  FMUL.FTZ R5, R17, R6 ;  /* 0x0000000611057220 */ /* 0x000fe20000410000 */
[----:B------:R-:W-:Y:S01]  /*6110*/  F2FP.PACK_AB R6, R14, R15 ;  /* 0x0000000f0e06723e */ /* 0x000fe200000000ff */
[----:B------:R-:W-:Y:S02]  /*6120*/  FMUL.FTZ R11, R18, R11 ;  /* 0x0000000b120b7220 */ /* 0x000fe40000410000 */
[----:B------:R-:W-:Y:S01]  /*6130*/  FMUL.FTZ R10, R19, R10 ;  /* 0x0000000a130a7220 */ /* 0x000fe20000410000 */
[----:B------:R-:W-:Y:S01]  /*6140*/  F2FP.PACK_AB R5, R5, R4 ;  /* 0x000000040505723e */ /* 0x000fe200000000ff */
[----:B------:R-:W-:Y:S03]  /*6150*/  STS [R251+0x12400], R6 ;  /* 0x01240006fb007388 */ /* 0x000fe60000000800 */
[----:B------:R-:W-:Y:S01]  /*6160*/  F2FP.PACK_AB R4, R10, R11 ;  /* 0x0000000b0a04723e */ /* 0x000fe200000000ff */
[----:B------:R-:W-:Y:S04]  /*6170*/  STS [R250+0x12000], R5 ;  /* 0x01200005fa007388 */ /* 0x000fe80000000800 */
        /* <DEDUP_REMOVED lines=19> */
[----:B------:R-:W-:Y:S01]  /*62b0*/  LDSM.16.MT88.4 R92, [R0+0x9800] ;  /* 0x00980000005c783b */ /* 0x000fe20000004200 */
[-C--:B------:R-:W-:Y:S07]  /*62c0*/  HMMA.16816.F32 R44, R12, R18.reuse, R44 ;  /* 0x000000120c2c723c */ /* 0x080fee000000182c */
[----:B------:R4:W5:Y:S04]  /*62d0*/  LDL.LU R100, [R1+0x88] ;  /* 0x0000880001647983 */ /* 0x0009680000300800 */
[----:B------:R-:W4:Y:S01]  /*62e0*/  LDL.LU.64 R96, [R1+0x30] ;  /* 0x0000300001607983 */ /* 0x000f220000300a00 */
[C---:B------:R-:W-:Y:S05]  /*62f0*/  HMMA.16816.F32 R48, R4.reuse, R18, R48 ;  /* 0x000000120430723c */ /* 0x040fea0000001830 */
[----:B------:R-:W-:Y:S03]  /*6300*/  LDSM.16.MT88.4 R16, [R2+0x15000] ;  /* 0x015000000210783b */ /* 0x000fe60000004200 */
        /* <DEDUP_REMOVED lines=24> */
[----:B------:R-:W-:Y:S07]  /*6490*/  BAR.SYNC.DEFER_BLOCKING 0x0 ;  /* 0x0000000000007b1d */ /* 0x000fee0000010000 */
[C---:B------:R-:W-:Y:S08]  /*64a0*/  HMMA.16816.F32 R24, R16.reuse, R12, R24 ;  /* 0x0000000c1018723c */ /* 0x040ff00000001818 */
        /* <DEDUP_REMOVED lines=9> */
[----:B------:R-:W-:Y:S07]  /*6540*/  HMMA.16816.F32 R64, R4, R78, R64 ;  /* 0x0000004e0440723c */ /* 0x000fee0000001840 */
[----:B------:R-:W-:Y:S01]  /*6550*/  MOV R4, c[0x0][0x22c] ;  /* 0x00008b0000047a02 */ /* 0x000fe20000000f00 */
[-C--:B------:R-:W-:Y:S05]  /*6560*/  HMMA.16816.F32 R20, R80, R84.reuse, R20 ;  /* 0x000000545014723c */ /* 0x080fea0000001814 */
[----:B------:R-:W-:Y:S03]  /*6570*/  IMAD R98, R4, c[0x0][0x1c0], RZ ;  /* 0x0000700004627a24 */ /* 0x000fe600078e02ff */
[C---:B------:R-:W-:Y:S04]  /*6580*/  HMMA.16816.F32 R24, R88.reuse, R84, R24 ;  /* 0x000000545818723c */ /* 0x040fe80000001818 */
[----:B------:R-:W-:Y:S04]  /*6590*/  LEA R4, -R98, RZ, 0x6 ;  /* 0x000000ff62047211 */ /* 0x000fe800078e31ff */
[-C--:B------:R-:W-:Y:S08]  /*65a0*/  HMMA.16816.F32 R28, R88, R86.reuse, R28 ;  /* 0x00000056581c723c */ /* 0x080ff0000000181c */
[C---:B------:R-:W-:Y:S08]  /*65b0*/  HMMA.16816.F32 R32, R80.reuse, R86, R32 ;  /* 0x000000565020723c */ /* 0x040ff00000001820 */
[-C--:B------:R-:W-:Y:S08]  /*65c0*/  HMMA.16816.F32 R36, R80, R92.reuse, R36 ;  /* 0x0000005c5024723c */ /* 0x080ff00000001824 */
[C---:B------:R-:W-:Y:S08]  /*65d0*/  HMMA.16816.F32 R40, R88.reuse, R92, R40 ;  /* 0x0000005c5828723c */ /* 0x040ff00000001828 */
[-C--:B------:R-:W-:Y:S08]  /*65e0*/  HMMA.16816.F32 R44, R88, R94.reuse, R44 ;  /* 0x0000005e582c723c */ /* 0x080ff0000000182c */
[C---:B------:R-:W-:Y:S08]  /*65f0*/  HMMA.16816.F32 R48, R80.reuse, R94, R48 ;  /* 0x0000005e5030723c */ /* 0x040ff00000001830 */
[-C--:B------:R-:W-:Y:S04]  /*6600*/  HMMA.16816.F32 R52, R80, R8.reuse, R52 ;  /* 0x000000085034723c */ /* 0x080fe80000001834 */
[C---:B----4-:R-:W-:Y:S04]  /*6610*/  LEA R5, P1, R4.reuse, R96, 0x2 ;  /* 0x0000006004057211 */ /* 0x050fe800078210ff */
[C---:B------:R-:W-:Y:S04]  /*6620*/  HMMA.16816.F32 R56, R88.reuse, R8, R56 ;  /* 0x000000085838723c */ /* 0x040fe80000001838 */
[----:B------:R-:W-:Y:S04]  /*6630*/  LEA.HI.X.SX32 R4, R4, R97, 0x2, P1 ;  /* 0x0000006104047211 */ /* 0x000fe800008f16ff */
[-C--:B------:R-:W-:Y:S04]  /*6640*/  HMMA.16816.F32 R60, R88, R10.reuse, R60 ;  /* 0x0000000a583c723c */ /* 0x080fe8000000183c */
[-C--:B------:R-:W-:Y:S04]  /*6650*/  LOP3.LUT R5, R5, R4.reuse, RZ, 0x3c, !PT ;  /* 0x0000000405057212 */ /* 0x080fe800078e3cff */
[----:B------:R-:W-:Y:S04]  /*6660*/  HMMA.16816.F32 R64, R80, R10, R64 ;  /* 0x0000000a5040723c */ /* 0x000fe80000001840 */
[C---:B------:R-:W-:Y:S04]  /*6670*/  LOP3.LUT R4, R5.reuse, R4, RZ, 0x3c, !PT ;  /* 0x0000000405047212 */ /* 0x040fe800078e3cff */
        /* <DEDUP_REMOVED lines=57> */
.L_x_687:
        /* <DEDUP_REMOVED lines=418> */
.L_x_688:
[----:B------:R-:W-:Y:S02]  /*8430*/  UISETP.GT.AND UP0, UPT, UR7, UR17, UPT ;  /* 0x000000110700728c */ /* 0x000fe4000bf04270 */
[----:B------:R-:W-:Y:S04]  /*8440*/  UIADD3 UR7, UR7, -0x1, URZ ;  /* 0xffffffff07077890 */ /* 0x000fe8000fffe03f */
[----:B------:R-:W-:Y:S11]  /*8450*/  PLOP3.LUT P0, PT, PT, PT, UP0, 0x80, 0x0 ;  /* 0x000000000000781c */ /* 0x000ff60003f0f008 */
[----:B------:R-:W-:Y:S02]  /*8460*/  @!UPT UIADD3 URZ, URZ, URZ, URZ ;  /* 0x0000003f3f3ff290 */ /* 0x000fe4000fffe03f */
        /* <DEDUP_REMOVED lines=169> */
.L_x_690:
        /* <DEDUP_REMOVED lines=19> */
.L_x_691:
        /* <DEDUP_REMOVED lines=54> */
.L_x_693:
[----:B------:R-:W-:Y:S05]  /*9390*/  BSYNC B0 ;  /* 0x0000000000007941 */ /* 0x000fea0003800000 */
.L_x_692:
        /* <DEDUP_REMOVED lines=19> */
.L_x_695:
[----:B------:R-:W-:Y:S05]  /*94d0*/  BSYNC B0 ;  /* 0x0000000000007941 */ /* 0x000fea0003800000 */
.L_x_694:
        /* <DEDUP_REMOVED lines=30> */
.L_x_697:
[----:B------:R-:W-:Y:S05]  /*96c0*/  BSYNC B0 ;  /* 0x0000000000007941 */ /* 0x000fea0003800000 */
.L_x_696:
        /* <DEDUP_REMOVED lines=16> */
.L_x_668:
[----:B------:R-:W-:Y:S05]  /*97d0*/  BSYNC B1 ;  /* 0x0000000000017941 */ /* 0x000fea0003800000 */
.L_x_654:
        /* <DEDUP_REMOVED lines=11> */
.L_x_698:
[----:B------:R-:W-:Y:S05]  /*9890*/  EXIT ;  /* 0x000000000000794d */ /* 0x000fea0003800000 */
.L_x_700:
        /* <DEDUP_REMOVED lines=14> */
.L_x_1594:


//--------------------- .text._ZN5flash44flash_bwd_dq_dk_dv_loop_seqk_parallel_kernelI23Flash_bwd_kernel_traitsILi192ELi64ELi64ELi8ELi4ELi2ELi2ELb1ELb1EN7cutlass6half_tE19Flash_kernel_traitsILi192ELi64ELi64ELi8ES3_EELb1ELb0ELb0ELb0ELb0ELb1ELb0EEEvNS_16Flash_bwd_paramsE --------------------------
	.section	.text._ZN5flash44flash_bwd_dq_dk_dv_loop_seqk_parallel_kernelI23Flash_bwd_kernel_traitsILi192ELi64ELi64ELi8ELi4ELi2ELi2ELb1ELb1EN7cutlass6half_tE19Flash_kernel_traitsILi192ELi64ELi64ELi8ES3_EELb1ELb0ELb0ELb0ELb0ELb1ELb0EEEvNS_16Flash_bwd_paramsE,"ax",@progbits
	.sectioninfo	@"SHI_REGISTERS=255"
	.align	128
        .global         _ZN5flash44flash_bwd_dq_dk_dv_loop_seqk_parallel_kernelI23Flash_bwd_kernel_traitsILi192ELi64ELi64ELi8ELi4ELi2ELi2ELb1ELb1EN7cutlass6half_tE19Flash_kernel_traitsILi192ELi64ELi64ELi8ES3_EELb1ELb0ELb0ELb0ELb0ELb1ELb0EEEvNS_16Flash_bwd_paramsE
        .type           _ZN5flash44flash_bwd_dq_dk_dv_loop_seqk_parallel_kernelI23Flash_bwd_kernel_traitsILi192ELi64ELi64ELi8ELi4ELi2ELi2ELb1ELb1EN7cutlass6half_tE19Flash_kernel_traitsILi192ELi64ELi64ELi8ES3_EELb1ELb0ELb0ELb0ELb0ELb1ELb0EEEvNS_16Flash_bwd_paramsE,@function
        .size           _ZN5flash44flash_bwd_dq_dk_dv_loop_seqk_parallel_kernelI23Flash_bwd_kernel_traitsILi192ELi64ELi64ELi8ELi4ELi2ELi2ELb1ELb1EN7cutlass6half_tE19Flash_kernel_traitsILi192ELi64ELi64ELi8ES3_EELb1ELb0ELb0ELb0ELb0ELb1ELb0EEEvNS_16Flash_bwd_paramsE,(.L_x_1595 - _ZN5flash44flash_bwd_dq_dk_dv_loop_seqk_parallel_kernelI23Flash_bwd_kernel_traitsILi192ELi64ELi64ELi8ELi4ELi2ELi2ELb1ELb1EN7cutlass6half_tE19Flash_kernel_traitsILi192ELi64ELi64ELi8ES3_EELb1ELb0ELb0ELb0ELb0ELb1ELb0EEEvNS_16Flash_bwd_paramsE)
        .other          _ZN5flash44flash_bwd_dq_dk_dv_loop_seqk_parallel_kernelI23Flash_bwd_kernel_traitsILi192ELi64ELi64ELi8ELi4ELi2ELi2ELb1ELb1EN7cutlass6half_tE19Flash_kernel_traitsILi192ELi64ELi64ELi8ES3_EELb1ELb0ELb0ELb0ELb0ELb1ELb0EEEvNS_16Flash_bwd_paramsE,@"STO_CUDA_ENTRY STV_DEFAULT"
_ZN5flash44flash_bwd_dq_dk_dv_loop_seqk_parallel_kernelI23Flash_bwd_kernel_traitsILi192ELi64ELi64ELi8ELi4ELi2ELi2ELb1ELb1EN7cutlass6half_tE19Flash_kernel_traitsILi192ELi64ELi64ELi8ES3_EELb1ELb0ELb0ELb0ELb0ELb1ELb0EEEvNS_16Flash_bwd_paramsE:
.text._ZN5flash44flash_bwd_dq_dk_dv_loop_seqk_parallel_kernelI23Flash_bwd_kernel_traitsILi192ELi64ELi64ELi8ELi4ELi2ELi2ELb1ELb1EN7cutlass6half_tE19Flash_kernel_traitsILi192ELi64ELi64ELi8ES3_EELb1ELb0ELb0ELb0ELb0ELb1ELb0EEEvNS_16Flash_bwd_paramsE:
        /* <DEDUP_REMOVED lines=14> */
[----:B------:R-:W-:Y:S02]  /*00e0*/  USHF.R.S32.HI UR8, URZ, 0x1f, UR15 ;  /* 0x0000001f3f087899 */ /* 0x000fe4000801140f */
[----:B------:R-:W-:Y:S02]  /*00f0*/  ULDC.U8 UR9, c[0x0][0x328] ;  /* 0x0000ca0000097ab9 */ /* 0x000fe40000000000 */
[----:B------:R-:W-:Y:S01]  /*0100*/  UISETP.NE.AND UP2, UPT, UR9, URZ, UPT ;  /* 0x0000003f0900728c */ /* 0x000fe2000bf45270 */
[----:B------:R-:W3:Y:S01]  /*0110*/  S2UR UR32, SR_CTAID.Y ;  /* 0x00000000002079c3 */ /* 0x000ee20000002600 */
[----:B------:R-:W-:-:S02]  /*0120*/  ULDC UR47, c[0x0][0x22c] ;  /* 0x00008b00002f7ab9 */ /* 0x000fc40000000800 */
[----:B------:R-:W-:Y:S02]  /*0130*/  ULDC UR36, c[0x0][0x1c0] ;  /* 0x0000700000247ab9 */ /* 0x000fe40000000800 */
[----:B------:R-:W-:Y:S02]  /*0140*/  UMOV UR7, 0x80 ;  /* 0x0000008000077882 */ /* 0x000fe40000000000 */
[----:B------:R-:W-:Y:S02]  /*0150*/  ULDC UR6, c[0x0][0x210] ;  /* 0x0000840000067ab9 */ /* 0x000fe40000000800 */
[----:B------:R-:W-:Y:S02]  /*0160*/  ULDC UR57, c[0x0][0x234] ;  /* 0x00008d0000397ab9 */ /* 0x000fe40000000800 */
[----:B------:R-:W-:Y:S02]  /*0170*/  ULDC UR12, c[0x0][0x1c0] ;  /* 0x00007000000c7ab9 */ /* 0x000fe40000000800 */
[----:B------:R-:W-:Y:S01]  /*0180*/  ULDC UR13, c[0x0][0x1c0] ;  /* 0x00007000000d7ab9 */ /* 0x000fe20000000800 */
[----:B-1----:R-:W-:Y:S01]  /*0190*/  SHF.R.S32.HI R5, RZ, 0x1f, R11 ;  /* 0x0000001fff057819 */ /* 0x002fe2000001140b */
[----:B--2---:R-:W-:-:S02]  /*01a0*/  USHF.R.S32.HI UR16, URZ, 0x1f, UR38 ;  /* 0x0000001f3f107899 */ /* 0x004fc40008011426 */
[----:B------:R-:W-:Y:S01]  /*01b0*/  UIMAD.WIDE UR36, UR47, UR36, URZ ;  /* 0x000000242f2472a5 */ /* 0x000fe2000f8e023f */
[CC--:B------:R-:W-:Y:S01]  /*01c0*/  LEA.HI R3, R5.reuse, R11.reuse, RZ, 0x5 ;  /* 0x0000000b05037211 */ /* 0x0c0fe200078f28ff */
[----:B------:R-:W-:Y:S01]  /*01d0*/  UIMAD UR48, UR38, UR47, URZ ;  /* 0x0000002f263072a4 */ /* 0x000fe2000f8e023f */
[-C--:B------:R-:W-:Y:S01]  /*01e0*/  LEA.HI R10, R5, R11.reuse, RZ, 0x3 ;  /* 0x0000000b050a7211 */ /* 0x080fe200078f18ff */
[----:B------:R-:W-:Y:S01]  /*01f0*/  UIMAD UR57, UR7, UR6, UR57 ;  /* 0x00000006073972a4 */ /* 0x000fe2000f8e0239 */
[--C-:B------:R-:W-:Y:S01]  /*0200*/  SHF.R.S32.HI R0, RZ, 0x5, R3.reuse ;  /* 0x00000005ff007819 */ /* 0x100fe20000011403 */
[----:B---3--:R-:W-:Y:S01]  /*0210*/  UIMAD.WIDE.U32 UR44, UR32, UR15, URZ ;  /* 0x0000000f202c72a5 */ /* 0x008fe2000f8e003f */
[----:B------:R-:W-:Y:S01]  /*0220*/  SHF.R.S32.HI R4, RZ, 0x1f, R3 ;  /* 0x0000001fff047819 */ /* 0x000fe20000011403 */
[----:B------:R-:W-:Y:S01]  /*0230*/  USHF.L.U32 UR15, UR32, 0x7, URZ ;  /* 0x00000007200f7899 */ /* 0x000fe2000800063f */
[C---:B------:R-:W-:Y:S01]  /*0240*/  LOP3.LUT R6, R3.reuse, 0xffffffe0, RZ, 0xc0, !PT ;  /* 0xffffffe003067812 */ /* 0x040fe200078ec0ff */
[----:B------:R-:W-:Y:S01]  /*0250*/  USHF.R.S32.HI UR9, URZ, 0x1f, UR32 ;  /* 0x0000001f3f097899 */ /* 0x000fe20008011420 */
[-C--:B------:R-:W-:Y:S01]  /*0260*/  LEA.HI R4, R4, R0.reuse, RZ, 0x2 ;  /* 0x0000000004047211 */ /* 0x080fe200078f10ff */
[----:B------:R-:W-:Y:S01]  /*0270*/  UIMAD UR47, UR47, UR12, URZ ;  /* 0x0000000c2f2f72a4 */ /* 0x000fe2000f8e023f */
[----:B------:R-:W-:Y:S01]  /*0280*/  LEA.HI R3, R3, R0, RZ, 0x1 ;  /* 0x0000000003037211 */ /* 0x000fe200078f08ff */
[----:B------:R-:W-:Y:S01]  /*0290*/  IMAD.IADD R9, R11, 0x1, -R6 ;  /* 0x000000010b097824 */ /* 0x000fe200078e0a06 */
[----:B------:R-:W-:Y:S01]  /*02a0*/  LOP3.LUT R4, R4, 0xfffffffc, RZ, 0xc0, !PT ;  /* 0xfffffffc04047812 */ /* 0x000fe200078ec0ff */
[----:B------:R-:W-:Y:S01]  /*02b0*/  UIMAD UR6, UR32, UR13, UR38 ;  /* 0x0000000d200672a4 */ /* 0x000fe2000f8e0226 */
[----:B------:R-:W-:Y:S01]  /*02c0*/  LOP3.LUT R3, R3, 0xfffffffe, RZ, 0xc0, !PT ;  /* 0xfffffffe03037812 */ /* 0x000fe200078ec0ff */
[----:B------:R-:W-:Y:S01]  /*02d0*/  ULDC UR14, c[0x0][0x1c0] ;  /* 0x00007000000e7ab9 */ /* 0x000fe20000000800 */
[CC--:B------:R-:W-:Y:S01]  /*02e0*/  LEA.HI R2, R5.reuse, R11.reuse, RZ, 0x4 ;  /* 0x0000000b05027211 */ /* 0x0c0fe200078f20ff */
[C---:B------:R-:W-:Y:S01]  /*02f0*/  IMAD.IADD R18, R0.reuse, 0x1, -R4 ;  /* 0x0000000100127824 */ /* 0x040fe200078e0a04 */
[CC--:B------:R-:W-:Y:S01]  /*0300*/  LEA.HI R14, R5.reuse, R11.reuse, RZ, 0x7 ;  /* 0x0000000b050e7211 */ /* 0x0c0fe200078f38ff */
[----:B------:R-:W-:Y:S01]  /*0310*/  IMAD.IADD R13, R0, 0x1, -R3 ;  /* 0x00000001000d7824 */ /* 0x000fe200078e0a03 */
[CC--:B------:R-:W-:Y:S01]  /*0320*/  LEA.HI R15, R5.reuse, R11.reuse, RZ, 0x6 ;  /* 0x0000000b050f7211 */ /* 0x0c0fe200078f30ff */
[----:B------:R-:W-:Y:S01]  /*0330*/  ULDC UR11, c[0x0][0x1c0] ;  /* 0x00007000000b7ab9 */ /* 0x000fe20000000800 */
[----:B------:R-:W-:Y:S01]  /*0340*/  LEA.HI R5, R5, R11, RZ, 0x2 ;  /* 0x0000000b05057211 */ /* 0x000fe200078f10ff */
[----:B------:R-:W-:Y:S01]  /*0350*/  STL [R1+0x7c], R18 ;  /* 0x00007c1201007387 */ /* 0x000fe20000100800 */
[----:B------:R-:W-:Y:S01]  /*0360*/  LOP3.LUT R7, R10, 0xfffffff8, RZ, 0xc0, !PT ;  /* 0xfffffff80a077812 */ /* 0x000fe200078ec0ff */
[----:B------:R-:W-:Y:S01]  /*0370*/  UIMAD UR54, UR8, UR32, URZ ;  /* 0x00000020083672a4 */ /* 0x000fe2000f8e023f */
[--C-:B------:R-:W-:Y:S01]  /*0380*/  SHF.R.S32.HI R3, RZ, 0x2, R5.reuse ;  /* 0x00000002ff037819 */ /* 0x100fe20000011405 */
[----:B------:R-:W-:Y:S01]  /*0390*/  UIMAD UR7, UR32, UR11, UR38 ;  /* 0x0000000b200772a4 */ /* 0x000fe2000f8e0226 */
[----:B------:R-:W-:Y:S01]  /*03a0*/  SHF.R.S32.HI R0, RZ, 0x1f, R5 ;  /* 0x0000001fff007819 */ /* 0x000fe20000011405 */
[C---:B------:R-:W-:Y:S01]  /*03b0*/  IMAD.IADD R6, R11.reuse, 0x1, -R7 ;  /* 0x000000010b067824 */ /* 0x040fe200078e0a07 */
[----:B------:R-:W-:Y:S01]  /*03c0*/  LOP3.LUT R8, R2, 0xfffffff0, RZ, 0xc0, !PT ;  /* 0xfffffff002087812 */ /* 0x000fe200078ec0ff */
[----:B------:R-:W-:Y:S01]  /*03d0*/  @!UP2 UIMAD UR8, UR32, UR14, UR38 ;  /* 0x0000000e2008a2a4 */ /* 0x000fe2000f8e0226 */
[----:B------:R-:W-:Y:S01]  /*03e0*/  LEA.HI R0, R0, R3, RZ, 0x3 ;  /* 0x0000000300007211 */ /* 0x000fe200078f18ff */
[----:B------:R-:W-:Y:S01]  /*03f0*/  IMAD.SHL.U32 R20, R6, 0x8, RZ ;  /* 0x0000000806147824 */ /* 0x000fe200078e00ff */
[----:B------:R-:W-:Y:S01]  /*0400*/  SHF.R.S32.HI R4, RZ, 0x4, R2 ;  /* 0x00000004ff047819 */ /* 0x000fe20000011402 */
[----:B------:R-:W-:Y:S01]  /*0410*/  IMAD.IADD R7, R11, 0x1, -R8 ;  /* 0x000000010b077824 */ /* 0x000fe200078e0a08 */
[----:B------:R-:W-:Y:S01]  /*0420*/  LOP3.LUT R0, R0, 0xfffffff8, RZ, 0xc0, !PT ;  /* 0xfffffff800007812 */ /* 0x000fe200078ec0ff */
[----:B------:R-:W-:Y:S01]  /*0430*/  USHF.L.U32 UR46, UR47, 0x6, URZ ;  /* 0x000000062f2e7899 */ /* 0x000fe2000800063f */
[----:B------:R-:W-:Y:S01]  /*0440*/  SHF.R.S32.HI R17, RZ, 0x3, R10 ;  /* 0x00000003ff117819 */ /* 0x000fe2000001140a */
[----:B------:R-:W-:Y:S01]  /*0450*/  STL [R1+0x80], R20 ;  /* 0x0000801401007387 */ /* 0x000fe20000100800 */
[----:B------:R-:W-:Y:S01]  /*0460*/  LEA.HI R2, R2, R4, RZ, 0x1 ;  /* 0x0000000402027211 */ /* 0x000fe200078f08ff */
[----:B------:R-:W-:Y:S01]  /*0470*/  IMAD.IADD R8, R3, 0x1, -R0 ;  /* 0x0000000103087824 */ /* 0x000fe200078e0a00 */
[----:B------:R-:W-:Y:S01]  /*0480*/  LOP3.LUT R12, R5, 0x7ffffffc, RZ, 0xc0, !PT ;  /* 0x7ffffffc050c7812 */ /* 0x000fe200078ec0ff */
[----:B------:R-:W-:Y:S01]  /*0490*/  IMAD.SHL.U32 R0, R17, 0x40, RZ ;  /* 0x0000004011007824 */ /* 0x000fe200078e00ff */
[----:B------:R-:W-:Y:S01]  /*04a0*/  LOP3.LUT R2, R2, 0xfffffffe, RZ, 0xc0, !PT ;  /* 0xfffffffe02027812 */ /* 0x000fe200078ec0ff */
[----:B------:R-:W-:Y:S01]  /*04b0*/  USHF.L.U32 UR41, UR6, 0x5, URZ ;  /* 0x0000000506297899 */ /* 0x000fe2000800063f */
[----:B------:R-:W-:Y:S01]  /*04c0*/  SHF.R.S32.HI R3, RZ, 0x1f, R9 ;  /* 0x0000001fff037819 */ /* 0x000fe20000011409 */
[----:B------:R-:W-:Y:S01]  /*04d0*/  IMAD.IADD R16, R11, 0x1, -R12 ;  /* 0x000000010b107824 */ /* 0x000fe200078e0a0c */
[----:B------:R-:W-:Y:S01]  /*04e0*/  LOP3.LUT R0, R0, 0x1c0, RZ, 0xc0, !PT ;  /* 0x000001c000007812 */ /* 0x000fe200078ec0ff */
[----:B------:R-:W-:Y:S01]  /*04f0*/  IMAD.IADD R11, R4, 0x1, -R2 ;  /* 0x00000001040b7824 */ /* 0x000fe200078e0a02 */
[----:B------:R-:W-:Y:S01]  /*0500*/  SHF.R.S32.HI R4, RZ, 0x1f, R7 ;  /* 0x0000001fff047819 */ /* 0x000fe20000011407 */
[----:B------:R-:W-:Y:S01]  /*0510*/  ULDC UR51, c[0x0][0x214] ;  /* 0x0000850000337ab9 */ /* 0x000fe20000000800 */
[----:B------:R-:W-:Y:S01]  /*0520*/  SHF.R.U32.HI R2, RZ, 0x3, R0 ;  /* 0x00000003ff027819 */ /* 0x000fe20000011600 */
[----:B------:R-:W-:Y:S01]  /*0530*/  ULDC UR58, c[0x0][0x1c8] ;  /* 0x00007200003a7ab9 */ /* 0x000fe20000000800 */
[----:B------:R-:W-:Y:S01]  /*0540*/  LOP3.LUT R0, R0, 0x38, R20, 0xf8, !PT ;  /* 0x0000003800007812 */ /* 0x000fe200078ef814 */
[----:B------:R-:W-:Y:S01]  /*0550*/  ULDC.U8 UR10, c[0x0][0x3d0] ;  /* 0x0000f400000a7ab9 */ /* 0x000fe20000000000 */
[----:B------:R-:W-:Y:S01]  /*0560*/  LEA.HI R12, R4, R7, RZ, 0x3 ;  /* 0x00000007040c7211 */ /* 0x000fe200078f18ff */
[----:B------:R-:W-:Y:S01]  /*0570*/  ULDC UR52, c[0x0][0x224] ;  /* 0x0000890000347ab9 */ /* 0x000fe20000000800 */
[----:B------:R-:W-:Y:S01]  /*0580*/  LEA.HI R17, R3, R9, RZ, 0x2 ;  /* 0x0000000903117211 */ /* 0x000fe200078f10ff */
[----:B------:R-:W-:Y:S01]  /*0590*/  @UP2 UIMAD UR56, UR32, UR51, URZ ;  /* 0x00000033203822a4 */ /* 0x000fe2000f8e023f */
[----:B------:R-:W-:Y:S01]  /*05a0*/  LOP3.LUT R9, R0, R2, RZ, 0x3c, !PT ;  /* 0x0000000200097212 */ /* 0x000fe200078e3cff */
[----:B------:R-:W-:Y:S01]  /*05b0*/  IMAD.SHL.U32 R0, R6, 0x40, RZ ;  /* 0x0000004006007824 */ /* 0x000fe200078e00ff */
[----:B------:R-:W-:Y:S01]  /*05c0*/  LOP3.LUT R2, R12, 0xfffffff8, RZ, 0xc0, !PT ;  /* 0xfffffff80c027812 */ /* 0x000fe200078ec0ff */
[----:B------:R-:W-:Y:S01]  /*05d0*/  ULDC.64 UR4, c[0x0][0x118] ;  /* 0x0000460000047ab9 */ /* 0x000fe20000000a00 */
[----:B------:R-:W-:Y:S01]  /*05e0*/  LOP3.LUT P4, RZ, R6, 0x2, RZ, 0xc0, !PT ;  /* 0x0000000206ff7812 */ /* 0x000fe2000788c0ff */
[----:B------:R-:W-:Y:S01]  /*05f0*/  ULOP3.LUT UR58, UR38, UR58, URZ, 0x3c, !UPT ;  /* 0x0000003a263a7292 */ /* 0x000fe2000f8e3c3f */
[----:B------:R-:W-:Y:S01]  /*0600*/  LOP3.LUT R0, R0, 0x1c0, RZ, 0xc0, !PT ;  /* 0x000001c000007812 */ /* 0x000fe200078ec0ff */
[----:B------:R-:W-:Y:S01]  /*0610*/  IMAD.IADD R7, R7, 0x1, -R2 ;  /* 0x0000000107077824 */ /* 0x000fe200078e0a02 */
[----:B------:R-:W-:Y:S01]  /*0620*/  LOP3.LUT P3, RZ, R6, 0x4, RZ, 0xc0, !PT ;  /* 0x0000000406ff7812 */ /* 0x000fe2000786c0ff */
[----:B------:R-:W-:Y:S01]  /*0630*/  IMAD.U32 R2, RZ, RZ, UR16 ;  /* 0x00000010ff027e24 */ /* 0x000fe2000f8e00ff */
[C---:B------:R-:W-:Y:S01]  /*0640*/  LOP3.LUT R5, R0.reuse, 0x8, R10, 0xf8, !PT ;  /* 0x0000000800057812 */ /* 0x040fe200078ef80a */
[----:B------:R-:W-:Y:S01]  /*0650*/  IMAD.SHL.U32 R2, R13, 0x10, RZ ;  /* 0x000000100d027824 */ /* 0x000fe200078e00ff */
[----:B------:R-:W-:Y:S01]  /*0660*/  SHF.R.U32.HI R4, RZ, 0x3, R0 ;  /* 0x00000003ff047819 */ /* 0x000fe20000011600 */
[----:B------:R-:W-:Y:S01]  /*0670*/  UISETP.NE.AND UP3, UPT, UR10, URZ, UPT ;  /* 0x0000003f0a00728c */ /* 0x000fe2000bf65270 */
[----:B------:R-:W-:Y:S01]  /*0680*/  SHF.R.S32.HI R14, RZ, 0x7, R14 ;  /* 0x00000007ff0e7819 */ /* 0x000fe2000001140e */
[----:B------:R-:W-:Y:S01]  /*0690*/  USHF.R.S32.HI UR61, URZ, 0x1f, UR38 ;  /* 0x0000001f3f3d7899 */ /* 0x000fe20008011426 */
[----:B------:R-:W-:Y:S01]  /*06a0*/  LOP3.LUT R6, R0, 0x10, R2, 0xf8, !PT ;  /* 0x0000001000067812 */ /* 0x000fe200078ef802 */
[----:B------:R-:W-:Y:S01]  /*06b0*/  IMAD.SHL.U32 R2, R11, 0x200, RZ ;  /* 0x000002000b027824 */ /* 0x000fe200078e00ff */
[----:B------:R-:W-:Y:S01]  /*06c0*/  LOP3.LUT R3, R8, 0x1, RZ, 0xc0, !PT ;  /* 0x0000000108037812 */ /* 0x000fe200078ec0ff */
[----:B------:R-:W-:Y:S01]  /*06d0*/  USHF.R.S32.HI UR60, URZ, 0x1f, UR32 ;  /* 0x0000001f3f3c7899 */ /* 0x000fe20008011420 */
[----:B------:R-:W-:Y:S01]  /*06e0*/  LOP3.LUT R0, R5, R4, RZ, 0x3c, !PT ;  /* 0x0000000405007212 */ /* 0x000fe200078e3cff */
[----:B------:R-:W-:Y:S01]  /*06f0*/  USHF.R.S32.HI UR59, URZ, 0x1f, UR38 ;  /* 0x0000001f3f3b7899 */ /* 0x000fe20008011426 */
[----:B------:R-:W-:Y:S01]  /*0700*/  LOP3.LUT R5, R6, 0x8, R10, 0xf8, !PT ;  /* 0x0000000806057812 */ /* 0x000fe200078ef80a */
[----:B------:R-:W-:Y:S01]  /*0710*/  IMAD.U32 R6, RZ, RZ, UR15 ;  /* 0x0000000fff067e24 */ /* 0x000fe2000f8e00ff */
[----:B------:R-:W-:Y:S01]  /*0720*/  ISETP.NE.U32.AND P0, PT, R3, 0x1, PT ;  /* 0x000000010300780c */ /* 0x000fe20003f05070 */
[----:B------:R-:W-:Y:S01]  /*0730*/  IMAD R3, R14, 0x800, R2 ;  /* 0x000008000e037824 */ /* 0x000fe200078e0202 */
[----:B------:R-:W-:Y:S01]  /*0740*/  LOP3.LUT R4, R2, R5, R4, 0xf6, !PT ;  /* 0x0000000502047212 */ /* 0x000fe200078ef604 */
[C---:B------:R-:W-:Y:S01]  /*0750*/  IMAD.SHL.U32 R5, R8.reuse, 0x40, RZ ;  /* 0x0000004008057824 */ /* 0x040fe200078e00ff */
[----:B------:R-:W-:Y:S01]  /*0760*/  SHF.R.S32.HI R2, RZ, 0x6, R15 ;  /* 0x00000006ff027819 */ /* 0x000fe2000001140f */
[----:B------:R-:W-:Y:S01]  /*0770*/  IMAD.IADD R0, R3, 0x1, R0 ;  /* 0x0000000103007824 */ /* 0x000fe200078e0200 */
[----:B------:R-:W-:Y:S01]  /*0780*/  R2P PR, R8, 0x6 ;  /* 0x0000000608007804 */ /* 0x000fe20000000000 */
[----:B------:R-:W-:Y:S01]  /*0790*/  IMAD.SHL.U32 R6, R11, 0x20, RZ ;  /* 0x000000200b067824 */ /* 0x000fe200078e00ff */
[C---:B------:R-:W-:Y:S01]  /*07a0*/  LOP3.LUT P6, RZ, R7.reuse, 0x2, RZ, 0xc0, !PT ;  /* 0x0000000207ff7812 */ /* 0x040fe200078cc0ff */
[C---:B------:R-:W-:Y:S01]  /*07b0*/  IMAD R10, R2.reuse, 0x200, R9 ;  /* 0x00000200020a7824 */ /* 0x040fe200078e0209 */
[----:B------:R-:W-:Y:S01]  /*07c0*/  LOP3.LUT P5, RZ, R7, 0x4, RZ, 0xc0, !PT ;  /* 0x0000000407ff7812 */ /* 0x000fe200078ac0ff */
[----:B------:R-:W-:Y:S01]  /*07d0*/  IMAD.SHL.U32 R3, R2, 0x8, RZ ;  /* 0x0000000802037824 */ /* 0x000fe200078e00ff */
[----:B------:R-:W-:Y:S01]  /*07e0*/  LOP3.LUT R2, R5, 0x1c0, RZ, 0xc0, !PT ;  /* 0x000001c005027812 */ /* 0x000fe200078ec0ff */
[----:B------:R-:W-:Y:S01]  /*07f0*/  IMAD.SHL.U32 R14, R14, 0x20, RZ ;  /* 0x000000200e0e7824 */ /* 0x000fe200078e00ff */
[----:B------:R-:W-:Y:S01]  /*0800*/  UIMAD.WIDE.U32 UR42, UR36, UR44, URZ ;  /* 0x0000002c242a72a5 */ /* 0x000fe2000f8e003f */
[----:B------:R-:W-:Y:S01]  /*0810*/  IMAD.SHL.U32 R7, R7, 0x40, RZ ;  /* 0x0000004007077824 */ /* 0x000fe200078e00ff */
[----:B------:R-:W-:Y:S01]  /*0820*/  LOP3.LUT R3, R3, 0x18, RZ, 0xc0, !PT ;  /* 0x0000001803037812 */ /* 0x000fe200078ec0ff */
[----:B------:R-:W-:Y:S01]  /*0830*/  IMAD.SHL.U32 R252, R0, 0x2, RZ ;  /* 0x0000000200fc7824 */ /* 0x000fe200078e00ff */
[----:B------:R-:W-:Y:S01]  /*0840*/  SHF.R.U32.HI R5, RZ, 0x3, R2 ;  /* 0x00000003ff057819 */ /* 0x000fe20000011602 */
[----:B------:R1:W-:Y:S01]  /*0850*/  STL [R1+0x88], R14 ;  /* 0x0000880e01007387 */ /* 0x0003e20000100800 */
[----:B------:R-:W-:Y:S01]  /*0860*/  LOP3.LUT R9, R3, 0x20, R6, 0xf8, !PT ;  /* 0x0000002003097812 */ /* 0x000fe200078ef806 */
[----:B------:R-:W-:Y:S01]  /*0870*/  IMAD.U32 R6, RZ, RZ, UR9 ;  /* 0x00000009ff067e24 */ /* 0x000fe2000f8e00ff */
[----:B------:R-:W-:Y:S01]  /*0880*/  LOP3.LUT R8, R5, R2, R3, 0x1e, !PT ;  /* 0x0000000205087212 */ /* 0x000fe200078e1e03 */
[----:B------:R-:W-:Y:S01]  /*0890*/  UIMAD UR53, UR37, UR44, URZ ;  /* 0x0000002c253572a4 */ /* 0x000fe2000f8e023f */
[----:B------:R-:W-:Y:S01]  /*08a0*/  LOP3.LUT R3, R2, 0x20, R14, 0xf8, !PT ;  /* 0x0000002002037812 */ /* 0x000fe200078ef80e */
[----:B------:R-:W-:Y:S01]  /*08b0*/  IMAD.SHL.U32 R2, R16, 0x2, RZ ;  /* 0x0000000210027824 */ /* 0x000fe200078e00ff */
[----:B------:R-:W-:-:S02]  /*08c0*/  USHF.R.S32.HI UR55, URZ, 0x1f, UR48 ;  /* 0x0000001f3f377899 */ /* 0x000fc40008011430 */
[----:B------:R-:W-:Y:S01]  /*08d0*/  LOP3.LUT R5, R3, R5, RZ, 0x3c, !PT ;  /* 0x0000000503057212 */ /* 0x000fe200078e3cff */
[--C-:B------:R-:W-:Y:S01]  /*08e0*/  IMAD R6, R18, 0x400, R2.reuse ;  /* 0x0000040012067824 */ /* 0x100fe200078e0202 */
[----:B------:R-:W-:Y:S01]  /*08f0*/  UIMAD UR52, UR7, UR52, URZ ;  /* 0x00000034073472a4 */ /* 0x000fe2000f8e023f */
[----:B------:R-:W-:Y:S01]  /*0900*/  IMAD R3, R13, 0x400, R2 ;  /* 0x000004000d037824 */ /* 0x000fe200078e0202 */
[----:B------:R-:W-:Y:S01]  /*0910*/  LOP3.LUT R2, R7, 0x1c0, RZ, 0xc0, !PT ;  /* 0x000001c007027812 */ /* 0x000fe200078ec0ff */
[----:B------:R-:W-:Y:S01]  /*0920*/  IMAD.IADD R15, R6, 0x1, R5 ;  /* 0x00000001060f7824 */ /* 0x000fe200078e0205 */
[----:B------:R-:W-:Y:S01]  /*0930*/  @!UP2 UIMAD UR51, UR8, UR51, URZ ;  /* 0x000000330833a2a4 */ /* 0x000fe2000f8e023f */
[----:B------:R-:W-:Y:S01]  /*0940*/  IMAD.SHL.U32 R5, R11, 0x8, RZ ;  /* 0x000000080b057824 */ /* 0x000fe200078e00ff */
[----:B------:R-:W-:Y:S01]  /*0950*/  USHF.R.S32.HI UR50, URZ, 0x1f, UR46 ;  /* 0x0000001f3f327899 */ /* 0x000fe2000801142e */
[----:B------:R-:W-:Y:S01]  /*0960*/  IMAD.SHL.U32 R7, R12, 0x40, RZ ;  /* 0x000000400c077824 */ /* 0x000fe200078e00ff */
[----:B------:R-:W-:Y:S01]  /*0970*/  USHF.R.S32.HI UR49, URZ, 0x1f, UR41 ;  /* 0x0000001f3f317899 */ /* 0x000fe20008011429 */
[----:B------:R-:W-:Y:S01]  /*0980*/  IMAD.MOV.U32 R11, RZ, RZ, 0x40 ;  /* 0x00000040ff0b7424 */ /* 0x000fe200078e00ff */
[----:B------:R-:W-:Y:S01]  /*0990*/  LOP3.LUT R5, R2, 0x8, R5, 0xf8, !PT ;  /* 0x0000000802057812 */ /* 0x000fe200078ef805 */
[----:B------:R-:W-:Y:S01]  /*09a0*/  IMAD.MOV.U32 R6, RZ, RZ, 0x20 ;  /* 0x00000020ff067424 */ /* 0x000fe200078e00ff */
[----:B------:R-:W-:Y:S01]  /*09b0*/  LOP3.LUT R7, R7, 0xfffffe00, RZ, 0xc0, !PT ;  /* 0xfffffe0007077812 */ /* 0x000fe200078ec0ff */
[----:B------:R-:W-:Y:S01]  /*09c0*/  IMAD.MOV.U32 R12, RZ, RZ, -0x10 ;  /* 0xfffffff0ff0c7424 */ /* 0x000fe200078e00ff */
[----:B------:R-:W-:Y:S01]  /*09d0*/  ULDC.U8 UR30, c[0x0][0x2d8] ;  /* 0x0000b600001e7ab9 */ /* 0x000fe20000000000 */
[----:B-1----:R-:W-:Y:S01]  /*09e0*/  IMAD.IADD R14, R3, 0x1, R8 ;  /* 0x00000001030e7824 */ /* 0x002fe200078e0208 */
[----:B------:R-:W-:Y:S01]  /*09f0*/  SHF.R.U32.HI R3, RZ, 0x3, R2 ;  /* 0x00000003ff037819 */ /* 0x000fe20000011602 */
[----:B------:R-:W-:-:S03]  /*0a00*/  IMAD R8, R18, 0x400, R7 ;  /* 0x0000040012087824 */ /* 0x000fc600078e0207 */
[----:B------:R-:W-:Y:S01]  /*0a10*/  LOP3.LUT R2, R3, R9, R2, 0x1e, !PT ;  /* 0x0000000903027212 */ /* 0x000fe200078e1e02 */
[----:B------:R-:W-:Y:S01]  /*0a20*/  IMAD R9, R13, 0x400, R7 ;  /* 0x000004000d097824 */ /* 0x000fe200078e0207 */
[----:B------:R-:W-:Y:S02]  /*0a30*/  LOP3.LUT R3, R5, R3, RZ, 0x3c, !PT ;  /* 0x0000000305037212 */ /* 0x000fe400078e3cff */
[----:B------:R-:W-:Y:S02]  /*0a40*/  SHF.R.S32.HI R5, RZ, 0x2, R17 ;  /* 0x00000002ff057819 */ /* 0x000fe40000011411 */
[----:B------:R-:W-:Y:S01]  /*0a50*/  LOP3.LUT R7, R2, R7, RZ, 0xfc, !PT ;  /* 0x0000000702077212 */ /* 0x000fe200078efcff */
[----:B------:R-:W-:Y:S01]  /*0a60*/  IMAD.IADD R8, R8, 0x1, R3 ;  /* 0x0000000108087824 */ /* 0x000fe200078e0203 */
[----:B------:R-:W-:Y:S01]  /*0a70*/  SEL R2, R11, 0xffffffc0, !P3 ;  /* 0xffffffc00b027807 */ /* 0x000fe20005800000 */
[----:B------:R-:W-:Y:S01]  /*0a80*/  IMAD.IADD R9, R3, 0x1, R9 ;  /* 0x0000000103097824 */ /* 0x000fe200078e0209 */
[----:B------:R-:W-:Y:S01]  /*0a90*/  SEL R3, R6, 0xffffffe0, !P4 ;  /* 0xffffffe006037807 */ /* 0x000fe20006000000 */
[----:B------:R-:W-:Y:S01]  /*0aa0*/  IMAD R13, R18, 0x10, R5 ;  /* 0x00000010120d7824 */ /* 0x000fe200078e0205 */
[----:B------:R-:W-:Y:S01]  /*0ab0*/  SEL R6, R6, 0xffffffe0, !P6 ;  /* 0xffffffe006067807 */ /* 0x000fe20007000000 */
[----:B------:R-:W-:Y:S01]  /*0ac0*/  IMAD.SHL.U32 R5, R10, 0x2, RZ ;  /* 0x000000020a057824 */ /* 0x000fe200078e00ff */
[----:B------:R-:W-:Y:S01]  /*0ad0*/  SEL R10, R12, 0x10, !P0 ;  /* 0x000000100c0a7807 */ /* 0x000fe20004000000 */
[----:B------:R-:W-:Y:S01]  /*0ae0*/  IMAD R16, R0, 0x2, R2 ;  /* 0x0000000200107824 */ /* 0x000fe200078e0202 */
[----:B------:R1:W-:Y:S01]  /*0af0*/  STL [R1+0x64], R13 ;  /* 0x0000640d01007387 */ /* 0x0003e20000100800 */
[----:B------:R-:W-:Y:S01]  /*0b00*/  LEA R12, R14, 0xc000, 0x1 ;  /* 0x0000c0000e0c7811 */ /* 0x000fe200078e08ff */
[----:B------:R-:W-:Y:S01]  /*0b10*/  IMAD.SHL.U32 R8, R8, 0x2, RZ ;  /* 0x0000000208087824 */ /* 0x000fe200078e00ff */
[----:B------:R-:W-:Y:S01]  /*0b20*/  LEA R9, R9, 0x12000, 0x1 ;  /* 0x0001200009097811 */ /* 0x000fe200078e08ff */
[----:B------:R2:W-:Y:S04]  /*0b30*/  STL [R1+0x38], R5 ;  /* 0x0000380501007387 */ /* 0x0005e80000100800 */
[----:B------:R-:W-:Y:S01]  /*0b40*/  STL [R1], R16 ;  /* 0x0000001001007387 */ /* 0x000fe20000100800 */
[----:B-1----:R-:W-:-:S02]  /*0b50*/  IMAD R13, R0, 0x2, R3 ;  /* 0x00000002000d7824 */ /* 0x002fc400078e0203 */
[----:B------:R-:W-:Y:S02]  /*0b60*/  IMAD.IADD R3, R3, 0x1, R16 ;  /* 0x0000000103037824 */ /* 0x000fe400078e0210 */
[----:B------:R-:W-:Y:S01]  /*0b70*/  IMAD.IADD R0, R2, 0x1, R13 ;  /* 0x0000000102007824 */ /* 0x000fe200078e020d */
[----:B------:R1:W-:Y:S01]  /*0b80*/  STL [R1+0x4], R13 ;  /* 0x0000040d01007387 */ /* 0x0003e20000100800 */
[----:B--2---:R-:W-:Y:S01]  /*0b90*/  SEL R5, R11, 0xffffffc0, !P5 ;  /* 0xffffffc00b057807 */ /* 0x004fe20006800000 */
[----:B------:R-:W-:Y:S02]  /*0ba0*/  IMAD R2, R4, 0x2, R2 ;  /* 0x0000000204027824 */ /* 0x000fe400078e0202 */
[----:B------:R2:W-:Y:S04]  /*0bb0*/  STL [R1+0x2c], R3 ;  /* 0x00002c0301007387 */ /* 0x0005e80000100800 */
[----:B------:R3:W-:Y:S01]  /*0bc0*/  STL [R1+0x10], R0 ;  /* 0x0000100001007387 */ /* 0x0007e20000100800 */
[----:B-1----:R-:W-:-:S02]  /*0bd0*/  IMAD.SHL.U32 R13, R15, 0x2, RZ ;  /* 0x000000020f0d7824 */ /* 0x002fc400078e00ff */
[----:B--2---:R-:W-:-:S03]  /*0be0*/  IMAD.SHL.U32 R3, R4, 0x2, RZ ;  /* 0x0000000204037824 */ /* 0x004fc600078e00ff */
[C---:B------:R-:W-:Y:S01]  /*0bf0*/  IADD3 R11, R13.reuse, 0x20, RZ ;  /* 0x000000200d0b7810 */ /* 0x040fe20007ffe0ff */
[----:B------:R-:W-:Y:S01]  /*0c00*/  STL [R1+0x3c], R13 ;  /* 0x00003c0d01007387 */ /* 0x000fe20000100800 */
[C---:B------:R-:W-:Y:S01]  /*0c10*/  IADD3 R4, R12.reuse, 0x40, RZ ;  /* 0x000000400c047810 */ /* 0x040fe20007ffe0ff */
[C---:B---3--:R-:W-:Y:S01]  /*0c20*/  IMAD.IADD R0, R13.reuse, 0x1, R10 ;  /* 0x000000010d007824 */ /* 0x048fe200078e020a */
[----:B------:R-:W-:Y:S01]  /*0c30*/  @P1 IADD3 R11, R13, -0x20, RZ ;  /* 0xffffffe00d0b1810 */ /* 0x000fe20007ffe0ff */
[----:B------:R-:W-:Y:S01]  /*0c40*/  STL [R1+0x70], R12 ;  /* 0x0000700c01007387 */ /* 0x000fe20000100800 */
[----:B------:R-:W-:-:S03]  /*0c50*/  @P2 IADD3 R4, R12, -0x40, RZ ;  /* 0xffffffc00c042810 */ /* 0x000fc60007ffe0ff */
        /* <DEDUP_REMOVED lines=20> */
.L_x_729:
        /* <DEDUP_REMOVED lines=53> */
.L_x_701:
        /* <DEDUP_REMOVED lines=58> */
.L_x_703:
        /* <DEDUP_REMOVED lines=18> */
.L_x_704:
        /* <DEDUP_REMOVED lines=71> */
.L_x_705:
[----:B------:R-:W-:Y:S02]  /*1a20*/  UMOV UR11, UR52 ;  /* 0x00000034000b7c82 */ /* 0x000fe40008000000 */
.L_x_706:
[----:B------:R-:W2:Y:S04]  /*1a30*/  LDL.64 R6, [R1+0x80] ;  /* 0x0000800001067983 */ /* 0x000ea80000100a00 */
[----:B------:R1:W3:Y:S01]  /*1a40*/  LDL.64 R18, [R1+0x80] ;  /* 0x0000800001127983 */ /* 0x0002e20000100a00 */
[----:B------:R-:W-:Y:S01]  /*1a50*/  UIADD3 UR8, UP5, UP4, UR8, UR46, UR48 ;  /* 0x0000002e08087290 */ /* 0x000fe2000fcbe030 */
[----:B------:R-:W-:Y:S01]  /*1a60*/  IMAD.U32 R11, RZ, RZ, UR38 ;  /* 0x00000026ff0b7e24 */ /* 0x000fe2000f8e00ff */
[----:B------:R-:W-:Y:S01]  /*1a70*/  USHF.R.S32.HI UR14, URZ, 0x1f, UR38 ;  /* 0x0000001f3f0e7899 */ /* 0x000fe20008011426 */
[----:B------:R-:W4:Y:S01]  /*1a80*/  S2R R31, SR_TID.X ;  /* 0x00000000001f7919 */ /* 0x000f220000002100 */
[----:B------:R-:W-:Y:S01]  /*1a90*/  UIADD3 UR17, UP1, UP0, UR17, UR8, UR20 ;  /* 0x0000000811117290 */ /* 0x000fe2000f83e014 */
[----:B------:R-:W-:Y:S01]  /*1aa0*/  BSSY B1, `(.L_x_702) ;  /* 0x00006ec000017945 */ /* 0x000fe20003800000 */
[----:B------:R-:W-:Y:S01]  /*1ab0*/  UIADD3.X UR7, UR10, UR50, UR55, UP5, UP4 ;  /* 0x000000320a077290 */ /* 0x000fe2000afe8437 */
[----:B------:R-:W5:Y:S01]  /*1ac0*/  S2R R36, SR_TID.X ;  /* 0x0000000000247919 */ /* 0x000f620000002100 */
[----:B------:R-:W-:-:S02]  /*1ad0*/  ULDC.64 UR8, c[0x0][0x1a8] ;  /* 0x00006a0000087ab9 */ /* 0x000fc40000000a00 */
[----:B------:R-:W-:Y:S01]  /*1ae0*/  UIADD3.X UR13, UR12, UR7, UR13, UP1, UP0 ;  /* 0x000000070c0d7290 */ /* 0x000fe20008fe040d */
[----:B------:R-:W1:Y:S01]  /*1af0*/  S2R R24, SR_TID.X ;  /* 0x0000000000187919 */ /* 0x000e620000002100 */
[----:B------:R-:W-:Y:S02]  /*1b00*/  UIMAD UR7, UR14, UR8, URZ ;  /* 0x000000080e0772a4 */ /* 0x000fe4000f8e023f */
[----:B------:R-:W-:Y:S02]  /*1b10*/  UISETP.GE.AND UP0, UPT, UR23, 0x1, UPT ;  /* 0x000000011700788c */ /* 0x000fe4000bf06270 */
[----:B------:R-:W-:Y:S02]  /*1b20*/  UIMAD UR12, UR38, UR9, UR7 ;  /* 0x00000009260c72a4 */ /* 0x000fe4000f8e0207 */
[----:B------:R-:W-:Y:S02]  /*1b30*/  UMOV UR20, 0x4 ;  /* 0x0000000400147882 */ /* 0x000fe40000000000 */
[----:B------:R-:W-:-:S02]  /*1b40*/  ULDC.64 UR8, c[0x0][0x378] ;  /* 0x0000de0000087ab9 */ /* 0x000fc40000000a00 */
[----:B------:R-:W-:-:S04]  /*1b50*/  UIMAD UR7, UR14, UR8, URZ ;  /* 0x000000080e0772a4 */ /* 0x000fc8000f8e023f */
[----:B------:R-:W-:Y:S01]  /*1b60*/  UIMAD UR10, UR38, UR9, UR7 ;  /* 0x00000009260a72a4 */ /* 0x000fe2000f8e0207 */
[----:B----4-:R-:W-:Y:S02]  /*1b70*/  SHF.R.S32.HI R31, RZ, 0x1f, R31 ;  /* 0x0000001fff1f7819 */ /* 0x010fe4000001141f */
[----:B------:R-:W-:Y:S02]  /*1b80*/  ULDC.64 UR8, c[0x0][0x370] ;  /* 0x0000dc0000087ab9 */ /* 0x000fe40000000a00 */
[----:B-----5:R-:W-:Y:S01]  /*1b90*/  LEA.HI R31, R31, R36, RZ, 0x3 ;  /* 0x000000241f1f7211 */ /* 0x020fe200078f18ff */
[----:B------:R-:W-:Y:S02]  /*1ba0*/  UIMAD UR7, UR24, UR8, URZ ;  /* 0x00000008180772a4 */ /* 0x000fe4000f8e023f */
[----:B------:R-:W-:Y:S01]  /*1bb0*/  UIADD3 UR8, UR16, UR15, URZ ;  /* 0x0000000f10087290 */ /* 0x000fe2000fffe03f */
[----:B------:R-:W-:Y:S01]  /*1bc0*/  SHF.R.S32.HI R31, RZ, 0x3, R31 ;  /* 0x00000003ff1f7819 */ /* 0x000fe2000001141f */
[----:B------:R-:W-:-:S02]  /*1bd0*/  UIMAD UR7, UR16, UR9, UR7 ;  /* 0x00000009100772a4 */ /* 0x000fc4000f8e0207 */
[----:B------:R-:W-:Y:S01]  /*1be0*/  UIADD3 UR9, UR16, UR11, URZ ;  /* 0x0000000b10097290 */ /* 0x000fe2000fffe03f */
[----:B------:R-:W-:Y:S01]  /*1bf0*/  SHF.R.S32.HI R26, RZ, 0x1f, R31 ;  /* 0x0000001fff1a7819 */ /* 0x000fe2000001141f */
[----:B------:R-:W-:Y:S01]  /*1c00*/  ULDC.64 UR14, c[0x0][0x200] ;  /* 0x00008000000e7ab9 */ /* 0x000fe20000000a00 */
[----:B------:R-:W-:Y:S01]  /*1c10*/  IADD3 R5, P1, R31, UR16, RZ ;  /* 0x000000101f057c10 */ /* 0x000fe2000ff3e0ff */
[----:B------:R-:W-:-:S03]  /*1c20*/  UIMAD.WIDE UR14, UR8, UR20, UR14 ;  /* 0x00000014080e72a5 */ /* 0x000fc6000f8e020e */
        /* <DEDUP_REMOVED lines=11> */
[----:B------:R-:W-:Y:S01]  /*1ce0*/  IMAD.U32 R5, RZ, RZ, UR16 ;  /* 0x00000010ff057e24 */ /* 0x000fe2000f8e00ff */
[----:B------:R-:W-:-:S03]  /*1cf0*/  ULEA.HI.SX32 UR16, UR27, 0xffffffff, 0x1a ;  /* 0xffffffff1b107891 */ /* 0x000fc6000f8fd23f */
[----:B------:R-:W-:-:S04]  /*1d00*/  IMAD.WIDE.U32 R6, R5, c[0x0][0x370], R6 ;  /* 0x0000dc0005067a25 */ /* 0x000fc800078e0006 */
[----:B------:R-:W-:Y:S01]  /*1d10*/  IMAD.U32 R5, RZ, RZ, UR38 ;  /* 0x00000026ff057e24 */ /* 0x000fe2000f8e00ff */
[----:B------:R-:W-:Y:S01]  /*1d20*/  IADD3 R7, R7, UR7, RZ ;  /* 0x0000000707077c10 */ /* 0x000fe2000fffe0ff */
[----:B------:R-:W-:-:S04]  /*1d30*/  IMAD.WIDE.U32 R8, R11, c[0x0][0x1a8], R8 ;  /* 0x00006a000b087a25 */ /* 0x000fc800078e0008 */
[----:B------:R-:W-:Y:S01]  /*1d40*/  IMAD.WIDE.U32 R6, R5, c[0x0][0x378], R6 ;  /* 0x0000de0005067a25 */ /* 0x000fe200078e0006 */
[----:B-1----:R-:W-:Y:S02]  /*1d50*/  SHF.R.S32.HI R5, RZ, 0x1f, R24 ;  /* 0x0000001fff057819 */ /* 0x002fe40000011418 */
[----:B------:R-:W-:Y:S02]  /*1d60*/  IADD3 R11, R9, UR12, RZ ;  /* 0x0000000c090b7c10 */ /* 0x000fe4000fffe0ff */
[----:B------:R-:W-:Y:S02]  /*1d70*/  LEA.HI R5, R5, R24, RZ, 0x5 ;  /* 0x0000001805057211 */ /* 0x000fe400078f28ff */
[----:B------:R-:W-:Y:S02]  /*1d80*/  LEA R16, P1, R8, c[0x0][0x160], 0x1 ;  /* 0x0000580008107a11 */ /* 0x000fe400078208ff */
[----:B------:R-:W-:Y:S02]  /*1d90*/  LOP3.LUT R10, R5, 0xffffffe0, RZ, 0xc0, !PT ;  /* 0xffffffe0050a7812 */ /* 0x000fe400078ec0ff */
[----:B------:R-:W-:-:S02]  /*1da0*/  SHF.R.S32.HI R5, RZ, 0x5, R5 ;  /* 0x00000005ff057819 */ /* 0x000fc40000011405 */
[----:B------:R-:W-:Y:S01]  /*1db0*/  LEA.HI.X R17, R8, c[0x0][0x164], R11, 0x1, P1 ;  /* 0x0000590008117a11 */ /* 0x000fe200008f0c0b */
[----:B------:R-:W-:Y:S01]  /*1dc0*/  IMAD.IADD R24, R24, 0x1, -R10 ;  /* 0x0000000118187824 */ /* 0x000fe200078e0a0a */
[----:B------:R-:W-:Y:S01]  /*1dd0*/  IADD3 R7, R7, UR10, RZ ;  /* 0x0000000a07077c10 */ /* 0x000fe2000fffe0ff */
[----:B------:R-:W-:Y:S01]  /*1de0*/  IMAD R10, R26, c[0x0][0x370], RZ ;  /* 0x0000dc001a0a7a24 */ /* 0x000fe200078e02ff */
[----:B------:R-:W-:Y:S01]  /*1df0*/  ULDC.64 UR10, c[0x0][0x3c8] ;  /* 0x0000f200000a7ab9 */ /* 0x000fe20000000a00 */
[----:B------:R-:W-:Y:S02]  /*1e00*/  IMAD R5, R5, UR47, R24 ;  /* 0x0000002f05057c24 */ /* 0x000fe4000f8e0218 */
[C---:B------:R-:W-:Y:S02]  /*1e10*/  IMAD R10, R31.reuse, c[0x0][0x374], R10 ;  /* 0x0000dd001f0a7a24 */ /* 0x040fe400078e020a */
[----:B------:R-:W-:Y:S01]  /*1e20*/  IMAD.WIDE.U32 R6, R31, c[0x0][0x370], R6 ;  /* 0x0000dc001f067a25 */ /* 0x000fe200078e0006 */
[----:B------:R-:W-:-:S04]  /*1e30*/  IADD3 R9, P0, R5, UR17, RZ ;  /* 0x0000001105097c10 */ /* 0x000fc8000ff1e0ff */
[----:B------:R-:W-:Y:S01]  /*1e40*/  LEA.HI.X.SX32 R8, R5, UR13, 0x1, P0 ;  /* 0x0000000d05087c11 */ /* 0x000fe200080f0eff */
[----:B------:R-:W-:Y:S01]  /*1e50*/  IMAD.IADD R5, R7, 0x1, R10 ;  /* 0x0000000107057824 */ /* 0x000fe200078e020a */
[----:B------:R-:W-:Y:S01]  /*1e60*/  PLOP3.LUT P0, PT, PT, PT, UP0, 0x80, 0x0 ;  /* 0x000000000000781c */ /* 0x000fe20003f0f008 */
[----:B------:R-:W-:Y:S01]  /*1e70*/  UIMAD.WIDE UR12, UR9, UR20, UR10 ;  /* 0x00000014090c72a5 */ /* 0x000fe2000f8e020a */
[C---:B------:R-:W-:Y:S02]  /*1e80*/  LEA R22, P1, R9.reuse, c[0x0][0x350], 0x2 ;  /* 0x0000d40009167a11 */ /* 0x040fe400078210ff */
[C---:B------:R-:W-:Y:S02]  /*1e90*/  LEA R12, P2, R6.reuse, c[0x0][0x330], 0x1 ;  /* 0x0000cc00060c7a11 */ /* 0x040fe400078408ff */
[----:B------:R-:W-:Y:S02]  /*1ea0*/  LEA.HI.X R23, R9, c[0x0][0x354], R8, 0x2, P1 ;  /* 0x0000d50009177a11 */ /* 0x000fe400008f1408 */
[----:B------:R-:W-:-:S05]  /*1eb0*/  LEA.HI.X R13, R6, c[0x0][0x334], R5, 0x1, P2 ;  /* 0x0000cd00060d7a11 */ /* 0x000fca00010f0c05 */
[----:B------:R-:W-:Y:S05]  /*1ec0*/  @!P0 BRA `(.L_x_707) ;  /* 0x0000623000008947 */ /* 0x000fea0003800000 */
[----:B--2---:R-:W2:Y:S01]  /*1ed0*/  LDL R30, [R1+0x38] ;  /* 0x00003800011e7983 */ /* 0x004ea20000100800 */
[----:B------:R-:W-:Y:S01]  /*1ee0*/  ULDC.64 UR10, c[0x0][0x1a0] ;  /* 0x00006800000a7ab9 */ /* 0x000fe20000000a00 */
[----:B------:R-:W-:Y:S01]  /*1ef0*/  IMAD.U32 R8, RZ, RZ, UR19 ;  /* 0x00000013ff087e24 */ /* 0x000fe2000f8e00ff */
[----:B------:R-:W-:Y:S01]  /*1f00*/  ULDC.64 UR8, c[0x0][0x198] ;  /* 0x0000660000087ab9 */ /* 0x000fe20000000a00 */
[----:B------:R-:W-:Y:S01]  /*1f10*/  IMAD.U32 R6, RZ, RZ, UR19 ;  /* 0x00000013ff067e24 */ /* 0x000fe2000f8e00ff */
[----:B------:R-:W-:Y:S01]  /*1f20*/  UIMAD UR10, UR18, UR10, URZ ;  /* 0x0000000a120a72a4 */ /* 0x000fe2000f8e023f */
[----:B------:R-:W-:Y:S01]  /*1f30*/  IADD3 R11, R31, 0x20, RZ ;  /* 0x000000201f0b7810 */ /* 0x000fe20007ffe0ff */
[----:B------:R-:W-:Y:S01]  /*1f40*/  UIMAD UR7, UR18, UR8, URZ ;  /* 0x00000008120772a4 */ /* 0x000fe2000f8e023f */
[--C-:B------:R-:W-:Y:S01]  /*1f50*/  IMAD.WIDE.U32 R8, R8, c[0x0][0x1a0], R18.reuse ;  /* 0x0000680008087a25 */ /* 0x100fe200078e0012 */
[----:B------:R-:W-:Y:S02]  /*1f60*/  UIMAD UR11, UR19, UR11, UR10 ;  /* 0x0000000b130b72a4 */ /* 0x000fe4000f8e020a */
[----:B------:R-:W-:Y:S01]  /*1f70*/  UIMAD UR10, UR19, UR9, UR7 ;  /* 0x00000009130a72a4 */ /* 0x000fe2000f8e0207 */
[----:B------:R-:W-:Y:S01]  /*1f80*/  IMAD.WIDE.U32 R6, R6, c[0x0][0x198], R18 ;  /* 0x0000660006067a25 */ /* 0x000fe200078e0012 */
[----:B------:R-:W-:Y:S01]  /*1f90*/  UIMAD UR9, UR28, -0x40, UR6 ;  /* 0xffffffc01c0978a4 */ /* 0x000fe2000f8e0206 */
[----:B------:R-:W-:Y:S01]  /*1fa0*/  IADD3 R10, P3, R8, UR25, RZ ;  /* 0x00000019080a7c10 */ /* 0x000fe2000ff7e0ff */
[----:B------:R-:W-:-:S04]  /*1fb0*/  UMOV UR7, UR16 ;  /* 0x0000001000077c82 */ /* 0x000fc80008000000 */
[----:B------:R-:W-:Y:S01]  /*1fc0*/  ISETP.GE.AND P2, PT, R11, UR9, PT ;  /* 0x000000090b007c0c */ /* 0x000fe2000bf46270 */
[----:B------:R-:W-:Y:S01]  /*1fd0*/  UIMAD UR8, UR7, -0x40, UR23 ;  /* 0xffffffc0070878a4 */ /* 0x000fe2000f8e0217 */
[----:B------:R-:W-:Y:S01]  /*1fe0*/  IADD3 R8, P0, R6, UR33, RZ ;  /* 0x0000002106087c10 */ /* 0x000fe2000ff1e0ff */
[----:B------:R-:W-:Y:S01]  /*1ff0*/  IMAD.U32 R5, RZ, RZ, UR10 ;  /* 0x0000000aff057e24 */ /* 0x000fe2000f8e00ff */
[----:B------:R-:W-:-:S03]  /*2000*/  MOV R6, UR11 ;  /* 0x0000000b00067c02 */ /* 0x000fc60008000f00 */
[----:B------:R-:W-:Y:S02]  /*2010*/  ISETP.GE.AND P1, PT, R11, UR8, PT ;  /* 0x000000080b007c0c */ /* 0x000fe4000bf26270 */
[----:B------:R-:W-:Y:S02]  /*2020*/  IADD3.X R11, R9, UR26, R6, P3, !PT ;  /* 0x0000001a090b7c10 */ /* 0x000fe40009ffe406 */
[----:B------:R-:W-:Y:S02]  /*2030*/  IADD3.X R9, R7, UR34, R5, P0, !PT ;  /* 0x0000002207097c10 */ /* 0x000fe400087fe405 */
[----:B------:R-:W-:-:S05]  /*2040*/  @!P2 IADD3 R18, P0, R31, 0x20, RZ ;  /* 0x000000201f12a810 */ /* 0x000fca0007f1e0ff */
[----:B------:R-:W-:Y:S01]  /*2050*/  @!P2 IMAD.X R19, RZ, RZ, R26, P0 ;  /* 0x000000ffff13a224 */ /* 0x000fe200000e061a */
[----:B------:R-:W-:Y:S01]  /*2060*/  PLOP3.LUT P0, PT, PT, PT, UP3, 0x80, 0x0 ;  /* 0x000000000000781c */ /* 0x000fe20003f0f038 */
[C---:B------:R-:W-:Y:S02]  /*2070*/  IMAD R6, R14.reuse, c[0x0][0x1b8], RZ ;  /* 0x00006e000e067a24 */ /* 0x040fe400078e02ff */
[----:B------:R-:W-:Y:S01]  /*2080*/  IMAD R5, R14, c[0x0][0x1b0], RZ ;  /* 0x00006c000e057a24 */ /* 0x000fe200078e02ff */
[----:B------:R-:W-:Y:S01]  /*2090*/  MOV R34, R12 ;  /* 0x0000000c00227202 */ /* 0x000fe20000000f00 */
[----:B------:R-:W-:Y:S01]  /*20a0*/  IMAD.MOV.U32 R27, RZ, RZ, 0x40 ;  /* 0x00000040ff1b7424 */ /* 0x000fe200078e00ff */
[----:B------:R-:W-:Y:S01]  /*20b0*/  ISETP.GE.AND P3, PT, R31, UR9, PT ;  /* 0x000000091f007c0c */ /* 0x000fe2000bf66270 */
[----:B------:R-:W-:Y:S02]  /*20c0*/  IMAD.MOV.U32 R35, RZ, RZ, R13 ;  /* 0x000000ffff237224 */ /* 0x000fe400078e000d */
[----:B------:R-:W-:-:S02]  /*20d0*/  IMAD R12, R4, c[0x0][0x1bc], R6 ;  /* 0x00006f00040c7a24 */ /* 0x000fc400078e0206 */
[C---:B------:R-:W-:Y:S02]  /*20e0*/  IMAD R13, R4.reuse, c[0x0][0x1b4], R5 ;  /* 0x00006d00040d7a24 */ /* 0x040fe400078e0205 */
[----:B------:R-:W-:Y:S01]  /*20f0*/  IMAD.WIDE.U32 R6, R4, c[0x0][0x1b8], R10 ;  /* 0x00006e0004067a25 */ /* 0x000fe200078e000a */
[----:B------:R-:W-:Y:S03]  /*2100*/  @P0 BAR.SYNC.DEFER_BLOCKING 0x0 ;  /* 0x0000000000000b1d */ /* 0x000fe60000010000 */
[----:B------:R-:W-:-:S04]  /*2110*/  IMAD.WIDE.U32 R14, R27, c[0x0][0x370], RZ ;  /* 0x0000dc001b0e7a25 */ /* 0x000fc800078e00ff */
[----:B------:R-:W-:Y:S01]  /*2120*/  IMAD.WIDE.U32 R4, R4, c[0x0][0x1b0], R8 ;  /* 0x00006c0004047a25 */ /* 0x000fe200078e0008 */
[----:B------:R-:W-:Y:S02]  /*2130*/  @!P1 IADD3 R14, P4, R34, R14, RZ ;  /* 0x0000000e220e9210 */ /* 0x000fe40007f9e0ff */
[----:B------:R-:W-:Y:S01]  /*2140*/  @!P2 IADD3 R8, P5, R31, 0x20, RZ ;  /* 0x000000201f08a810 */ /* 0x000fe20007fbe0ff */
[----:B------:R-:W-:Y:S01]  /*2150*/  IMAD R9, R27, c[0x0][0x374], RZ ;  /* 0x0000dd001b097a24 */ /* 0x000fe200078e02ff */
[----:B------:R-:W-:Y:S01]  /*2160*/  IADD3 R5, R5, R13, RZ ;  /* 0x0000000d05057210 */ /* 0x000fe20007ffe0ff */
[----:B------:R-:W-:Y:S01]  /*2170*/  @!P2 IMAD R19, R19, c[0x0][0x198], RZ ;  /* 0x000066001313aa24 */ /* 0x000fe200078e02ff */
[----:B------:R-:W-:Y:S02]  /*2180*/  IADD3 R7, R7, R12, RZ ;  /* 0x0000000c07077210 */ /* 0x000fe40007ffe0ff */
[----:B------:R-:W-:Y:S01]  /*2190*/  @!P1 IADD3.X R15, R35, R15, R9, P4, !PT ;  /* 0x0000000f230f9210 */ /* 0x000fe200027fe409 */
[----:B------:R-:W-:Y:S01]  /*21a0*/  @!P2 IMAD.X R9, RZ, RZ, R26, P5 ;  /* 0x000000ffff09a224 */ /* 0x000fe200028e061a */
[----:B------:R-:W-:Y:S01]  /*21b0*/  @!P2 MOV R10, R4 ;  /* 0x00000004000aa202 */ /* 0x000fe20000000f00 */
[----:B------:R-:W-:-:S02]  /*21c0*/  @!P2 IMAD.MOV.U32 R11, RZ, RZ, R5 ;  /* 0x000000ffff0ba224 */ /* 0x000fc400078e0005 */
[----:B------:R-:W-:Y:S01]  /*21d0*/  @!P3 IMAD R20, R26, c[0x0][0x1a0], RZ ;  /* 0x000068001a14ba24 */ /* 0x000fe200078e02ff */
[----:B------:R-:W-:Y:S01]  /*21e0*/  @!P2 MOV R12, R6 ;  /* 0x00000006000ca202 */ /* 0x000fe20000000f00 */
[C---:B------:R-:W-:Y:S02]  /*21f0*/  @!P2 IMAD R25, R18.reuse, c[0x0][0x19c], R19 ;  /* 0x000067001219aa24 */ /* 0x040fe400078e0213 */
[----:B------:R-:W-:Y:S02]  /*2200*/  @!P2 IMAD.MOV.U32 R13, RZ, RZ, R7 ;  /* 0x000000ffff0da224 */ /* 0x000fe400078e0007 */
[----:B------:R-:W-:Y:S02]  /*2210*/  @!P2 IMAD R9, R9, c[0x0][0x1a0], RZ ;  /* 0x000068000909aa24 */ /* 0x000fe400078e02ff */
[----:B------:R-:W-:-:S04]  /*2220*/  @!P2 IMAD.WIDE.U32 R18, R18, c[0x0][0x198], R10 ;  /* 0x000066001212aa25 */ /* 0x000fc800078e000a */
[C---:B------:R-:W-:Y:S02]  /*2230*/  @!P3 IMAD R10, R31.reuse, c[0x0][0x1a4], R20 ;  /* 0x000069001f0aba24 */ /* 0x040fe400078e0214 */
[----:B------:R-:W-:-:S04]  /*2240*/  @!P3 IMAD.WIDE.U32 R6, R31, c[0x0][0x1a0], R6 ;  /* 0x000068001f06ba25 */ /* 0x000fc800078e0006 */
[C---:B------:R-:W-:Y:S01]  /*2250*/  @!P2 IMAD R21, R8.reuse, c[0x0][0x1a4], R9 ;  /* 0x000069000815aa24 */ /* 0x040fe200078e0209 */
[----:B------:R-:W-:Y:S01]  /*2260*/  @!P3 IADD3 R7, R7, R10, RZ ;  /* 0x0000000a0707b210 */ /* 0x000fe20007ffe0ff */
[----:B------:R-:W-:Y:S01]  /*2270*/  @!P2 IMAD.WIDE.U32 R8, R8, c[0x0][0x1a0], R12 ;  /* 0x000068000808aa25 */ /* 0x000fe200078e000c */
[----:B------:R-:W-:-:S03]  /*2280*/  @!P3 LEA R12, P5, R6, c[0x0][0x170], 0x1 ;  /* 0x00005c00060cba11 */ /* 0x000fc600078a08ff */
[----:B------:R-:W-:Y:S01]  /*2290*/  @!P3 IMAD R11, R26, c[0x0][0x198], RZ ;  /* 0x000066001a0bba24 */ /* 0x000fe200078e02ff */
[----:B------:R-:W-:Y:S01]  /*22a0*/  @!P3 LEA.HI.X R13, R6, c[0x0][0x174], R7, 0x1, P5 ;  /* 0x00005d00060dba11 */ /* 0x000fe200028f0c07 */
[----:B------:R-:W-:Y:S01]  /*22b0*/  @!P2 IMAD.IADD R9, R9, 0x1, R21 ;  /* 0x000000010909a824 */ /* 0x000fe200078e0215 */
[C---:B------:R-:W-:Y:S01]  /*22c0*/  @!P2 LEA R10, P4, R8.reuse, c[0x0][0x170], 0x1 ;  /* 0x00005c00080aaa11 */ /* 0x040fe200078808ff */
[C---:B------:R-:W-:Y:S01]  /*22d0*/  @!P3 IMAD R20, R31.reuse, c[0x0][0x19c], R11 ;  /* 0x000067001f14ba24 */ /* 0x040fe200078e020b */
[----:B------:R-:W-:Y:S02]  /*22e0*/  MOV R32, R16 ;  /* 0x0000001000207202 */ /* 0x000fe40000000f00 */
[----:B------:R-:W-:Y:S01]  /*22f0*/  @!P2 LEA.HI.X R11, R8, c[0x0][0x174], R9, 0x1, P4 ;  /* 0x00005d00080baa11 */ /* 0x000fe200020f0c09 */
[----:B------:R-:W-:Y:S01]  /*2300*/  IMAD.MOV.U32 R33, RZ, RZ, R17 ;  /* 0x000000ffff217224 */ /* 0x000fe200078e0011 */
[----:B------:R-:W-:Y:S04]  /*2310*/  STL.64 [R1+0x48], R34 ;  /* 0x0000482201007387 */ /* 0x000fe80000100a00 */
[----:B------:R-:W-:Y:S04]  /*2320*/  STL.64 [R1+0x40], R32 ;  /* 0x0000402001007387 */ /* 0x000fe80000100a00 */
        /* <DEDUP_REMOVED lines=18> */
[----:B------:R-:W-:-:S03]  /*2450*/  ISETP.GE.AND P0, PT, R31, UR8, PT ;  /* 0x000000081f007c0c */ /* 0x000fc6000bf06270 */
[----:B------:R-:W0:Y:S04]  /*2460*/  LDGDEPBAR ;  /* 0x00000000000079af */ /* 0x000e280000000000 */
[----:B--2---:R-:W2:Y:S06]  /*2470*/  LDL R10, [R1+0x64] ;  /* 0x00006400010a7983 */ /* 0x004eac0000100800 */
[----:B------:R-:W-:Y:S04]  /*2480*/  @P0 STS.128 [R30+0x6000], RZ ;  /* 0x006000ff1e000388 */ /* 0x000fe80000000c00 */
[----:B------:R-:W-:Y:S04]  /*2490*/  @P0 STS.128 [R30+0x8000], RZ ;  /* 0x008000ff1e000388 */ /* 0x000fe80000000c00 */
[----:B------:R-:W-:Y:S04]  /*24a0*/  @P0 STS.128 [R30+0xa000], RZ ;  /* 0x00a000ff1e000388 */ /* 0x000fe80000000c00 */
[----:B------:R-:W-:Y:S01]  /*24b0*/  @!PT LDS RZ, [RZ] ;  /* 0x00000000fffff984 */ /* 0x000fe20000000800 */
[----:B------:R-:W-:Y:S01]  /*24c0*/  @!PT LDS RZ, [RZ] ;  /* 0x00000000fffff984 */ /* 0x000fe20000000800 */
[----:B------:R-:W-:Y:S01]  /*24d0*/  @!PT LDS RZ, [RZ] ;  /* 0x00000000fffff984 */ /* 0x000fe20000000800 */
[----:B------:R1:W-:Y:S01]  /*24e0*/  @!P0 LDGSTS.E.BYPASS.LTC128B.128 [R30+0x6000], [R34.64] ;  /* 0x06000000221e8fae */ /* 0x0003e2000b901d44 */
[----:B------:R-:W-:-:S03]  /*24f0*/  IMAD.WIDE.U32 R28, R27, c[0x0][0x190], RZ ;  /* 0x000064001b1c7a25 */ /* 0x000fc600078e00ff */
[----:B------:R1:W-:Y:S04]  /*2500*/  @!P0 LDGSTS.E.BYPASS.LTC128B.128 [R30+0x8000], [R34.64+0x80] ;  /* 0x08000080221e8fae */ /* 0x0003e8000b901d44 */
[----:B------:R1:W-:Y:S04]  /*2510*/  @!P0 LDGSTS.E.BYPASS.LTC128B.128 [R30+0xa000], [R34.64+0x100] ;  /* 0x0a000100221e8fae */ /* 0x0003e8000b901d44 */
[----:B------:R-:W-:Y:S04]  /*2520*/  @P1 STS.128 [R30+0x7000], RZ ;  /* 0x007000ff1e001388 */ /* 0x000fe80000000c00 */
[----:B------:R-:W-:Y:S01]  /*2530*/  @P1 STS.128 [R30+0x9000], RZ ;  /* 0x009000ff1e001388 */ /* 0x000fe20000000c00 */
[----:B------:R-:W-:-:S03]  /*2540*/  IMAD R27, R27, c[0x0][0x194], RZ ;  /* 0x000065001b1b7a24 */ /* 0x000fc600078e02ff */
[----:B------:R-:W-:Y:S01]  /*2550*/  @P1 STS.128 [R30+0xb000], RZ ;  /* 0x00b000ff1e001388 */ /* 0x000fe20000000c00 */
[----:B------:R-:W-:-:S03]  /*2560*/  @!P1 IADD3 R8, P6, R32, R28, RZ ;  /* 0x0000001c20089210 */ /* 0x000fc60007fde0ff */
[----:B------:R-:W-:Y:S01]  /*2570*/  @!PT LDS RZ, [RZ] ;  /* 0x00000000fffff984 */ /* 0x000fe20000000800 */
[----:B------:R-:W-:Y:S01]  /*2580*/  @!PT LDS RZ, [RZ] ;  /* 0x00000000fffff984 */ /* 0x000fe20000000800 */
[----:B------:R-:W-:Y:S01]  /*2590*/  @!PT LDS RZ, [RZ] ;  /* 0x00000000fffff984 */ /* 0x000fe20000000800 */
[----:B------:R1:W-:Y:S01]  /*25a0*/  @!P1 LDGSTS.E.BYPASS.LTC128B.128 [R30+0x7000], [R14.64] ;  /* 0x070000000e1e9fae */ /* 0x0003e2000b901d44 */
[----:B------:R-:W-:-:S03]  /*25b0*/  @!P3 IMAD.WIDE.U32 R16, R31, c[0x0][0x198], R4 ;  /* 0x000066001f10ba25 */ /* 0x000fc600078e0004 */
[----:B------:R1:W-:Y:S04]  /*25c0*/  @!P1 LDGSTS.E.BYPASS.LTC128B.128 [R30+0x9000], [R14.64+0x80] ;  /* 0x090000800e1e9fae */ /* 0x0003e8000b901d44 */
[----:B------:R1:W-:Y:S04]  /*25d0*/  @!P1 LDGSTS.E.BYPASS.LTC128B.128 [R30+0xb000], [R14.64+0x100] ;  /* 0x0b0001000e1e9fae */ /* 0x0003e8000b901d44 */
[----:B------:R-:W-:Y:S01]  /*25e0*/  @P0 STS.128 [R30], RZ ;  /* 0x000000ff1e000388 */ /* 0x000fe20000000c00 */
[----:B------:R-:W-:-:S03]  /*25f0*/  @!P1 IADD3.X R9, R33, R29, R27, P6, !PT ;  /* 0x0000001d21099210 */ /* 0x000fc600037fe41b */
[----:B------:R-:W-:Y:S04]  /*2600*/  @P0 STS.128 [R30+0x2000], RZ ;  /* 0x002000ff1e000388 */ /* 0x000fe80000000c00 */
[----:B------:R-:W-:Y:S01]  /*2610*/  @P0 STS.128 [R30+0x4000], RZ ;  /* 0x004000ff1e000388 */ /* 0x000fe20000000c00 */
[----:B------:R-:W-:-:S03]  /*2620*/  @!P3 IADD3 R5, R17, R20, RZ ;  /* 0x000000141105b210 */ /* 0x000fc60007ffe0ff */
[----:B------:R-:W-:Y:S01]  /*2630*/  @!PT LDS RZ, [RZ] ;  /* 0x00000000fffff984 */ /* 0x000fe20000000800 */
[----:B------:R-:W-:Y:S01]  /*2640*/  @!PT LDS RZ, [RZ] ;  /* 0x00000000fffff984 */ /* 0x000fe20000000800 */
[----:B------:R-:W-:Y:S01]  /*2650*/  @!PT LDS RZ, [RZ] ;  /* 0x00000000fffff984 */ /* 0x000fe20000000800 */
[----:B------:R1:W-:Y:S01]  /*2660*/  @!P0 LDGSTS.E.BYPASS.LTC128B.128 [R30], [R32.64] ;  /* 0x00000000201e8fae */ /* 0x0003e2000b901d44 */
[----:B------:R-:W-:-:S03]  /*2670*/  @!P3 LEA R6, P5, R16, c[0x0][0x168], 0x1 ;  /* 0x00005a001006ba11 */ /* 0x000fc600078a08ff */
[----:B------:R1:W-:Y:S04]  /*2680*/  @!P0 LDGSTS.E.BYPASS.LTC128B.128 [R30+0x2000], [R32.64+0x80] ;  /* 0x02000080201e8fae */ /* 0x0003e8000b901d44 */
[----:B------:R1:W-:Y:S04]  /*2690*/  @!P0 LDGSTS.E.BYPASS.LTC128B.128 [R30+0x4000], [R32.64+0x100] ;  /* 0x04000100201e8fae */ /* 0x0003e8000b901d44 */
[----:B------:R-:W-:Y:S01]  /*26a0*/  @P1 STS.128 [R30+0x1000], RZ ;  /* 0x001000ff1e001388 */ /* 0x000fe20000000c00 */
[----:B------:R-:W-:-:S03]  /*26b0*/  @!P3 LEA.HI.X R7, R16, c[0x0][0x16c], R5, 0x1, P5 ;  /* 0x00005b001007ba11 */ /* 0x000fc600028f0c05 */
[----:B------:R-:W-:Y:S01]  /*26c0*/  @P1 STS.128 [R30+0x3000], RZ ;  /* 0x003000ff1e001388 */ /* 0x000fe20000000c00 */
[----:B------:R-:W-:-:S03]  /*26d0*/  @!P2 IMAD.IADD R17, R19, 0x1, R25 ;  /* 0x000000011311a824 */ /* 0x000fc600078e0219 */
[----:B------:R-:W-:Y:S01]  /*26e0*/  @P1 STS.128 [R30+0x5000], RZ ;  /* 0x005000ff1e001388 */ /* 0x000fe20000000c00 */
[----:B------:R-:W-:-:S03]  /*26f0*/  @!P2 LEA R4, P4, R18, c[0x0][0x168], 0x1 ;  /* 0x00005a001204aa11 */ /* 0x000fc600078808ff */
[----:B------:R-:W-:Y:S01]  /*2700*/  @!PT LDS RZ, [RZ] ;  /* 0x00000000fffff984 */ /* 0x000fe20000000800 */
[----:B------:R-:W-:Y:S01]  /*2710*/  @!PT LDS RZ, [RZ] ;  /* 0x00000000fffff984 */ /* 0x000fe20000000800 */
[----:B------:R-:W-:Y:S01]  /*2720*/  @!PT LDS RZ, [RZ] ;  /* 0x00000000fffff984 */ /* 0x000fe20000000800 */
[----:B------:R3:W-:Y:S04]  /*2730*/  @!P1 LDGSTS.E.BYPASS.LTC128B.128 [R30+0x1000], [R8.64] ;  /* 0x01000000081e9fae */ /* 0x0007e8000b901d44 */
[----:B------:R3:W-:Y:S04]  /*2740*/  @!P1 LDGSTS.E.BYPASS.LTC128B.128 [R30+0x3000], [R8.64+0x80] ;  /* 0x03000080081e9fae */ /* 0x0007e8000b901d44 */
[----:B------:R3:W-:Y:S04]  /*2750*/  @!P1 LDGSTS.E.BYPASS.LTC128B.128 [R30+0x5000], [R8.64+0x100] ;  /* 0x05000100081e9fae */ /* 0x0007e8000b901d44 */
        /* <DEDUP_REMOVED lines=19> */
[----:B------:R-:W-:Y:S01]  /*2890*/  UMOV UR9, UR15 ;  /* 0x0000000f00097c82 */ /* 0x000fe20008000000 */
[----:B----4-:R-:W-:Y:S01]  /*28a0*/  MOV R6, 0x7f800000 ;  /* 0x7f80000000067802 */ /* 0x010fe20000000f00 */
[----:B------:R-:W-:Y:S01]  /*28b0*/  IMAD.MOV.U32 R7, RZ, RZ, 0x7f800000 ;  /* 0x7f800000ff077424 */ /* 0x000fe200078e00ff */
[----:B------:R-:W0:Y:S01]  /*28c0*/  LDGDEPBAR ;  /* 0x00000000000079af */ /* 0x000e220000000000 */
[----:B------:R-:W-:-:S04]  /*28d0*/  DEPBAR.LE SB0, 0x1 ;  /* 0x000080400000791a */ /* 0x000fc80000000000 */
[C---:B--2---:R-:W-:Y:S02]  /*28e0*/  IADD3 R4, R10.reuse, 0x8, RZ ;  /* 0x000000080a047810 */ /* 0x044fe40007ffe0ff */
[----:B------:R-:W-:Y:S02]  /*28f0*/  ISETP.GE.AND P1, PT, R10, UR8, PT ;  /* 0x000000080a007c0c */ /* 0x000fe4000bf26270 */
[----:B------:R-:W-:Y:S02]  /*2900*/  ISETP.GE.AND P0, PT, R4, UR8, PT ;  /* 0x0000000804007c0c */ /* 0x000fe4000bf06270 */
[----:B------:R-:W-:Y:S01]  /*2910*/  MOV R4, 0x4 ;  /* 0x0000000400047802 */ /* 0x000fe20000000f00 */
[----:B------:R-:W-:-:S04]  /*2920*/  UMOV UR8, UR14 ;  /* 0x0000000e00087c82 */ /* 0x000fc80008000000 */
[----:B------:R-:W-:-:S05]  /*2930*/  IMAD.WIDE R4, R10, R4, UR8 ;  /* 0x000000080a047e25 */ /* 0x000fca000f8e0204 */
[----:B------:R-:W2:Y:S04]  /*2940*/  @!P1 LDG.E R7, [R4.64] ;  /* 0x0000000404079981 */ /* 0x000ea8000c1e1900 */
[----:B------:R-:W4:Y:S04]  /*2950*/  @!P0 LDG.E R6, [R4.64+0x20] ;  /* 0x0000200404068981 */ /* 0x000f28000c1e1900 */
[----:B------:R-:W-:Y:S01]  /*2960*/  BAR.SYNC.DEFER_BLOCKING 0x0 ;  /* 0x0000000000007b1d */ /* 0x000fe20000010000 */
[----:B---3--:R-:W-:-:S05]  /*2970*/  SHF.R.S32.HI R8, RZ, 0x1f, R24 ;  /* 0x0000001fff087819 */ /* 0x008fca0000011418 */
[----:B------:R-:W3:Y:S04]  /*2980*/  LDSM.16.M88.4 R148, [R252+0x12000] ;  /* 0x01200000fc94783b */ /* 0x000ee80000000200 */
[----:B------:R-:W1:Y:S04]  /*2990*/  LDSM.16.M88.4 R152, [R252+0x12800] ;  /* 0x01280000fc98783b */ /* 0x000e680000000200 */
[----:B------:R-:W1:Y:S04]  /*29a0*/  LDSM.16.M88.4 R180, [R252+0x14000] ;  /* 0x01400000fcb4783b */ /* 0x000e680000000200 */
[----:B------:R-:W1:Y:S04]  /*29b0*/  LDSM.16.M88.4 R184, [R252+0x14800] ;  /* 0x01480000fcb8783b */ /* 0x000e680000000200 */
[----:B------:R-:W1:Y:S04]  /*29c0*/  LDSM.16.M88.4 R212, [R252+0x16000] ;  /* 0x01600000fcd4783b */ /* 0x000e680000000200 */
[----:B------:R-:W1:Y:S04]  /*29d0*/  LDSM.16.M88.4 R216, [R252+0x16800] ;  /* 0x01680000fcd8783b */ /* 0x000e680000000200 */
[----:B----4-:R4:W-:Y:S04]  /*29e0*/  STL [R1+0x60], R6 ;  /* 0x0000600601007387 */ /* 0x0109e80000100800 */
[----:B--2---:R2:W-:Y:S01]  /*29f0*/  STL [R1+0x5c], R7 ;  /* 0x00005c0701007387 */ /* 0x0045e20000100800 */
[----:B----4-:R-:W-:Y:S01]  /*2a00*/  IMAD.MOV.U32 R6, RZ, RZ, c[0x0][0x308] ;  /* 0x0000c200ff067624 */ /* 0x010fe200078e00ff */
[----:B--2---:R-:W-:-:S05]  /*2a10*/  MOV R7, c[0x0][0x30c] ;  /* 0x0000c30000077a02 */ /* 0x004fca0000000f00 */
[----:B------:R2:W4:Y:S04]  /*2a20*/  LDG.E.64 R4, [R6.64+0x8] ;  /* 0x0000080406047981 */ /* 0x000528000c1e1b00 */
[----:B--2---:R-:W2:Y:S01]  /*2a30*/  LDG.E.64 R6, [R6.64] ;  /* 0x0000000406067981 */ /* 0x004ea2000c1e1b00 */
[----:B----4-:R-:W-:-:S04]  /*2a40*/  IADD3 R4, P1, P0, R4, UR41, R24 ;  /* 0x0000002904047c10 */ /* 0x010fc8000f83e018 */
[----:B------:R-:W-:-:S05]  /*2a50*/  IADD3.X R5, R5, UR49, R8, P1, P0 ;  /* 0x0000003105057c10 */ /* 0x000fca0008fe0408 */
[----:B------:R4:W-:Y:S04]  /*2a60*/  STL [R1+0x78], R5 ;  /* 0x0000780501007387 */ /* 0x0009e80000100800 */
[----:B------:R5:W-:Y:S01]  /*2a70*/  STL.64 [R1+0x30], R22 ;  /* 0x0000301601007387 */ /* 0x000be20000100a00 */
[----:B--2---:R2:W1:Y:S08]  /*2a80*/  R2UR UR14, R7 ;  /* 0x00000000070e73c2 */ /* 0x00447000000e0000 */
[----:B------:R1:W3:Y:S01]  /*2a90*/  R2UR UR15, R6 ;  /* 0x00000000060f73c2 */ /* 0x0002e200000e0000 */
[----:B----4-:R-:W4:Y:S04]  /*2aa0*/  LDL R5, [R1+0x2c] ;  /* 0x00002c0001057983 */ /* 0x010f280000100800 */
[----:B--2---:R-:W2:Y:S04]  /*2ab0*/  LDL R7, [R1+0x4] ;  /* 0x0000040001077983 */ /* 0x004ea80000100800 */
[----:B-1----:R-:W2:Y:S01]  /*2ac0*/  LDL R6, [R1] ;  /* 0x0000000001067983 */ /* 0x002ea20000100800 */
[----:B------:R-:W-:Y:S01]  /*2ad0*/  UMOV UR11, UR12 ;  /* 0x0000000c000b7c82 */ /* 0x000fe20008000000 */
[----:B------:R-:W-:Y:S01]  /*2ae0*/  CS2R R142, SRZ ;  /* 0x00000000008e7805 */ /* 0x000fe2000001ff00 */
        /* <DEDUP_REMOVED lines=46> */
[----:B-----5:R-:W-:Y:S01]  /*2dd0*/  CS2R R22, SRZ ;  /* 0x0000000000167805 */ /* 0x020fe2000001ff00 */
[----:B------:R-:W-:Y:S01]  /*2de0*/  CS2R R20, SRZ ;  /* 0x0000000000147805 */ /* 0x000fe2000001ff00 */
[----:B------:R-:W-:-:S02]  /*2df0*/  UMOV UR10, UR13 ;  /* 0x0000000d000a7c82 */ /* 0x000fc40008000000 */
[----:B------:R-:W-:Y:S02]  /*2e00*/  UISETP.GE.AND UP0, UPT, UR12, UR6, UPT ;  /* 0x000000060c00728c */ /* 0x000fe4000bf06270 */
[----:B---3--:R-:W-:Y:S02]  /*2e10*/  UIADD3 UR27, UR15, -0x61c88647, URZ ;  /* 0x9e3779b90f1b7890 */ /* 0x008fe4000fffe03f */
[----:B------:R-:W-:Y:S02]  /*2e20*/  UIADD3 UR26, UR14, -0x4498517b, URZ ;  /* 0xbb67ae850e1a7890 */ /* 0x000fe4000fffe03f */
[----:B------:R-:W-:Y:S02]  /*2e30*/  UIADD3 UR25, UR15, 0x3c6ef372, URZ ;  /* 0x3c6ef3720f197890 */ /* 0x000fe4000fffe03f */
[----:B------:R-:W-:Y:S02]  /*2e40*/  UIADD3 UR24, UR14, 0x76cf5d0a, URZ ;  /* 0x76cf5d0a0e187890 */ /* 0x000fe4000fffe03f */
[----:B------:R-:W-:-:S02]  /*2e50*/  UIADD3 UR23, UR15, -0x255992d5, URZ ;  /* 0xdaa66d2b0f177890 */ /* 0x000fc4000fffe03f */
[----:B------:R-:W-:Y:S02]  /*2e60*/  UIADD3 UR22, UR14, 0x32370b8f, URZ ;  /* 0x32370b8f0e167890 */ /* 0x000fe4000fffe03f */
[----:B------:R-:W-:Y:S02]  /*2e70*/  UIADD3 UR21, UR15, 0x78dde6e4, URZ ;  /* 0x78dde6e40f157890 */ /* 0x000fe4000fffe03f */
[----:B------:R-:W-:Y:S02]  /*2e80*/  UIADD3 UR20, UR14, -0x126145ec, URZ ;  /* 0xed9eba140e147890 */ /* 0x000fe4000fffe03f */
[----:B------:R-:W-:Y:S02]  /*2e90*/  UIADD3 UR19, UR15, 0x1715609d, URZ ;  /* 0x1715609d0f137890 */ /* 0x000fe4000fffe03f */
[----:B------:R-:W-:Y:S02]  /*2ea0*/  UIADD3 UR18, UR14, -0x56f99767, URZ ;  /* 0xa90668990e127890 */ /* 0x000fe4000fffe03f */
[----:B------:R-:W-:-:S02]  /*2eb0*/  UIADD3 UR17, UR15, -0x4ab325aa, URZ ;  /* 0xb54cda560f117890 */ /* 0x000fc4000fffe03f */
[----:B------:R-:W-:Y:S01]  /*2ec0*/  UIADD3 UR16, UR14, 0x646e171e, URZ ;  /* 0x646e171e0e107890 */ /* 0x000fe2000fffe03f */
[----:B----4-:R-:W1:Y:S04]  /*2ed0*/  LDSM.16.M88.4 R172, [R5+0x12000] ;  /* 0x0120000005ac783b */ /* 0x010e680000000200 */
[----:B------:R-:W3:Y:S04]  /*2ee0*/  LDSM.16.M88.4 R176, [R5+0x12800] ;  /* 0x0128000005b0783b */ /* 0x000ee80000000200 */
[----:B------:R-:W4:Y:S04]  /*2ef0*/  LDSM.16.M88.4 R204, [R5+0x14000] ;  /* 0x0140000005cc783b */ /* 0x000f280000000200 */
[----:B------:R-:W1:Y:S04]  /*2f00*/  LDSM.16.M88.4 R208, [R5+0x14800] ;  /* 0x0148000005d0783b */ /* 0x000e680000000200 */
[----:B--2---:R-:W2:Y:S04]  /*2f10*/  LDSM.16.M88.4 R156, [R7+0x12000] ;  /* 0x01200000079c783b */ /* 0x004ea80000000200 */
        /* <DEDUP_REMOVED lines=12> */
[----:B------:R5:W1:Y:S02]  /*2fe0*/  LDSM.16.M88.4 R240, [R5+0x16800] ;  /* 0x0168000005f0783b */ /* 0x000a640000000200 */
[----:B-----5:R-:W-:-:S05]  /*2ff0*/  IMAD.WIDE.U32 R4, R4, -0x2daee0ad, RZ ;  /* 0xd2511f5304047825 */ /* 0x020fca00078e00ff */
[----:B--234-:R1:W-:Y:S02]  /*3000*/  STL.64 [R1+0x68], R4 ;  /* 0x0000680401007387 */ /* 0x01c3e40000100a00 */
.L_x_710:
[----:B------:R-:W2:Y:S01]  /*3010*/  LDL R97, [R1+0x8] ;  /* 0x0000080001617983 */ /* 0x000ea20000100800 */
[----:B------:R-:W-:Y:S01]  /*3020*/  PLOP3.LUT P0, PT, PT, PT, UP0, 0x80, 0x0 ;  /* 0x000000000000781c */ /* 0x000fe20003f0f008 */
[----:B------:R-:W-:Y:S01]  /*3030*/  UISETP.GE.AND UP4, UPT, UR7, 0x1, UPT ;  /* 0x000000010700788c */ /* 0x000fe2000bf86270 */
[----:B------:R-:W-:Y:S01]  /*3040*/  PLOP3.LUT P3, PT, PT, PT, UP0, 0x80, 0x0 ;  /* 0x000000000000781c */ /* 0x000fe20003f6f008 */
[----:B------:R-:W3:Y:S01]  /*3050*/  LDL R90, [R1+0x4] ;  /* 0x00000400015a7983 */ /* 0x000ee20000100800 */
[----:B------:R-:W-:Y:S02]  /*3060*/  PLOP3.LUT P2, PT, PT, PT, UP0, 0x80, 0x0 ;  /* 0x000000000000781c */ /* 0x000fe40003f4f008 */
[----:B------:R-:W-:Y:S01]  /*3070*/  PLOP3.LUT P1, PT, PT, PT, UP0, 0x80, 0x0 ;  /* 0x000000000000781c */ /* 0x000fe20003f2f008 */
[----:B------:R-:W4:Y:S01]  /*3080*/  LDL R96, [R1+0xc] ;  /* 0x00000c0001607983 */ /* 0x000f220000100800 */
[----:B------:R-:W-:Y:S02]  /*3090*/  PLOP3.LUT P4, PT, PT, PT, UP0, 0x80, 0x0 ;  /* 0x000000000000781c */ /* 0x000fe40003f8f008 */
[----:B------:R-:W-:Y:S01]  /*30a0*/  PLOP3.LUT P6, PT, PT, PT, UP0, 0x80, 0x0 ;  /* 0x000000000000781c */ /* 0x000fe20003fcf008 */
[----:B-----5:R-:W5:Y:S01]  /*30b0*/  LDL R89, [R1] ;  /* 0x0000000001597983 */ /* 0x020f620000100800 */
[----:B------:R-:W-:Y:S03]  /*30c0*/  PLOP3.LUT P5, PT, PT, PT, UP0, 0x80, 0x0 ;  /* 0x000000000000781c */ /* 0x000fe60003faf008 */
[----:B------:R-:W3:Y:S04]  /*30d0*/  LDL R95, [R1+0x18] ;  /* 0x00001800015f7983 */ /* 0x000ee80000100800 */
[----:B------:R-:W5:Y:S04]  /*30e0*/  LDL R88, [R1+0x10] ;  /* 0x0000100001587983 */ /* 0x000f680000100800 */
[----:B------:R-:W5:Y:S04]  /*30f0*/  LDL R94, [R1+0x14] ;  /* 0x00001400015e7983 */ /* 0x000f680000100800 */
[----:B------:R-:W0:Y:S08]  /*3100*/  LDGDEPBAR ;  /* 0x00000000000079af */ /* 0x000e300000000000 */
[----:B------:R-:W5:Y:S04]  /*3110*/  LDL R99, [R1+0x88] ;  /* 0x0000880001637983 */ /* 0x000f680000100800 */
[----:B------:R-:W5:Y:S04]  /*3120*/  LDL R93, [R1+0x5c] ;  /* 0x00005c00015d7983 */ /* 0x000f680000100800 */
[----:B------:R-:W5:Y:S04]  /*3130*/  LDL R98, [R1+0x7c] ;  /* 0x00007c0001627983 */ /* 0x000f680000100800 */
[----:B------:R-:W5:Y:S04]  /*3140*/  LDL R92, [R1+0x78] ;  /* 0x00007800015c7983 */ /* 0x000f680000100800 */
[----:B-1----:R-:W1:Y:S01]  /*3150*/  S2R R244, SR_TID.X ;  /* 0x0000000000f47919 */ /* 0x002e620000002100 */
[----:B------:R-:W-:Y:S07]  /*3160*/  DEPBAR.LE SB0, 0x0 ;  /* 0x000080000000791a */ /* 0x000fee0000000000 */
[----:B------:R-:W-:Y:S08]  /*3170*/  BAR.SYNC.DEFER_BLOCKING 0x0 ;  /* 0x0000000000007b1d */ /* 0x000ff00000010000 */
[----:B------:R-:W-:Y:S08]  /*3180*/  LDSM.16.M88.4 R8, [R252+0xc000] ;  /* 0x00c00000fc08783b */ /* 0x000ff00000000200 */
[----:B------:R-:W-:Y:S08]  /*3190*/  LDSM.16.M88.4 R68, [R252+0xc800] ;  /* 0x00c80000fc44783b */ /* 0x000ff00000000200 */
[----:B--2---:R-:W2:Y:S08]  /*31a0*/  LDSM.16.M88.4 R16, [R97] ;  /* 0x000000006110783b */ /* 0x004eb00000000200 */
[----:B----4-:R-:W-:Y:S08]  /*31b0*/  LDSM.16.M88.4 R72, [R96] ;  /* 0x000000006048783b */ /* 0x010ff00000000200 */
[----:B---3--:R-:W3:Y:S08]  /*31c0*/  LDSM.16.M88.4 R76, [R90+0xc000] ;  /* 0x00c000005a4c783b */ /* 0x008ef00000000200 */
[----:B------:R-:W4:Y:S08]  /*31d0*/  LDSM.16.M88.4 R80, [R90+0xc800] ;  /* 0x00c800005a50783b */ /* 0x000f300000000200 */
[----:B-----5:R-:W-:Y:S01]  /*31e0*/  LDSM.16.M88.4 R84, [R89+0xc000] ;  /* 0x00c000005954783b */ /* 0x020fe20000000200 */
[C---:B-12---:R-:W-:Y:S08]  /*31f0*/  HMMA.16816.F32 R4, R16.reuse, R8, RZ ;  /* 0x000000081004723c */ /* 0x046ff000000018ff */
[C---:B------:R-:W-:Y:S08]  /*3200*/  HMMA.16816.F32 R8, R16.reuse, R10, RZ ;  /* 0x0000000a1008723c */ /* 0x040ff000000018ff */
[C---:B------:R-:W-:Y:S08]  /*3210*/  HMMA.16816.F32 R12, R16.reuse, R68, RZ ;  /* 0x00000044100c723c */ /* 0x040ff000000018ff */
[----:B------:R-:W-:Y:S01]  /*3220*/  HMMA.16816.F32 R16, R16, R70, RZ ;  /* 0x000000461010723c */ /* 0x000fe200000018ff */
[----:B------:R-:W1:Y:S07]  /*3230*/  LDSM.16.M88.4 R68, [R95] ;  /* 0x000000005f44783b */ /* 0x000e6e0000000200 */
[C---:B---3--:R-:W-:Y:S08]  /*3240*/  HMMA.16816.F32 R4, R72.reuse, R76, R4 ;  /* 0x0000004c4804723c */ /* 0x048ff00000001804 */
[C---:B------:R-:W-:Y:S01]  /*3250*/  HMMA.16816.F32 R8, R72.reuse, R78, R8 ;  /* 0x0000004e4808723c */ /* 0x040fe20000001808 */
[----:B------:R-:W2:Y:S07]  /*3260*/  LDSM.16.M88.4 R76, [R89+0xc800] ;  /* 0x00c80000594c783b */ /* 0x000eae0000000200 */
[C---:B----4-:R-:W-:Y:S08]  /*3270*/  HMMA.16816.F32 R12, R72.reuse, R80, R12 ;  /* 0x00000050480c723c */ /* 0x050ff0000000180c */
[----:B------:R-:W-:Y:S01]  /*3280*/  HMMA.16816.F32 R16, R72, R82, R16 ;  /* 0x000000524810723c */ /* 0x000fe20000001810 */
[----:B------:R-:W-:Y:S07]  /*3290*/  LDSM.16.M88.4 R72, [R94] ;  /* 0x000000005e48783b */ /* 0x000fee0000000200 */
[C---:B-1----:R-:W-:Y:S01]  /*32a0*/  HMMA.16816.F32 R4, R68.reuse, R84, R4 ;  /* 0x000000544404723c */ /* 0x042fe20000001804 */
        /* <DEDUP_REMOVED lines=9> */
[----:B------:R-:W1:Y:S07]  /*3340*/  LDSM.16.M88.4 R80, [R252+0xe800] ;  /* 0x00e80000fc50783b */ /* 0x000e6e0000000200 */
[C---:B---3--:R-:W-:Y:S08]  /*3350*/  HMMA.16816.F32 R12, R72.reuse, R84, R12 ;  /* 0x00000054480c723c */ /* 0x048ff0000000180c */
[----:B------:R-:W-:Y:S01]  /*3360*/  HMMA.16816.F32 R16, R72, R86, R16 ;  /* 0x000000564810723c */ /* 0x000fe20000001810 */
[----:B------:R-:W-:Y:S07]  /*3370*/  LDSM.16.M88.4 R72, [R96+0x2000] ;  /* 0x002000006048783b */ /* 0x000fee0000000200 */
[C---:B--2---:R-:W-:Y:S01]  /*3380*/  HMMA.16816.F32 R4, R68.reuse, R76, R4 ;  /* 0x0000004c4404723c */ /* 0x044fe20000001804 */
[----:B------:R-:W2:Y:S07]  /*3390*/  LDSM.16.M88.4 R84, [R90+0xe000] ;  /* 0x00e000005a54783b */ /* 0x000eae0000000200 */
[C---:B------:R-:W-:Y:S01]  /*33a0*/  HMMA.16816.F32 R8, R68.reuse, R78, R8 ;  /* 0x0000004e4408723c */ /* 0x040fe20000001808 */
[----:B------:R-:W3:Y:S07]  /*33b0*/  LDSM.16.M88.4 R76, [R90+0xe800] ;  /* 0x00e800005a4c783b */ /* 0x000eee0000000200 */
[C---:B-1----:R-:W-:Y:S08]  /*33c0*/  HMMA.16816.F32 R12, R68.reuse, R80, R12 ;  /* 0x00000050440c723c */ /* 0x042ff0000000180c */
[----:B------:R-:W-:Y:S01]  /*33d0*/  HMMA.16816.F32 R16, R68, R82, R16 ;  /* 0x000000524410723c */ /* 0x000fe20000001810 */
[----:B------:R-:W-:Y:S08]  /*33e0*/  LDSM.16.M88.4 R68, [R95+0x2000] ;  /* 0x002000005f44783b */ /* 0x000ff00000000200 */
[----:B------:R-:W1:Y:S01]  /*33f0*/  LDSM.16.M88.4 R80, [R89+0xe000] ;  /* 0x00e000005950783b */ /* 0x000e620000000200 */
[C---:B--2---:R-:W-:Y:S08]  /*3400*/  HMMA.16816.F32 R4, R72.reuse, R84, R4 ;  /* 0x000000544804723c */ /* 0x044ff00000001804 */
[C---:B------:R-:W-:Y:S01]  /*3410*/  HMMA.16816.F32 R8, R72.reuse, R86, R8 ;  /* 0x000000564808723c */ /* 0x040fe20000001808 */
[----:B------:R-:W2:Y:S07]  /*3420*/  LDSM.16.M88.4 R84, [R89+0xe800] ;  /* 0x00e800005954783b */ /* 0x000eae0000000200 */
[C---:B---3--:R-:W-:Y:S08]  /*3430*/  HMMA.16816.F32 R12, R72.reuse, R76, R12 ;  /* 0x0000004c480c723c */ /* 0x048ff0000000180c */
[----:B------:R-:W-:Y:S01]  /*3440*/  HMMA.16816.F32 R16, R72, R78, R16 ;  /* 0x0000004e4810723c */ /* 0x000fe20000001810 */
[----:B------:R-:W-:Y:S07]  /*3450*/  LDSM.16.M88.4 R72, [R94+0x2000] ;  /* 0x002000005e48783b */ /* 0x000fee0000000200 */
[C---:B-1----:R-:W-:Y:S01]  /*3460*/  HMMA.16816.F32 R4, R68.reuse, R80, R4 ;  /* 0x000000504404723c */ /* 0x042fe20000001804 */
[----:B------:R-:W1:Y:S07]  /*3470*/  LDSM.16.M88.4 R76, [R88+0xe000] ;  /* 0x00e00000584c783b */ /* 0x000e6e0000000200 */
[C---:B------:R-:W-:Y:S01]  /*3480*/  HMMA.16816.F32 R8, R68.reuse, R82, R8 ;  /* 0x000000524408723c */ /* 0x040fe20000001808 */
[----:B------:R-:W3:Y:S07]  /*3490*/  LDSM.16.M88.4 R80, [R88+0xe800] ;  /* 0x00e800005850783b */ /* 0x000eee0000000200 */
[C---:B--2---:R-:W-:Y:S08]  /*34a0*/  HMMA.16816.F32 R12, R68.reuse, R84, R12 ;  /* 0x00000054440c723c */ /* 0x044ff0000000180c */
[----:B------:R-:W-:Y:S01]  /*34b0*/  HMMA.16816.F32 R16, R68, R86, R16 ;  /* 0x000000564410723c */ /* 0x000fe20000001810 */
[----:B------:R-:W-:Y:S08]  /*34c0*/  LDSM.16.M88.4 R68, [R97+0x4000] ;  /* 0x004000006144783b */ /* 0x000ff00000000200 */
[----:B------:R-:W-:Y:S01]  /*34d0*/  LDSM.16.M88.4 R84, [R252+0x10800] ;  /* 0x01080000fc54783b */ /* 0x000fe20000000200 */
[C---:B-1----:R-:W-:Y:S08]  /*34e0*/  HMMA.16816.F32 R4, R72.reuse, R76, R4 ;  /* 0x0000004c4804723c */ /* 0x042ff00000001804 */
[C---:B------:R-:W-:Y:S01]  /*34f0*/  HMMA.16816.F32 R8, R72.reuse, R78, R8 ;  /* 0x0000004e4808723c */ /* 0x040fe20000001808 */
[----:B------:R-:W1:Y:S07]  /*3500*/  LDSM.16.M88.4 R76, [R252+0x10000] ;  /* 0x01000000fc4c783b */ /* 0x000e6e0000000200 */
[C---:B---3--:R-:W-:Y:S08]  /*3510*/  HMMA.16816.F32 R12, R72.reuse, R80, R12 ;  /* 0x00000050480c723c */ /* 0x048ff0000000180c */
[----:B------:R-:W-:Y:S01]  /*3520*/  HMMA.16816.F32 R16, R72, R82, R16 ;  /* 0x000000524810723c */ /* 0x000fe20000001810 */
[----:B------:R-:W-:Y:S08]  /*3530*/  LDSM.16.M88.4 R72, [R96+0x4000] ;  /* 0x004000006048783b */ /* 0x000ff00000000200 */
[----:B------:R-:W-:Y:S01]  /*3540*/  LDSM.16.M88.4 R80, [R90+0x10800] ;  /* 0x010800005a50783b */ /* 0x000fe20000000200 */
[C---:B-1----:R-:W-:Y:S08]  /*3550*/  HMMA.16816.F32 R4, R68.reuse, R76, R4 ;  /* 0x0000004c4404723c */ /* 0x042ff00000001804 */
[C---:B------:R-:W-:Y:S01]  /*3560*/  HMMA.16816.F32 R8, R68.reuse, R78, R8 ;  /* 0x0000004e4408723c */ /* 0x040fe20000001808 */
[----:B------:R1:W2:Y:S07]  /*3570*/  LDSM.16.M88.4 R76, [R90+0x10000] ;  /* 0x010000005a4c783b */ /* 0x0002ae0000000200 */
[C---:B------:R-:W-:Y:S08]  /*3580*/  HMMA.16816.F32 R12, R68.reuse, R84, R12 ;  /* 0x00000054440c723c */ /* 0x040ff0000000180c */
[----:B------:R-:W-:Y:S01]  /*3590*/  HMMA.16816.F32 R16, R68, R86, R16 ;  /* 0x000000564410723c */ /* 0x000fe20000001810 */
[----:B------:R-:W-:Y:S08]  /*35a0*/  LDSM.16.M88.4 R84, [R89+0x10000] ;  /* 0x010000005954783b */ /* 0x000ff00000000200 */
[----:B-1----:R-:W3:Y:S06]  /*35b0*/  LDL.64 R90, [R1+0x68] ;  /* 0x00006800015a7983 */ /* 0x002eec0000100a00 */
[----:B------:R-:W1:Y:S01]  /*35c0*/  LDSM.16.M88.4 R68, [R95+0x4000] ;  /* 0x004000005f44783b */ /* 0x000e620000000200 */
[C---:B--2---:R-:W-:Y:S08]  /*35d0*/  HMMA.16816.F32 R4, R72.reuse, R76, R4 ;  /* 0x0000004c4804723c */ /* 0x044ff00000001804 */
[C---:B------:R-:W-:Y:S01]  /*35e0*/  HMMA.16816.F32 R8, R72.reuse, R78, R8 ;  /* 0x0000004e4808723c */ /* 0x040fe20000001808 */
[----:B------:R2:W4:Y:S07]  /*35f0*/  LDSM.16.M88.4 R76, [R89+0x10800] ;  /* 0x01080000594c783b */ /* 0x00052e0000000200 */
[C---:B------:R-:W-:Y:S08]  /*3600*/  HMMA.16816.F32 R12, R72.reuse, R80, R12 ;  /* 0x00000050480c723c */ /* 0x040ff0000000180c */
[----:B------:R-:W-:Y:S01]  /*3610*/  HMMA.16816.F32 R16, R72, R82, R16 ;  /* 0x000000524810723c */ /* 0x000fe20000001810 */
[----:B------:R-:W-:Y:S07]  /*3620*/  LDSM.16.M88.4 R72, [R94+0x4000] ;  /* 0x004000005e48783b */ /* 0x000fee0000000200 */
[C---:B-1----:R-:W-:Y:S01]  /*3630*/  HMMA.16816.F32 R4, R68.reuse, R84, R4 ;  /* 0x000000544404723c */ /* 0x042fe20000001804 */
[----:B--2---:R-:W2:Y:S04]  /*3640*/  LDL R89, [R1+0x60] ;  /* 0x0000600001597983 */ /* 0x004ea80000100800 */
[----:B------:R-:W1:Y:S03]  /*3650*/  LDSM.16.M88.4 R80, [R88+0x10000] ;  /* 0x010000005850783b */ /* 0x000e660000000200 */
[C---:B------:R-:W-:Y:S05]  /*3660*/  HMMA.16816.F32 R8, R68.reuse, R86, R8 ;  /* 0x000000564408723c */ /* 0x040fea0000001808 */
[----:B------:R-:W5:Y:S01]  /*3670*/  @P0 S2R R84, SR_TID.X ;  /* 0x0000000000540919 */ /* 0x000f620000002100 */
[----:B------:R-:W-:Y:S02]  /*3680*/  PLOP3.LUT P0, PT, PT, PT, UP0, 0x80, 0x0 ;  /* 0x000000000000781c */ /* 0x000fe40003f0f008 */
[C---:B----4-:R-:W-:Y:S07]  /*3690*/  HMMA.16816.F32 R12, R68.reuse, R76, R12 ;  /* 0x0000004c440c723c */ /* 0x050fee000000180c */
[C---:B------:R-:W-:Y:S01]  /*36a0*/  FMUL.FTZ R77, R93.reuse, 1.4426950216293334961 ;  /* 0x3fb8aa3b5d4d7820 */ /* 0x040fe20000410000 */
[----:B------:R-:W-:Y:S07]  /*36b0*/  HMMA.16816.F32 R16, R68, R78, R16 ;  /* 0x0000004e4410723c */ /* 0x000fee0000001810 */
[----:B------:R-:W-:Y:S02]  /*36c0*/  IMAD.U32 R69, RZ, RZ, UR7 ;  /* 0x00000007ff457e24 */ /* 0x000fe4000f8e00ff */
[----:B------:R-:W-:Y:S03]  /*36d0*/  IMAD.U32 R68, RZ, RZ, UR28 ;  /* 0x0000001cff447e24 */ /* 0x000fe6000f8e00ff */
[----:B-----5:R-:W-:Y:S01]  /*36e0*/  @P3 IMAD.SHL.U32 R76, R84, 0x2, RZ ;  /* 0x00000002544c3824 */ /* 0x020fe200078e00ff */
[----:B------:R-:W-:Y:S02]  /*36f0*/  FSETP.NEU.FTZ.AND P3, PT, R93, -INF , PT ;  /* 0xff8000005d00780b */ /* 0x000fe40003f7d000 */
[----:B------:R-:W4:Y:S02]  /*3700*/  LDL R93, [R1+0x64] ;  /* 0x00006400015d7983 */ /* 0x000f240000100800 */
[----:B------:R-:W-:Y:S02]  /*3710*/  @P2 LOP3.LUT R76, R99, 0x6, R76, 0xf8, !PT ;  /* 0x00000006634c2812 */ /* 0x000fe400078ef84c */
[----:B------:R-:W5:Y:S01]  /*3720*/  S2R R99, SR_TID.X ;  /* 0x0000000000637919 */ /* 0x000f620000002100 */
[C---:B-1----:R-:W-:Y:S01]  /*3730*/  HMMA.16816.F32 R4, R72.reuse, R80, R4 ;  /* 0x000000504804723c */ /* 0x042fe20000001804 */
[----:B------:R-:W-:Y:S04]  /*3740*/  PLOP3.LUT P2, PT, PT, PT, UP0, 0x80, 0x0 ;  /* 0x000000000000781c */ /* 0x000fe80003f4f008 */
[----:B------:R-:W-:Y:S01]  /*3750*/  @P1 IMAD R76, R68, 0x40, R76 ;  /* 0x00000040444c1824 */ /* 0x000fe200078e024c */
[----:B------:R-:W-:Y:S02]  /*3760*/  FSEL R77, R77, RZ, P3 ;  /* 0x000000ff4d4d7208 */ /* 0x000fe40001800000 */
[C---:B------:R-:W-:Y:S01]  /*3770*/  HMMA.16816.F32 R8, R72.reuse, R82, R8 ;  /* 0x000000524808723c */ /* 0x040fe20000001808 */
[----:B------:R-:W-:Y:S02]  /*3780*/  PLOP3.LUT P1, PT, PT, PT, UP0, 0x80, 0x0 ;  /* 0x000000000000781c */ /* 0x000fe40003f2f008 */
[C---:B------:R-:W-:Y:S02]  /*3790*/  @P4 ISETP.GE.AND P4, PT, R76.reuse, UR6, PT ;  /* 0x000000064c004c0c */ /* 0x040fe4000bf86270 */
[----:B------:R-:W-:Y:S02]  /*37a0*/  @P0 IADD3 R71, R76, 0x1, RZ ;  /* 0x000000014c470810 */ /* 0x000fe40007ffe0ff */
[----:B------:R-:W-:Y:S02]  /*37b0*/  PLOP3.LUT P0, PT, PT, PT, UP0, 0x80, 0x0 ;  /* 0x000000000000781c */ /* 0x000fe40003f0f008 */
[----:B------:R-:W-:Y:S03]  /*37c0*/  @P6 ISETP.GE.AND P6, PT, R71, UR6, PT ;  /* 0x0000000647006c0c */ /* 0x000fe6000bfc6270 */
[----:B-----5:R-:W-:Y:S04]  /*37d0*/  SHF.R.S32.HI R99, RZ, 0x1f, R99 ;  /* 0x0000001fff637819 */ /* 0x020fe80000011463 */
[----:B------:R-:W-:Y:S02]  /*37e0*/  @P2 FSEL R4, R4, -INF , !P4 ;  /* 0xff80000004042808 */ /* 0x000fe40006000000 */
[----:B------:R-:W-:Y:S02]  /*37f0*/  LEA.HI R99, R99, R244, RZ, 0x7 ;  /* 0x000000f463637211 */ /* 0x000fe400078f38ff */
[----:B------:R-:W-:Y:S01]  /*3800*/  @P0 FSEL R6, R6, -INF , !P4 ;  /* 0xff80000006060808 */ /* 0x000fe20006000000 */
[----:B------:R-:W-:Y:S01]  /*3810*/  FFMA.FTZ R4, R4, c[0x0][0x23c], -R77 ;  /* 0x00008f0004047a23 */ /* 0x000fe2000001084d */
[----:B------:R-:W-:Y:S02]  /*3820*/  SHF.R.S32.HI R99, RZ, 0x7, R99 ;  /* 0x00000007ff637819 */ /* 0x000fe40000011463 */
[----:B------:R-:W-:Y:S01]  /*3830*/  PLOP3.LUT P2, PT, PT, PT, UP0, 0x80, 0x0 ;  /* 0x000000000000781c */ /* 0x000fe20003f4f008 */
[----:B------:R-:W1:Y:S01]  /*3840*/  MUFU.EX2 R87, R4 ;  /* 0x0000000400577308 */ /* 0x000e620000000800 */
[----:B------:R-:W-:Y:S01]  /*3850*/  @P1 FSEL R5, R5, -INF , !P6 ;  /* 0xff80000005051808 */ /* 0x000fe20007000000 */
[----:B------:R-:W-:Y:S01]  /*3860*/  IMAD R70, R68, 0x2, R99 ;  /* 0x0000000244467824 */ /* 0x000fe200078e0263 */
[----:B------:R-:W-:Y:S01]  /*3870*/  PLOP3.LUT P1, PT, PT, PT, UP0, 0x80, 0x0 ;  /* 0x000000000000781c */ /* 0x000fe20003f2f008 */
[----:B------:R-:W-:Y:S01]  /*3880*/  IMAD R68, R69, 0x4, R98 ;  /* 0x0000000445447824 */ /* 0x000fe200078e0262 */
[----:B------:R-:W-:Y:S01]  /*3890*/  PLOP3.LUT P0, PT, PT, PT, UP0, 0x80, 0x0 ;  /* 0x000000000000781c */ /* 0x000fe20003f0f008 */
[--C-:B------:R-:W-:Y:S01]  /*38a0*/  FFMA.FTZ R5, R5, c[0x0][0x23c], -R77.reuse ;  /* 0x00008f0005057a23 */ /* 0x100fe2000001084d */
[----:B------:R-:W-:Y:S01]  /*38b0*/  PLOP3.LUT P4, PT, PT, PT, UP0, 0x80, 0x0 ;  /* 0x000000000000781c */ /* 0x000fe20003f8f008 */
[----:B------:R-:W-:Y:S02]  /*38c0*/  IMAD.WIDE.U32 R68, R68, -0x326172a9, RZ ;  /* 0xcd9e8d5744447825 */ /* 0x000fe400078e00ff */
[----:B------:R5:W-:Y:S02]  /*38d0*/  MUFU.EX2 R86, R5 ;  /* 0x0000000500567308 */ /* 0x000be40000000800 */
[----:B------:R-:W-:Y:S02]  /*38e0*/  @P2 IADD3 R78, R76, 0x8, RZ ;  /* 0x000000084c4e2810 */ /* 0x000fe40007ffe0ff */
[----:B------:R-:W-:Y:S02]  /*38f0*/  LOP3.LUT R79, R69, UR15, R92, 0x96, !PT ;  /* 0x0000000f454f7c12 */ /* 0x000fe4000f8e965c */
[----:B------:R-:W4:Y:S01]  /*3900*/  LDL R92, [R1+0x3c] ;  /* 0x00003c00015c7983 */ /* 0x000f220000100800 */
[----:B------:R-:W-:Y:S02]  /*3910*/  @P5 ISETP.GE.AND P5, PT, R78, UR6, PT ;  /* 0x000000064e005c0c */ /* 0x000fe4000bfa6270 */
[----:B------:R-:W-:Y:S01]  /*3920*/  IMAD.WIDE.U32 R78, R79, -0x2daee0ad, RZ ;  /* 0xd2511f534f4e7825 */ /* 0x000fe200078e00ff */
[----:B------:R-:W-:Y:S02]  /*3930*/  @P0 FSEL R7, R7, -INF , !P6 ;  /* 0xff80000007070808 */ /* 0x000fe40007000000 */
[----:B------:R-:W-:Y:S02]  /*3940*/  PLOP3.LUT P2, PT, PT, PT, UP0, 0x80, 0x0 ;  /* 0x000000000000781c */ /* 0x000fe40003f4f008 */
        /* <DEDUP_REMOVED lines=22> */
[----:B---3--:R-:W-:Y:S02]  /*3ab0*/  LOP3.LUT R70, R91, UR14, R70, 0x96, !PT ;  /* 0x0000000e5b467c12 */ /* 0x008fe4000f8e9646 */
[----:B------:R-:W3:Y:S03]  /*3ac0*/  LDL R91, [R1+0x58] ;  /* 0x00005800015b7983 */ /* 0x000ee60000100800 */
[----:B------:R-:W-:Y:S05]  /*3ad0*/  IMAD.WIDE.U32 R84, R70, -0x326172a9, RZ ;  /* 0xcd9e8d5746547825 */ /* 0x000fea00078e00ff */
[----:B------:R-:W-:Y:S02]  /*3ae0*/  LOP3.LUT R80, R85, UR27, R68, 0x96, !PT ;  /* 0x0000001b55507c12 */ /* 0x000fe4000f8e9644 */
[----:B------:R-:W5:Y:S03]  /*3af0*/  LDSM.16.M88.4 R68, [R88+0x10800] ;  /* 0x010800005844783b */ /* 0x000f660000000200 */
[----:B------:R-:W-:Y:S05]  /*3b00*/  IMAD.WIDE.U32 R80, R80, -0x2daee0ad, RZ ;  /* 0xd2511f5350507825 */ /* 0x000fea00078e00ff */
[----:B------:R-:W-:Y:S02]  /*3b10*/  LOP3.LUT R82, R81, UR24, R78, 0x96, !PT ;  /* 0x0000001851527c12 */ /* 0x000fe4000f8e964e */
[----:B------:R-:W-:Y:S01]  /*3b20*/  MUFU.EX2 R81, R9 ;  /* 0x0000000900517308 */ /* 0x000fe20000000800 */
[C---:B--2---:R-:W-:Y:S01]  /*3b30*/  FMUL.FTZ R4, R89.reuse, 1.4426950216293334961 ;  /* 0x3fb8aa3b59047820 */ /* 0x044fe20000410000 */
[----:B------:R-:W-:Y:S01]  /*3b40*/  FSETP.NEU.FTZ.AND P3, PT, R89, -INF , PT ;  /* 0xff8000005900780b */ /* 0x000fe20003f7d000 */
[C---:B-----5:R-:W-:Y:S01]  /*3b50*/  HMMA.16816.F32 R12, R72.reuse, R68, R12 ;  /* 0x00000044480c723c */ /* 0x060fe2000000180c */
[----:B------:R-:W2:Y:S02]  /*3b60*/  LDL R89, [R1+0x54] ;  /* 0x0000540001597983 */ /* 0x000ea40000100800 */
        /* <DEDUP_REMOVED lines=27> */
[----:B------:R4:W-:Y:S01]  /*3d20*/  MUFU.EX2 R79, R12 ;  /* 0x0000000c004f7308 */ /* 0x0009e20000000800 */
[----:B-1----:R-:W-:Y:S02]  /*3d30*/  @P6 IADD3 R8, R76, 0x11, RZ ;  /* 0x000000114c086810 */ /* 0x002fe40007ffe0ff */
[----:B------:R-:W-:Y:S02]  /*3d40*/  PLOP3.LUT P6, PT, PT, PT, UP0, 0x80, 0x0 ;  /* 0x000000000000781c */ /* 0x000fe40003fcf008 */
[----:B------:R-:W-:Y:S02]  /*3d50*/  @P4 ISETP.GE.AND P4, PT, R8, UR6, PT ;  /* 0x0000000608004c0c */ /* 0x000fe4000bf86270 */
[----:B------:R-:W-:Y:S03]  /*3d60*/  LOP3.LUT R8, R69, UR19, R6, 0x96, !PT ;  /* 0x0000001345087c12 */ /* 0x000fe6000f8e9606 */
[----:B------:R-:W1:Y:S01]  /*3d70*/  MUFU.EX2 R80, R80 ;  /* 0x0000005000507308 */ /* 0x000e620000000800 */
[----:B------:R-:W-:Y:S02]  /*3d80*/  @P2 IADD3 R76, R76, 0x19, RZ ;  /* 0x000000194c4c2810 */ /* 0x000fe40007ffe0ff */
[----:B----4-:R-:W-:Y:S01]  /*3d90*/  LOP3.LUT R10, R7, UR21, R82, 0x96, !PT ;  /* 0x00000015070a7c12 */ /* 0x010fe2000f8e9652 */
        /* <DEDUP_REMOVED lines=25> */
[----:B------:R-:W1:Y:S01]  /*3f30*/  MUFU.EX2 R75, R15 ;  /* 0x0000000f004b7308 */ /* 0x000e620000000800 */
[----:B------:R-:W-:Y:S02]  /*3f40*/  @P0 FSEL R16, R16, -INF , !P5 ;  /* 0xff80000010100808 */ /* 0x000fe40006800000 */
[----:B------:R-:W-:Y:S02]  /*3f50*/  ISETP.LE.U32.AND P0, PT, R7, UR30, PT ;  /* 0x0000001e07007c0c */ /* 0x000fe4000bf03070 */
[----:B------:R-:W-:Y:S01]  /*3f60*/  LOP3.LUT R12, R6, 0xff, RZ, 0xc0, !PT ;  /* 0x000000ff060c7812 */ /* 0x000fe200078ec0ff */
[----:B------:R-:W-:Y:S01]  /*3f70*/  FFMA.FTZ R16, R16, c[0x0][0x23c], -R77 ;  /* 0x00008f0010107a23 */ /* 0x000fe2000001084d */
[----:B----4-:R-:W-:Y:S02]  /*3f80*/  SHF.R.U32.HI R13, RZ, 0x10, R6 ;  /* 0x00000010ff0d7819 */ /* 0x010fe40000011606 */
        /* <DEDUP_REMOVED lines=39> */
[----:B-1----:R-:W-:Y:S01]  /*4200*/  @!P0 FADD.FTZ R80, -R80, -RZ ;  /* 0x800000ff50508221 */ /* 0x002fe20000010100 */
[----:B------:R-:W-:Y:S01]  /*4210*/  LOP3.LUT R10, R10, 0xffff, RZ, 0xc0, !PT ;  /* 0x0000ffff0a0a7812 */ /* 0x000fe200078ec0ff */
[----:B------:R-:W-:Y:S01]  /*4220*/  @!P5 FADD.FTZ R79, -R79, -RZ ;  /* 0x800000ff4f4fd221 */ /* 0x000fe20000010100 */
[----:B------:R-:W-:Y:S02]  /*4230*/  ISETP.LE.U32.AND P2, PT, R5, UR30, PT ;  /* 0x0000001e05007c0c */ /* 0x000fe4000bf43070 */
[----:B------:R-:W-:Y:S02]  /*4240*/  ISETP.LE.U32.AND P1, PT, R6, UR30, PT ;  /* 0x0000001e06007c0c */ /* 0x000fe4000bf23070 */
[----:B------:R-:W-:Y:S01]  /*4250*/  LOP3.LUT R6, R70, 0xff, RZ, 0xc0, !PT ;  /* 0x000000ff46067812 */ /* 0x000fe200078ec0ff */
[----:B------:R-:W-:Y:S01]  /*4260*/  @!P6 FADD.FTZ R83, -R83, -RZ ;  /* 0x800000ff5353e221 */ /* 0x000fe20000010100 */
[----:B------:R-:W-:Y:S02]  /*4270*/  SHF.R.U32.HI R5, RZ, 0x8, R10 ;  /* 0x00000008ff057819 */ /* 0x000fe4000001160a */
[----:B----4-:R-:W-:Y:S02]  /*4280*/  SHF.R.U32.HI R4, RZ, 0x8, R71 ;  /* 0x00000008ff047819 */ /* 0x010fe40000011647 */
[----:B------:R-:W-:Y:S02]  /*4290*/  ISETP.LE.U32.AND P0, PT, R6, UR30, PT ;  /* 0x0000001e06007c0c */ /* 0x000fe4000bf03070 */
[----:B------:R-:W-:Y:S01]  /*42a0*/  F2FP.RELU.PACK_AB R6, R86, R87 ;  /* 0x000000575606723e */ /* 0x000fe200000008ff */
[----:B------:R-:W-:Y:S01]  /*42b0*/  @!P2 FADD.FTZ R75, -R75, -RZ ;  /* 0x800000ff4b4ba221 */ /* 0x000fe20000010100 */
        /* <DEDUP_REMOVED lines=23> */
[----:B---3--:R1:W-:Y:S04]  /*4430*/  STS [R91+0x14000], R4 ;  /* 0x014000045b007388 */ /* 0x0083e80000000800 */
[----:B------:R-:W-:Y:S01]  /*4440*/  STS [R91+0x14400], R8 ;  /* 0x014400085b007388 */ /* 0x000fe20000000800 */
[----:B-1----:R-:W-:Y:S03]  /*4450*/  F2FP.RELU.PACK_AB R4, R72, R73 ;  /* 0x000000494804723e */ /* 0x002fe600000008ff */
[----:B-----5:R-:W-:Y:S04]  /*4460*/  STS [R90+0x14000], R7 ;  /* 0x014000075a007388 */ /* 0x020fe80000000800 */
[----:B------:R-:W-:Y:S04]  /*4470*/  STS [R90+0x14400], R6 ;  /* 0x014400065a007388 */ /* 0x000fe80000000800 */
[----:B--2---:R-:W-:Y:S04]  /*4480*/  STS [R89+0x14000], R5 ;  /* 0x0140000559007388 */ /* 0x004fe80000000800 */
        /* <DEDUP_REMOVED lines=125> */
[----:B------:R-:W-:Y:S01]  /*4c60*/  FMUL.FTZ R10, R76, R10 ;  /* 0x0000000a4c0a7220 */ /* 0x000fe20000410000 */
[----:B------:R-:W-:Y:S01]  /*4c70*/  PLOP3.LUT P3, PT, PT, PT, UP4, 0x80, 0x0 ;  /* 0x000000000000781c */ /* 0x000fe20003f6f048 */
[----:B------:R-:W-:Y:S01]  /*4c80*/  FMUL.FTZ R80, R80, R4 ;  /* 0x0000000450507220 */ /* 0x000fe20000410000 */
[----:B------:R-:W-:Y:S02]  /*4c90*/  F2FP.PACK_AB R4, R85, R88 ;  /* 0x000000585504723e */ /* 0x000fe400000000ff */
[----:B------:R-:W-:Y:S01]  /*4ca0*/  FSEL R5, R5, R68, P1 ;  /* 0x0000004405057208 */ /* 0x000fe20000800000 */
[----:B------:R-:W-:Y:S01]  /*4cb0*/  @P0 FADD.FTZ R68, -R68, R19 ;  /* 0x0000001344440221 */ /* 0x000fe20000010100 */
[----:B------:R-:W-:Y:S01]  /*4cc0*/  F2FP.PACK_AB R6, R80, R83 ;  /* 0x000000535006723e */ /* 0x000fe200000000ff */
[----:B------:R1:W-:Y:S02]  /*4cd0*/  STS [R92+0x12400], R4 ;  /* 0x012400045c007388 */ /* 0x0003e40000000800 */
        /* <DEDUP_REMOVED lines=113> */
.L_x_708:
        /* <DEDUP_REMOVED lines=119> */
[----:B----4-:R1:W-:Y:S04]  /*5b60*/  @P3 STL [R1+0x5c], R25 ;  /* 0x00005c1901003387 */ /* 0x0103e80000100800 */
[----:B-1----:R1:W5:Y:S04]  /*5b70*/  LDL.LU.64 R24, [R1+0x98] ;  /* 0x0000980001187983 */ /* 0x0023680000300a00 */
[----:B---3--:R2:W-:Y:S02]  /*5b80*/  @P3 STL [R1+0x60], R246 ;  /* 0x000060f601003387 */ /* 0x0085e40000100800 */
        /* <DEDUP_REMOVED lines=248> */
.L_x_709:
        /* <DEDUP_REMOVED lines=15> */
[----:B------:R-:W-:Y:S01]  /*6c00*/  FMUL.FTZ R13, R45, c[0x0][0x2dc] ;  /* 0x0000b7002d0d7a20 */ /* 0x000fe20000410000 */
        /* <DEDUP_REMOVED lines=130> */
[----:B-1----:R-:W-:Y:S01]  /*7430*/  FMUL.FTZ R9, R57, c[0x0][0x2dc] ;  /* 0x0000b70039097a20 */ /* 0x002fe20000410000 */
        /* <DEDUP_REMOVED lines=73> */
.L_x_711:
        /* <DEDUP_REMOVED lines=19> */
.L_x_712:
        /* <DEDUP_REMOVED lines=53> */
.L_x_714:
[----:B-1-34-:R-:W-:Y:S05]  /*7d50*/  BSYNC B0 ;  /* 0x0000000000007941 */ /* 0x01afea0003800000 */
.L_x_713:
        /* <DEDUP_REMOVED lines=16> */
.L_x_716:
[----:B------:R-:W-:Y:S05]  /*7e60*/  BSYNC B0 ;  /* 0x0000000000007941 */ /* 0x000fea0003800000 */
.L_x_715:
        /* <DEDUP_REMOVED lines=26> */
.L_x_718:
[----:B------:R-:W-:Y:S05]  /*8010*/  BSYNC B0 ;  /* 0x0000000000007941 */ /* 0x000fea0003800000 */
.L_x_717:
        /* <DEDUP_REMOVED lines=14> */
.L_x_707:
        /* <DEDUP_REMOVED lines=20> */
.L_x_720:
        /* <DEDUP_REMOVED lines=18> */
.L_x_721:
        /* <DEDUP_REMOVED lines=38> */
.L_x_723:
[----:B------:R-:W-:Y:S05]  /*85c0*/  BSYNC B0 ;  /* 0x0000000000007941 */ /* 0x000fea0003800000 */
.L_x_722:
        /* <DEDUP_REMOVED lines=16> */
.L_x_725:
[----:B------:R-:W-:Y:S05]  /*86d0*/  BSYNC B0 ;  /* 0x0000000000007941 */ /* 0x000fea0003800000 */
.L_x_724:
        /* <DEDUP_REMOVED lines=26> */
.L_x_727:
[----:B------:R-:W-:Y:S05]  /*8880*/  BSYNC B0 ;  /* 0x0000000000007941 */ /* 0x000fea0003800000 */
.L_x_726:
        /* <DEDUP_REMOVED lines=13> */
.L_x_719:
[----:B------:R-:W-:Y:S05]  /*8960*/  BSYNC B1 ;  /* 0x0000000000017941 */ /* 0x000fea0003800000 */
.L_x_702:
        /* <DEDUP_REMOVED lines=11> */
.L_x_728:
[----:B------:R-:W-:Y:S05]  /*8a20*/  EXIT ;  /* 0x000000000000794d */ /* 0x000fea0003800000 */
.L_x_730:
        /* <DEDUP_REMOVED lines=13> */
.L_x_1595:


//--------------------- .text._ZN5flash44flash_bwd_dq_dk_dv_loop_seqk_parallel_kernelI23Flash_bwd_kernel_traitsILi192ELi64ELi64ELi8ELi4ELi2ELi2ELb1ELb1EN7cutlass6half_tE19Flash_kernel_traitsILi192ELi64ELi64ELi8ES3_EELb0ELb0ELb0ELb0ELb0ELb1ELb1EEEvNS_16Flash_bwd_paramsE --------------------------
	.section	.text._ZN5flash44flash_bwd_dq_dk_dv_loop_seqk_parallel_kernelI23Flash_bwd_kernel_traitsILi192ELi64ELi64ELi8ELi4ELi2ELi2ELb1ELb1EN7cutlass6half_tE19Flash_kernel_traitsILi192ELi64ELi64ELi8ES3_EELb0ELb0ELb0ELb0ELb0ELb1ELb1EEEvNS_16Flash_bwd_paramsE,"ax",@progbits
	.sectioninfo	@"SHI_REGISTERS=255"
	.align	128
        .global         _ZN5flash44flash_bwd_dq_dk_dv_loop_seqk_parallel_kernelI23Flash_bwd_kernel_traitsILi192ELi64ELi64ELi8ELi4ELi2ELi2ELb1ELb1EN7cutlass6half_tE19Flash_kernel_traitsILi192ELi64ELi64ELi8ES3_EELb0ELb0ELb0ELb0ELb0ELb1ELb1EEEvNS_16Flash_bwd_paramsE
        .type           _ZN5flash44flash_bwd_dq_dk_dv_loop_seqk_parallel_kernelI23Flash_bwd_kernel_traitsILi192ELi64ELi64ELi8ELi4ELi2ELi2ELb1ELb1EN7cutlass6half_tE19Flash_kernel_traitsILi192ELi64ELi64ELi8ES3_EELb0ELb0ELb0ELb0ELb0ELb1ELb1EEEvNS_16Flash_bwd_paramsE,@function
        .size           _ZN5flash44flash_bwd_dq_dk_dv_loop_seqk_parallel_kernelI23Flash_bwd_kernel_traitsILi192ELi64ELi64ELi8ELi4ELi2ELi2ELb1ELb1EN7cutlass6half_tE19Flash_kernel_traitsILi192ELi64ELi64ELi8ES3_EELb0ELb0ELb0ELb0ELb0ELb1ELb1EEEvNS_16Flash_bwd_paramsE,(.L_x_1596 - _ZN5flash44flash_bwd_dq_dk_dv_loop_seqk_parallel_kernelI23Flash_bwd_kernel_traitsILi192ELi64ELi64ELi8ELi4ELi2ELi2ELb1ELb1EN7cutlass6half_tE19Flash_kernel_traitsILi192ELi64ELi64ELi8ES3_EELb0ELb0ELb0ELb0ELb0ELb1ELb1EEEvNS_16Flash_bwd_paramsE)
        .other          _ZN5flash44flash_bwd_dq_dk_dv_loop_seqk_parallel_kernelI23Flash_bwd_kernel_traitsILi192ELi64ELi64ELi8ELi4ELi2ELi2ELb1ELb1EN7cutlass6half_tE19Flash_kernel_traitsILi192ELi64ELi64ELi8ES3_EELb0ELb0ELb0ELb0ELb0ELb1ELb1EEEvNS_16Flash_bwd_paramsE,@"STO_CUDA_ENTRY STV_DEFAULT"
_ZN5flash44flash_bwd_dq_dk_dv_loop_seqk_parallel_kernelI23Flash_bwd_kernel_traitsILi192ELi64ELi64ELi8ELi4ELi2ELi2ELb1ELb1EN7cutlass6half_tE19Flash_kernel_traitsILi192ELi64ELi64ELi8ES3_EELb0ELb0ELb0ELb0ELb0ELb1ELb1EEEvNS_16Flash_bwd_paramsE:
.text._ZN5flash44flash_bwd_dq_dk_dv_loop_seqk_parallel_kernelI23Flash_bwd_kernel_traitsILi192ELi64ELi64ELi8ELi4ELi2ELi2ELb1ELb1EN7cutlass6half_tE19Flash_kernel_traitsILi192ELi64ELi64ELi8ES3_EELb0ELb0ELb0ELb0ELb0ELb1ELb1EEEvNS_16Flash_bwd_paramsE:
        /* <DEDUP_REMOVED lines=212> */
.L_x_759:
        /* <DEDUP_REMOVED lines=53> */
.L_x_731:
        /* <DEDUP_REMOVED lines=58> */
.L_x_733:
        /* <DEDUP_REMOVED lines=18> */
.L_x_734:
        /* <DEDUP_REMOVED lines=71> */
.L_x_735:
[----:B------:R-:W-:Y:S02]  /*19c0*/  UMOV UR11, UR50 ;  /* 0x00000032000b7c82 */ /* 0x000fe40008000000 */
.L_x_736:
        /* <DEDUP_REMOVED lines=330> */
.L_x_740:
[----:B------:R-:W2:Y:S01]  /*2e70*/  LDL R246, [R1+0x4] ;  /* 0x0000040001f67983 */ /* 0x000ea20000100800 */
[----:B------:R-:W-:Y:S01]  /*2e80*/  PLOP3.LUT P0, PT, PT, PT, UP0, 0x80, 0x0 ;  /* 0x000000000000781c */ /* 0x000fe20003f0f008 */
[----:B------:R-:W-:Y:S01]  /*2e90*/  UISETP.GE.AND UP5, UPT, UR7, 0x1, UPT ;  /* 0x000000010700788c */ /* 0x000fe2000bfa6270 */
[----:B------:R-:W-:Y:S01]  /*2ea0*/  PLOP3.LUT P5, PT, PT, PT, UP0, 0x80, 0x0 ;  /* 0x000000000000781c */ /* 0x000fe20003faf008 */
[----:B------:R-:W3:Y:S01]  /*2eb0*/  LDL R245, [R1] ;  /* 0x0000000001f57983 */ /* 0x000ee20000100800 */
[----:B------:R-:W-:Y:S02]  /*2ec0*/  PLOP3.LUT P1, PT, PT, PT, UP0, 0x80, 0x0 ;  /* 0x000000000000781c */ /* 0x000fe40003f2f008 */
[----:B------:R-:W-:Y:S01]  /*2ed0*/  PLOP3.LUT P4, PT, PT, PT, UP0, 0x80, 0x0 ;  /* 0x000000000000781c */ /* 0x000fe20003f8f008 */
[----:B----4-:R-:W4:Y:S01]  /*2ee0*/  LDL R244, [R1+0x10] ;  /* 0x0000100001f47983 */ /* 0x010f220000100800 */
[----:B------:R-:W-:Y:S02]  /*2ef0*/  PLOP3.LUT P2, PT, PT, PT, UP0, 0x80, 0x0 ;  /* 0x000000000000781c */ /* 0x000fe40003f4f008 */
[----:B------:R-:W-:Y:S01]  /*2f00*/  PLOP3.LUT P3, PT, PT, PT, UP0, 0x80, 0x0 ;  /* 0x000000000000781c */ /* 0x000fe20003f6f008 */
[----:B-1----:R1:W-:Y:S01]  /*2f10*/  STL [R1+0xa0], R107 ;  /* 0x0000a06b01007387 */ /* 0x0023e20000100800 */
[----:B------:R-:W-:Y:S03]  /*2f20*/  PLOP3.LUT P6, PT, PT, PT, UP0, 0x80, 0x0 ;  /* 0x000000000000781c */ /* 0x000fe60003fcf008 */
[----:B------:R-:W0:Y:S08]  /*2f30*/  LDGDEPBAR ;  /* 0x00000000000079af */ /* 0x000e300000000000 */
[----:B-1----:R-:W4:Y:S04]  /*2f40*/  LDL R107, [R1+0x8] ;  /* 0x00000800016b7983 */ /* 0x002f280000100800 */
[----:B------:R1:W-:Y:S04]  /*2f50*/  STL [R1+0x9c], R106 ;  /* 0x00009c6a01007387 */ /* 0x0003e80000100800 */
[----:B-1----:R-:W4:Y:S04]  /*2f60*/  LDL R106, [R1+0xc] ;  /* 0x00000c00016a7983 */ /* 0x002f280000100800 */
[----:B------:R1:W-:Y:S04]  /*2f70*/  STL [R1+0x98], R105 ;  /* 0x0000986901007387 */ /* 0x0003e80000100800 */
[----:B-1----:R-:W4:Y:S04]  /*2f80*/  LDL R105, [R1+0x18] ;  /* 0x0000180001697983 */ /* 0x002f280000100800 */
[----:B------:R1:W-:Y:S04]  /*2f90*/  STL [R1+0x94], R104 ;  /* 0x0000946801007387 */ /* 0x0003e80000100800 */
[----:B-1----:R-:W4:Y:S04]  /*2fa0*/  LDL R104, [R1+0x14] ;  /* 0x0000140001687983 */ /* 0x002f280000100800 */
[----:B------:R1:W-:Y:S04]  /*2fb0*/  STL [R1+0x90], R103 ;  /* 0x0000906701007387 */ /* 0x0003e80000100800 */
[----:B------:R1:W-:Y:S04]  /*2fc0*/  STL [R1+0x8c], R102 ;  /* 0x00008c6601007387 */ /* 0x0003e80000100800 */
[----:B------:R1:W-:Y:S04]  /*2fd0*/  STL [R1+0x88], R101 ;  /* 0x0000886501007387 */ /* 0x0003e80000100800 */
[----:B------:R1:W-:Y:S04]  /*2fe0*/  STL [R1+0x84], R100 ;  /* 0x0000846401007387 */ /* 0x0003e80000100800 */
[----:B-1----:R-:W4:Y:S04]  /*2ff0*/  LDL R103, [R1+0x3c] ;  /* 0x00003c0001677983 */ /* 0x002f280000100800 */
[----:B------:R-:W4:Y:S04]  /*3000*/  LDL R102, [R1+0x58] ;  /* 0x0000580001667983 */ /* 0x000f280000100800 */
[----:B------:R-:W4:Y:S04]  /*3010*/  LDL R101, [R1+0x50] ;  /* 0x0000500001657983 */ /* 0x000f280000100800 */
[----:B------:R-:W4:Y:S01]  /*3020*/  LDL R100, [R1+0x54] ;  /* 0x0000540001647983 */ /* 0x000f220000100800 */
[----:B------:R-:W-:Y:S04]  /*3030*/  DEPBAR.LE SB0, 0x0 ;  /* 0x000080000000791a */ /* 0x000fe80000000000 */
[----:B------:R-:W-:Y:S08]  /*3040*/  BAR.SYNC.DEFER_BLOCKING 0x0 ;  /* 0x0000000000007b1d */ /* 0x000ff00000010000 */
[----:B------:R-:W-:Y:S08]  /*3050*/  LDSM.16.M88.4 R8, [R252+0xc000] ;  /* 0x00c00000fc08783b */ /* 0x000ff00000000200 */
[----:B------:R-:W-:Y:S08]  /*3060*/  LDSM.16.M88.4 R68, [R252+0xc800] ;  /* 0x00c80000fc44783b */ /* 0x000ff00000000200 */
[----:B--2---:R-:W-:Y:S08]  /*3070*/  LDSM.16.M88.4 R76, [R246+0xc000] ;  /* 0x00c00000f64c783b */ /* 0x004ff00000000200 */
[----:B------:R-:W-:Y:S08]  /*3080*/  LDSM.16.M88.4 R80, [R246+0xc800] ;  /* 0x00c80000f650783b */ /* 0x000ff00000000200 */
[----:B---3--:R-:W-:Y:S08]  /*3090*/  LDSM.16.M88.4 R88, [R245+0xc000] ;  /* 0x00c00000f558783b */ /* 0x008ff00000000200 */
[----:B----4-:R-:W-:Y:S08]  /*30a0*/  LDSM.16.M88.4 R96, [R244+0xc000] ;  /* 0x00c00000f460783b */ /* 0x010ff00000000200 */
[----:B------:R-:W1:Y:S08]  /*30b0*/  LDSM.16.M88.4 R16, [R107] ;  /* 0x000000006b10783b */ /* 0x000e700000000200 */
[----:B------:R-:W2:Y:S01]  /*30c0*/  LDSM.16.M88.4 R72, [R106] ;  /* 0x000000006a48783b */ /* 0x000ea20000000200 */
[C---:B-1----:R-:W-:Y:S08]  /*30d0*/  HMMA.16816.F32 R4, R16.reuse, R8, RZ ;  /* 0x000000081004723c */ /* 0x042ff000000018ff */
[C---:B------:R-:W-:Y:S08]  /*30e0*/  HMMA.16816.F32 R8, R16.reuse, R10, RZ ;  /* 0x0000000a1008723c */ /* 0x040ff000000018ff */
[C---:B------:R-:W-:Y:S01]  /*30f0*/  HMMA.16816.F32 R12, R16.reuse, R68, RZ ;  /* 0x00000044100c723c */ /* 0x040fe200000018ff */
[----:B------:R-:W1:Y:S07]  /*3100*/  LDSM.16.M88.4 R84, [R105] ;  /* 0x000000006954783b */ /* 0x000e6e0000000200 */
        /* <DEDUP_REMOVED lines=220> */
[----:B------:R-:W-:Y:S02]  /*3ed0*/  @P2 FSEL R6, R85, -INF , !P3 ;  /* 0xff80000055062808 */ /* 0x000fe40005800000 */
[----:B------:R-:W-:Y:S03]  /*3ee0*/  PLOP3.LUT P3, PT, PT, PT, UP5, 0x80, 0x0 ;  /* 0x000000000000781c */ /* 0x000fe60003f6f058 */
        /* <DEDUP_REMOVED lines=11> */
[----:B------:R-:W-:Y:S03]  /*3fa0*/  IADD3.X R75, R72, UR10, RZ, P0, !PT ;  /* 0x0000000a484b7c10 */ /* 0x000fe600087fe4ff */
        /* <DEDUP_REMOVED lines=259> */
[----:B------:R-:W2:Y:S01]  /*4fe0*/  LDL.LU.64 R94, [R1+0x48] ;  /* 0x00004800015e7983 */ /* 0x000ea20000300a00 */
[----:B------:R-:W-:Y:S01]  /*4ff0*/  IMAD.MOV.U32 R6, RZ, RZ, c[0x0][0x370] ;  /* 0x0000dc00ff067624 */ /* 0x000fe200078e00ff */
[----:B------:R-:W-:Y:S02]  /*5000*/  MOV R7, c[0x0][0x374] ;  /* 0x0000dd0000077a02 */ /* 0x000fe40000000f00 */
[----:B------:R-:W3:Y:S01]  /*5010*/  LDL R92, [R1+0x38] ;  /* 0x00003800015c7983 */ /* 0x000ee20000100800 */
[----:B-1----:R-:W-:Y:S05]  /*5020*/  IMAD.U32 R4, R6, -0x40, RZ ;  /* 0xffffffc006047824 */ /* 0x002fea00078e00ff */
        /* <DEDUP_REMOVED lines=17> */
.L_x_738:
        /* <DEDUP_REMOVED lines=371> */
.L_x_739:
        /* <DEDUP_REMOVED lines=171> */
.L_x_741:
        /* <DEDUP_REMOVED lines=18> */
.L_x_742:
        /* <DEDUP_REMOVED lines=53> */
.L_x_744:
[----:B-1-34-:R-:W-:Y:S05]  /*7790*/  BSYNC B0 ;  /* 0x0000000000007941 */ /* 0x01afea0003800000 */
.L_x_743:
        /* <DEDUP_REMOVED lines=16> */
.L_x_746:
[----:B------:R-:W-:Y:S05]  /*78a0*/  BSYNC B0 ;  /* 0x0000000000007941 */ /* 0x000fea0003800000 */
.L_x_745:
        /* <DEDUP_REMOVED lines=26> */
.L_x_748:
[----:B------:R-:W-:Y:S05]  /*7a50*/  BSYNC B0 ;  /* 0x0000000000007941 */ /* 0x000fea0003800000 */
.L_x_747:
        /* <DEDUP_REMOVED lines=14> */
.L_x_737:
        /* <DEDUP_REMOVED lines=20> */
.L_x_750:
        /* <DEDUP_REMOVED lines=18> */
.L_x_751:
        /* <DEDUP_REMOVED lines=38> */
.L_x_753:
[----:B------:R-:W-:Y:S05]  /*8000*/  BSYNC B0 ;  /* 0x0000000000007941 */ /* 0x000fea0003800000 */
.L_x_752:
        /* <DEDUP_REMOVED lines=16> */
.L_x_755:
[----:B------:R-:W-:Y:S05]  /*8110*/  BSYNC B0 ;  /* 0x0000000000007941 */ /* 0x000fea0003800000 */
.L_x_754:
        /* <DEDUP_REMOVED lines=26> */
.L_x_757:
[----:B------:R-:W-:Y:S05]  /*82c0*/  BSYNC B0 ;  /* 0x0000000000007941 */ /* 0x000fea0003800000 */
.L_x_756:
        /* <DEDUP_REMOVED lines=13> */
.L_x_749:
[----:B------:R-:W-:Y:S05]  /*83a0*/  BSYNC B1 ;  /* 0x0000000000017941 */ /* 0x000fea0003800000 */
.L_x_732:
        /* <DEDUP_REMOVED lines=11> */
.L_x_758:
[----:B------:R-:W-:Y:S05]  /*8460*/  EXIT ;  /* 0x000000000000794d */ /* 0x000fea0003800000 */
.L_x_760:
        /* <DEDUP_REMOVED lines=9> */
.L_x_1596:


//--------------------- .text._ZN5flash44flash_bwd_dq_dk_dv_loop_seqk_parallel_kernelI23Flash_bwd_kernel_traitsILi192ELi64ELi64ELi8ELi4ELi2ELi2ELb1ELb1EN7cutlass6half_tE19Flash_kernel_traitsILi192ELi64ELi64ELi8ES3_EELb1ELb0ELb0ELb1ELb0ELb0ELb0EEEvNS_16Flash_bwd_paramsE --------------------------
	.section	.text._ZN5flash44flash_bwd_dq_dk_dv_loop_seqk_parallel_kernelI23Flash_bwd_kernel_traitsILi192ELi64ELi64ELi8ELi4ELi2ELi2ELb1ELb1EN7cutlass6half_tE19Flash_kernel_traitsILi192ELi64ELi64ELi8ES3_EELb1ELb0ELb0ELb1ELb0ELb0ELb0EEEvNS_16Flash_bwd_paramsE,"ax",@progbits
	.sectioninfo	@"SHI_REGISTERS=255"
	.align	128
        .global         _ZN5flash44flash_bwd_dq_dk_dv_loop_seqk_parallel_kernelI23Flash_bwd_kernel_traitsILi192ELi64ELi64ELi8ELi4ELi2ELi2ELb1ELb1EN7cutlass6half_tE19Flash_kernel_traitsILi192ELi64ELi64ELi8ES3_EELb1ELb0ELb0ELb1ELb0ELb0ELb0EEEvNS_16Flash_bwd_paramsE
        .type           _ZN5flash44flash_bwd_dq_dk_dv_loop_seqk_parallel_kernelI23Flash_bwd_kernel_traitsILi192ELi64ELi64ELi8ELi4ELi2ELi2ELb1ELb1EN7cutlass6half_tE19Flash_kernel_traitsILi192ELi64ELi64ELi8ES3_EELb1ELb0ELb0ELb1ELb0ELb0ELb0EEEvNS_16Flash_bwd_paramsE,@function
        .size           _ZN5flash44flash_bwd_dq_dk_dv_loop_seqk_parallel_kernelI23Flash_bwd_kernel_traitsILi192ELi64ELi64ELi8ELi4ELi2ELi2ELb1ELb1EN7cutlass6half_tE19Flash_kernel_traitsILi192ELi64ELi64ELi8ES3_EELb1ELb0ELb0ELb1ELb0ELb0ELb0EEEvNS_16Flash_bwd_paramsE,(.L_x_1597 - _ZN5flash44flash_bwd_dq_dk_dv_loop_seqk_parallel_kernelI23Flash_bwd_kernel_traitsILi192ELi64ELi64ELi8ELi4ELi2ELi2ELb1ELb1EN7cutlass6half_tE19Flash_kernel_traitsILi192ELi64ELi64ELi8ES3_EELb1ELb0ELb0ELb1ELb0ELb0ELb0EEEvNS_16Flash_bwd_paramsE)
        .other          _ZN5flash44flash_bwd_dq_dk_dv_loop_seqk_parallel_kernelI23Flash_bwd_kernel_traitsILi192ELi64ELi64ELi8ELi4ELi2ELi2ELb1ELb1EN7cutlass6half_tE19Flash_kernel_traitsILi192ELi64ELi64ELi8ES3_EELb1ELb0ELb0ELb1ELb0ELb0ELb0EEEvNS_16Flash_bwd_paramsE,@"STO_CUDA_ENTRY STV_DEFAULT"
_ZN5flash44flash_bwd_dq_dk_dv_loop_seqk_parallel_kernelI23Flash_bwd_kernel_traitsILi192ELi64ELi64ELi8ELi4ELi2ELi2ELb1ELb1EN7cutlass6half_tE19Flash_kernel_traitsILi192ELi64ELi64ELi8ES3_EELb1ELb0ELb0ELb1ELb0ELb0ELb0EEEvNS_16Flash_bwd_paramsE:
.text._ZN5flash44flash_bwd_dq_dk_dv_loop_seqk_parallel_kernelI23Flash_bwd_kernel_traitsILi192ELi64ELi64ELi8ELi4ELi2ELi2ELb1ELb1EN7cutlass6half_tE19Flash_kernel_traitsILi192ELi64ELi64ELi8ES3_EELb1ELb0ELb0ELb1ELb0ELb0ELb0EEEvNS_16Flash_bwd_paramsE:
        /* <DEDUP_REMOVED lines=30> */
[CC--:B------:R-:W-:Y:S01]  /*01e0*/  LEA.HI R10, R5.reuse, R6.reuse, RZ, 0x3 ;  /* 0x00000006050a7211 */ /* 0x0c0fe200078f18ff */
[----:B------:R-:W-:Y:S01]  /*01f0*/  UIMAD.WIDE UR36, UR46, UR36, URZ ;  /* 0x000000242e2472a5 */ /* 0x000fe2000f8e023f */
[CC--:B------:R-:W-:Y:S01]  /*0200*/  LEA.HI R3, R5.reuse, R6.reuse, RZ, 0x4 ;  /* 0x0000000605037211 */ /* 0x0c0fe200078f20ff */
[----:B---3--:R-:W-:Y:S01]  /*0210*/  UIMAD UR47, UR35, UR46, URZ ;  /* 0x0000002e232f72a4 */ /* 0x008fe2000f8e023f */
[CC--:B------:R-:W-:Y:S01]  /*0220*/  LEA.HI R14, R5.reuse, R6.reuse, RZ, 0x7 ;  /* 0x00000006050e7211 */ /* 0x0c0fe200078f38ff */
[----:B------:R-:W-:Y:S01]  /*0230*/  UIMAD UR56, UR7, UR6, UR56 ;  /* 0x00000006073872a4 */ /* 0x000fe2000f8e0238 */
[CC--:B------:R-:W-:Y:S01]  /*0240*/  LEA.HI R15, R5.reuse, R6.reuse, RZ, 0x6 ;  /* 0x00000006050f7211 */ /* 0x0c0fe200078f30ff */
[----:B------:R-:W-:Y:S01]  /*0250*/  UIMAD UR46, UR46, UR12, URZ ;  /* 0x0000000c2e2e72a4 */ /* 0x000fe2000f8e023f */
[----:B------:R-:W-:Y:S01]  /*0260*/  LEA.HI R5, R5, R6, RZ, 0x2 ;  /* 0x0000000605057211 */ /* 0x000fe200078f10ff */
[----:B------:R-:W-:Y:S01]  /*0270*/  UIMAD UR6, UR32, UR13, UR35 ;  /* 0x0000000d200672a4 */ /* 0x000fe2000f8e0223 */
[----:B------:R-:W-:Y:S01]  /*0280*/  LOP3.LUT R2, R0, 0xffffffe0, RZ, 0xc0, !PT ;  /* 0xffffffe000027812 */ /* 0x000fe200078ec0ff */
[----:B------:R-:W-:Y:S01]  /*0290*/  ULDC UR14, c[0x0][0x1c0] ;  /* 0x00007000000e7ab9 */ /* 0x000fe20000000800 */
[----:B------:R-:W-:Y:S01]  /*02a0*/  LOP3.LUT R4, R5, 0x7ffffffc, RZ, 0xc0, !PT ;  /* 0x7ffffffc05047812 */ /* 0x000fe200078ec0ff */
[----:B------:R-:W-:Y:S01]  /*02b0*/  ULDC UR11, c[0x0][0x1c0] ;  /* 0x00007000000b7ab9 */ /* 0x000fe20000000800 */
        /* <DEDUP_REMOVED lines=10> */
[----:B------:R-:W-:Y:S01]  /*0360*/  LEA.HI R0, R0, R2, RZ, 0x1 ;  /* 0x0000000200007211 */ /* 0x000fe200078f08ff */
[----:B------:R-:W-:Y:S01]  /*0370*/  UIMAD UR53, UR8, UR32, URZ ;  /* 0x00000020083572a4 */ /* 0x000fe2000f8e023f */
[----:B------:R-:W-:Y:S01]  /*0380*/  LEA.HI R3, R3, R4, RZ, 0x1 ;  /* 0x0000000403037211 */ /* 0x000fe200078f08ff */
[----:B------:R-:W-:Y:S01]  /*0390*/  UIMAD UR7, UR32, UR11, UR35 ;  /* 0x0000000b200772a4 */ /* 0x000fe2000f8e0223 */
[----:B------:R-:W-:Y:S01]  /*03a0*/  LOP3.LUT R0, R0, 0xfffffffe, RZ, 0xc0, !PT ;  /* 0xfffffffe00007812 */ /* 0x000fe200078ec0ff */
[----:B------:R-:W-:Y:S01]  /*03b0*/  @!UP2 UIMAD UR8, UR32, UR14, UR35 ;  /* 0x0000000e2008a2a4 */ /* 0x000fe2000f8e0223 */
[----:B------:R-:W-:Y:S01]  /*03c0*/  LOP3.LUT R3, R3, 0xfffffffe, RZ, 0xc0, !PT ;  /* 0xfffffffe03037812 */ /* 0x000fe200078ec0ff */
[----:B------:R-:W-:Y:S01]  /*03d0*/  USHF.L.U32 UR45, UR46, 0x6, URZ ;  /* 0x000000062e2d7899 */ /* 0x000fe2000800063f */
[----:B------:R-:W-:Y:S01]  /*03e0*/  LEA.HI R6, R6, R2, RZ, 0x2 ;  /* 0x0000000206067211 */ /* 0x000fe200078f10ff */
[----:B------:R-:W-:Y:S01]  /*03f0*/  IMAD.IADD R13, R2, 0x1, -R0 ;  /* 0x00000001020d7824 */ /* 0x000fe200078e0a00 */
[----:B------:R-:W-:Y:S01]  /*0400*/  SHF.R.S32.HI R0, RZ, 0x1f, R5 ;  /* 0x0000001fff007819 */ /* 0x000fe20000011405 */
[----:B------:R-:W-:Y:S01]  /*0410*/  IMAD.IADD R11, R4, 0x1, -R3 ;  /* 0x00000001040b7824 */ /* 0x000fe200078e0a03 */
[----:B------:R-:W-:Y:S01]  /*0420*/  SHF.R.S32.HI R3, RZ, 0x2, R5 ;  /* 0x00000002ff037819 */ /* 0x000fe20000011405 */
[----:B------:R-:W-:Y:S01]  /*0430*/  USHF.L.U32 UR44, UR6, 0x5, URZ ;  /* 0x00000005062c7899 */ /* 0x000fe2000800063f */
[----:B------:R-:W-:Y:S01]  /*0440*/  LOP3.LUT R6, R6, 0xfffffffc, RZ, 0xc0, !PT ;  /* 0xfffffffc06067812 */ /* 0x000fe200078ec0ff */
[----:B------:R-:W-:Y:S01]  /*0450*/  ULDC UR50, c[0x0][0x214] ;  /* 0x0000850000327ab9 */ /* 0x000fe20000000800 */
[----:B------:R-:W-:Y:S01]  /*0460*/  LEA.HI R0, R0, R3, RZ, 0x3 ;  /* 0x0000000300007211 */ /* 0x000fe200078f18ff */
[----:B------:R-:W-:Y:S01]  /*0470*/  ULDC UR57, c[0x0][0x1c8] ;  /* 0x0000720000397ab9 */ /* 0x000fe20000000800 */
[----:B------:R-:W-:Y:S01]  /*0480*/  SHF.R.S32.HI R12, RZ, 0x3, R10 ;  /* 0x00000003ff0c7819 */ /* 0x000fe2000001140a */
[----:B------:R-:W-:Y:S01]  /*0490*/  IMAD.IADD R18, R2, 0x1, -R6 ;  /* 0x0000000102127824 */ /* 0x000fe200078e0a06 */
[----:B------:R-:W-:Y:S01]  /*04a0*/  LOP3.LUT R0, R0, 0xfffffff8, RZ, 0xc0, !PT ;  /* 0xfffffff800007812 */ /* 0x000fe200078ec0ff */
[----:B------:R-:W-:Y:S01]  /*04b0*/  ULDC.U8 UR10, c[0x0][0x3d0] ;  /* 0x0000f400000a7ab9 */ /* 0x000fe20000000000 */
[----:B------:R-:W-:Y:S01]  /*04c0*/  SHF.R.S32.HI R4, RZ, 0x1f, R8 ;  /* 0x0000001fff047819 */ /* 0x000fe20000011408 */
[----:B------:R-:W-:Y:S01]  /*04d0*/  IMAD.SHL.U32 R2, R12, 0x40, RZ ;  /* 0x000000400c027824 */ /* 0x000fe200078e00ff */
[----:B------:R-:W-:Y:S01]  /*04e0*/  LOP3.LUT P4, RZ, R7, 0x4, RZ, 0xc0, !PT ;  /* 0x0000000407ff7812 */ /* 0x000fe2000788c0ff */
[----:B------:R-:W-:Y:S01]  /*04f0*/  IMAD.IADD R5, R3, 0x1, -R0 ;  /* 0x0000000103057824 */ /* 0x000fe200078e0a00 */
[----:B------:R-:W-:Y:S01]  /*0500*/  SHF.R.S32.HI R3, RZ, 0x1f, R9 ;  /* 0x0000001fff037819 */ /* 0x000fe20000011409 */
[----:B------:R-:W-:Y:S01]  /*0510*/  STL [R1+0x9c], R18 ;  /* 0x00009c1201007387 */ /* 0x000fe20000100800 */
[----:B------:R-:W-:Y:S01]  /*0520*/  LOP3.LUT R0, R2, 0x1c0, RZ, 0xc0, !PT ;  /* 0x000001c002007812 */ /* 0x000fe200078ec0ff */
[----:B------:R-:W-:Y:S01]  /*0530*/  ULDC UR51, c[0x0][0x224] ;  /* 0x0000890000337ab9 */ /* 0x000fe20000000800 */
[----:B------:R-:W-:Y:S01]  /*0540*/  LEA.HI R12, R4, R8, RZ, 0x3 ;  /* 0x00000008040c7211 */ /* 0x000fe200078f18ff */
[----:B------:R-:W-:Y:S01]  /*0550*/  STL [R1+0x50], R20 ;  /* 0x0000501401007387 */ /* 0x000fe20000100800 */
[----:B------:R-:W-:Y:S01]  /*0560*/  LOP3.LUT R2, R0, 0x38, R20, 0xf8, !PT ;  /* 0x0000003800027812 */ /* 0x000fe200078ef814 */
[----:B------:R-:W-:Y:S01]  /*0570*/  @UP2 UIMAD UR55, UR32, UR50, URZ ;  /* 0x00000032203722a4 */ /* 0x000fe2000f8e023f */
[----:B------:R-:W-:Y:S01]  /*0580*/  SHF.R.U32.HI R0, RZ, 0x3, R0 ;  /* 0x00000003ff007819 */ /* 0x000fe20000011600 */
[----:B------:R-:W-:Y:S01]  /*0590*/  ULDC.64 UR4, c[0x0][0x118] ;  /* 0x0000460000047ab9 */ /* 0x000fe20000000a00 */
[----:B------:R-:W-:Y:S01]  /*05a0*/  LEA.HI R17, R3, R9, RZ, 0x2 ;  /* 0x0000000903117211 */ /* 0x000fe200078f10ff */
[----:B------:R-:W-:Y:S01]  /*05b0*/  IMAD.U32 R3, RZ, RZ, UR15 ;  /* 0x0000000fff037e24 */ /* 0x000fe2000f8e00ff */
[----:B------:R-:W-:Y:S01]  /*05c0*/  LOP3.LUT R9, R2, R0, RZ, 0x3c, !PT ;  /* 0x0000000002097212 */ /* 0x000fe200078e3cff */
[----:B------:R-:W-:Y:S01]  /*05d0*/  IMAD.SHL.U32 R0, R7, 0x40, RZ ;  /* 0x0000004007007824 */ /* 0x000fe200078e00ff */
[----:B------:R-:W-:Y:S01]  /*05e0*/  LOP3.LUT R2, R12, 0xfffffff8, RZ, 0xc0, !PT ;  /* 0xfffffff80c027812 */ /* 0x000fe200078ec0ff */
[----:B------:R-:W-:Y:S01]  /*05f0*/  IMAD.SHL.U32 R3, R11, 0x200, RZ ;  /* 0x000002000b037824 */ /* 0x000fe200078e00ff */
[----:B------:R-:W-:Y:S01]  /*0600*/  LOP3.LUT P3, RZ, R7, 0x2, RZ, 0xc0, !PT ;  /* 0x0000000207ff7812 */ /* 0x000fe2000786c0ff */
[----:B------:R-:W-:Y:S01]  /*0610*/  ULOP3.LUT UR57, UR35, UR57, URZ, 0x3c, !UPT ;  /* 0x0000003923397292 */ /* 0x000fe2000f8e3c3f */
[----:B------:R-:W-:Y:S01]  /*0620*/  LOP3.LUT R0, R0, 0x1c0, RZ, 0xc0, !PT ;  /* 0x000001c000007812 */ /* 0x000fe200078ec0ff */
[----:B------:R-:W-:Y:S01]  /*0630*/  IMAD.IADD R8, R8, 0x1, -R2 ;  /* 0x0000000108087824 */ /* 0x000fe200078e0a02 */
[----:B------:R-:W-:Y:S01]  /*0640*/  SHF.R.S32.HI R7, RZ, 0x7, R14 ;  /* 0x00000007ff077819 */ /* 0x000fe2000001140e */
[----:B------:R-:W-:Y:S01]  /*0650*/  IMAD.SHL.U32 R2, R13, 0x10, RZ ;  /* 0x000000100d027824 */ /* 0x000fe200078e00ff */
[C---:B------:R-:W-:Y:S01]  /*0660*/  LOP3.LUT R252, R0.reuse, 0x8, R10, 0xf8, !PT ;  /* 0x0000000800fc7812 */ /* 0x040fe200078ef80a */
[----:B------:R-:W-:Y:S01]  /*0670*/  USHF.R.S32.HI UR58, URZ, 0x1f, UR35 ;  /* 0x0000001f3f3a7899 */ /* 0x000fe20008011423 */
[----:B------:R-:W-:Y:S01]  /*0680*/  LOP3.LUT R4, R5, 0x1, RZ, 0xc0, !PT ;  /* 0x0000000105047812 */ /* 0x000fe200078ec0ff */
[----:B------:R-:W-:Y:S01]  /*0690*/  UISETP.NE.AND UP3, UPT, UR10, URZ, UPT ;  /* 0x0000003f0a00728c */ /* 0x000fe2000bf65270 */
[----:B------:R-:W-:Y:S01]  /*06a0*/  LOP3.LUT R6, R0, 0x10, R2, 0xf8, !PT ;  /* 0x0000001000067812 */ /* 0x000fe200078ef802 */
[----:B------:R-:W-:Y:S01]  /*06b0*/  IMAD R2, R7, 0x800, R3 ;  /* 0x0000080007027824 */ /* 0x000fe200078e0203 */
[----:B------:R-:W-:Y:S01]  /*06c0*/  SHF.R.U32.HI R0, RZ, 0x3, R0 ;  /* 0x00000003ff007819 */ /* 0x000fe20000011600 */
[----:B------:R-:W-:Y:S01]  /*06d0*/  USHF.R.S32.HI UR61, URZ, 0x1f, UR35 ;  /* 0x0000001f3f3d7899 */ /* 0x000fe20008011423 */
[----:B------:R-:W-:Y:S01]  /*06e0*/  ISETP.NE.U32.AND P0, PT, R4, 0x1, PT ;  /* 0x000000010400780c */ /* 0x000fe20003f05070 */
[C---:B------:R-:W-:Y:S01]  /*06f0*/  IMAD.SHL.U32 R4, R5.reuse, 0x40, RZ ;  /* 0x0000004005047824 */ /* 0x040fe200078e00ff */
[----:B------:R-:W-:Y:S01]  /*0700*/  LOP3.LUT R252, R252, R0, RZ, 0x3c, !PT ;  /* 0x00000000fcfc7212 */ /* 0x000fe200078e3cff */
[----:B------:R-:W-:Y:S01]  /*0710*/  USHF.R.S32.HI UR60, URZ, 0x1f, UR32 ;  /* 0x0000001f3f3c7899 */ /* 0x000fe20008011420 */
[----:B------:R-:W-:Y:S01]  /*0720*/  LOP3.LUT R6, R6, 0x8, R10, 0xf8, !PT ;  /* 0x0000000806067812 */ /* 0x000fe200078ef80a */
[----:B------:R-:W-:Y:S01]  /*0730*/  USHF.R.S32.HI UR59, URZ, 0x1f, UR35 ;  /* 0x0000001f3f3b7899 */ /* 0x000fe20008011423 */
[----:B------:R-:W-:Y:S01]  /*0740*/  R2P PR, R5, 0x6 ;  /* 0x0000000605007804 */ /* 0x000fe20000000000 */
        /* <DEDUP_REMOVED lines=10> */
[----:B------:R-:W-:Y:S01]  /*07f0*/  UIMAD.WIDE.U32 UR40, UR36, UR42, URZ ;  /* 0x0000002a242872a5 */ /* 0x000fe2000f8e003f */
[----:B------:R-:W-:Y:S01]  /*0800*/  LOP3.LUT P5, RZ, R8, 0x2, RZ, 0xc0, !PT ;  /* 0x0000000208ff7812 */ /* 0x000fe200078ac0ff */
[----:B------:R-:W-:Y:S01]  /*0810*/  UIMAD UR52, UR37, UR42, URZ ;  /* 0x0000002a253472a4 */ /* 0x000fe2000f8e023f */
[----:B------:R-:W-:Y:S01]  /*0820*/  LOP3.LUT R2, R2, 0x18, RZ, 0xc0, !PT ;  /* 0x0000001802027812 */ /* 0x000fe200078ec0ff */
[----:B------:R-:W-:-:S02]  /*0830*/  USHF.R.S32.HI UR54, URZ, 0x1f, UR47 ;  /* 0x0000001f3f367899 */ /* 0x000fc4000801142f */
[----:B------:R-:W-:Y:S01]  /*0840*/  UIMAD UR51, UR7, UR51, URZ ;  /* 0x00000033073372a4 */ /* 0x000fe2000f8e023f */
[----:B------:R-:W-:Y:S01]  /*0850*/  LOP3.LUT R9, R2, 0x20, R5, 0xf8, !PT ;  /* 0x0000002002097812 */ /* 0x000fe200078ef805 */
[----:B------:R-:W-:Y:S01]  /*0860*/  @!UP2 UIMAD UR50, UR8, UR50, URZ ;  /* 0x000000320832a2a4 */ /* 0x000fe2000f8e023f */
[----:B------:R-:W-:Y:S01]  /*0870*/  LOP3.LUT R5, R0, 0x20, R6, 0xf8, !PT ;  /* 0x0000002000057812 */ /* 0x000fe200078ef806 */
[----:B------:R-:W-:Y:S01]  /*0880*/  IMAD.U32 R6, RZ, RZ, UR9 ;  /* 0x00000009ff067e24 */ /* 0x000fe2000f8e00ff */
[----:B------:R-:W-:Y:S01]  /*0890*/  LOP3.LUT R7, R4, R0, R2, 0x1e, !PT ;  /* 0x0000000004077212 */ /* 0x000fe200078e1e02 */
[----:B------:R-:W-:Y:S01]  /*08a0*/  IMAD.SHL.U32 R0, R16, 0x2, RZ ;  /* 0x0000000210007824 */ /* 0x000fe200078e00ff */
[----:B------:R-:W-:Y:S01]  /*08b0*/  LOP3.LUT R4, R5, R4, RZ, 0x3c, !PT ;  /* 0x0000000405047212 */ /* 0x000fe200078e3cff */
[----:B------:R-:W-:Y:S01]  /*08c0*/  IMAD.SHL.U32 R6, R8, 0x40, RZ ;  /* 0x0000004008067824 */ /* 0x000fe200078e00ff */
[----:B------:R-:W-:Y:S01]  /*08d0*/  IADD3 R16, R20, 0x40, RZ ;  /* 0x0000004014107810 */ /* 0x000fe20007ffe0ff */
[--C-:B------:R-:W-:Y:S01]  /*08e0*/  IMAD R5, R18, 0x400, R0.reuse ;  /* 0x0000040012057824 */ /* 0x100fe200078e0200 */
[----:B------:R-:W-:Y:S01]  /*08f0*/  USHF.R.S32.HI UR49, URZ, 0x1f, UR45 ;  /* 0x0000001f3f317899 */ /* 0x000fe2000801142d */
[----:B------:R-:W-:Y:S01]  /*0900*/  IMAD R2, R13, 0x400, R0 ;  /* 0x000004000d027824 */ /* 0x000fe200078e0200 */
[----:B------:R-:W-:Y:S01]  /*0910*/  LOP3.LUT R0, R6, 0x1c0, RZ, 0xc0, !PT ;  /* 0x000001c006007812 */ /* 0x000fe200078ec0ff */
[----:B------:R-:W-:Y:S01]  /*0920*/  IMAD.IADD R14, R5, 0x1, R4 ;  /* 0x00000001050e7824 */ /* 0x000fe200078e0204 */
[----:B------:R-:W-:Y:S01]  /*0930*/  STL [R1+0x6c], R16 ;  /* 0x00006c1001007387 */ /* 0x000fe20000100800 */
[----:B------:R-:W-:Y:S01]  /*0940*/  IMAD.SHL.U32 R4, R11, 0x8, RZ ;  /* 0x000000080b047824 */ /* 0x000fe200078e00ff */
[----:B------:R-:W-:Y:S01]  /*0950*/  USHF.R.S32.HI UR48, URZ, 0x1f, UR44 ;  /* 0x0000001f3f307899 */ /* 0x000fe2000801142c */
        /* <DEDUP_REMOVED lines=67> */
.L_x_805:
        /* <DEDUP_REMOVED lines=53> */
.L_x_761:
        /* <DEDUP_REMOVED lines=21> */
[----:B------:R-:W-:Y:S02]  /*1230*/  ULDC.64 UR10, c[0x0][0x178] ;  /* 0x00005e00000a7ab9 */ /* 0x000fe40000000a00 */
[----:B-1----:R-:W-:Y:S02]  /*1240*/  UISETP.NE.AND UP0, UPT, UR21, -0x1, UPT ;  /* 0xffffffff1500788c */ /* 0x002fe4000bf05270 */
[----:B------:R-:W-:Y:S02]  /*1250*/  UIADD3 UR6, UR24, 0x3f, URZ ;  /* 0x0000003f18067890 */ /* 0x000fe4000fffe03f */
[----:B------:R-:W-:Y:S02]  /*1260*/  UIMAD UR12, UR39, UR10, URZ ;  /* 0x0000000a270c72a4 */ /* 0x000fe4000f8e023f */
[----:B------:R-:W-:Y:S01]  /*1270*/  UIMAD.WIDE.U32 UR8, UR32, UR10, URZ ;  /* 0x0000000a200872a5 */ /* 0x000fe2000f8e003f */
[----:B------:R-:W-:Y:S01]  /*1280*/  PLOP3.LUT P0, PT, PT, PT, UP0, 0x80, 0x0 ;  /* 0x000000000000781c */ /* 0x000fe20003f0f008 */
[----:B------:R-:W-:-:S02]  /*1290*/  USHF.R.S32.HI UR10, URZ, 0x1f, UR6 ;  /* 0x0000001f3f0a7899 */ /* 0x000fc40008011406 */
[----:B------:R-:W-:Y:S02]  /*12a0*/  UIMAD UR14, UR32, UR11, UR12 ;  /* 0x0000000b200e72a4 */ /* 0x000fe4000f8e020c */
[----:B------:R-:W-:Y:S02]  /*12b0*/  ULEA.HI UR33, UR10, UR6, URZ, 0x6 ;  /* 0x000000060a217291 */ /* 0x000fe4000f8f303f */
[----:B------:R-:W-:Y:S02]  /*12c0*/  ULDC.64 UR12, c[0x0][0x190] ;  /* 0x00006400000c7ab9 */ /* 0x000fe40000000a00 */
[----:B------:R-:W-:Y:S02]  /*12d0*/  UISETP.NE.AND UP1, UPT, UR15, -0x1, UPT ;  /* 0xffffffff0f00788c */ /* 0x000fe4000bf25270 */
[----:B------:R-:W-:Y:S02]  /*12e0*/  UIMAD.WIDE.U32 UR10, UR15, UR12, URZ ;  /* 0x0000000c0f0a72a5 */ /* 0x000fe4000f8e003f */
[----:B------:R-:W-:-:S02]  /*12f0*/  @UP0 UIADD3 UR6, UR20, UR21, URZ ;  /* 0x0000001514060290 */ /* 0x000fc4000fffe03f */
[----:B------:R-:W-:Y:S02]  /*1300*/  ULDC.64 UR16, c[0x0][0x198] ;  /* 0x0000660000107ab9 */ /* 0x000fe40000000a00 */
[----:B------:R-:W-:Y:S02]  /*1310*/  UIADD3 UR34, UR9, UR14, URZ ;  /* 0x0000000e09227290 */ /* 0x000fe4000fffe03f */
[----:B------:R-:W-:Y:S02]  /*1320*/  USEL UR38, UR8, UR10, !UP1 ;  /* 0x0000000a08267287 */ /* 0x000fe4000c800000 */
[----:B------:R-:W-:-:S04]  /*1330*/  @UP0 UIMAD.WIDE.U32 UR8, UR6, UR16, URZ ;  /* 0x00000010060802a5 */ /* 0x000fc8000f8e003f */
[----:B------:R-:W-:Y:S02]  /*1340*/  @UP0 UIMAD UR27, UR6, UR17, UR9 ;  /* 0x00000011061b02a4 */ /* 0x000fe4000f8e0209 */
[----:B------:R-:W-:Y:S02]  /*1350*/  ULOP3.LUT UR9, UR33, 0xffffffc0, URZ, 0xc0, !UPT ;  /* 0xffffffc021097892 */ /* 0x000fe4000f8ec03f */
[----:B------:R-:W-:Y:S02]  /*1360*/  UIMAD UR6, UR15, UR13, URZ ;  /* 0x0000000d0f0672a4 */ /* 0x000fe4000f8e023f */
[----:B------:R-:W-:Y:S02]  /*1370*/  UIADD3 UR17, UR9, -0x40, URZ ;  /* 0xffffffc009117890 */ /* 0x000fe4000fffe03f */
[----:B------:R-:W-:Y:S02]  /*1380*/  @UP1 UIADD3 UR34, UR11, UR6, URZ ;  /* 0x000000060b221290 */ /* 0x000fe4000fffe03f */
[----:B------:R-:W-:-:S02]  /*1390*/  USHF.R.S32.HI UR29, URZ, 0x1f, UR17 ;  /* 0x0000001f3f1d7899 */ /* 0x000fc40008011411 */
        /* <DEDUP_REMOVED lines=14> */
.L_x_763:
        /* <DEDUP_REMOVED lines=18> */
.L_x_764:
        /* <DEDUP_REMOVED lines=72> */
.L_x_765:
[----:B------:R-:W-:Y:S02]  /*1a20*/  UMOV UR12, UR51 ;  /* 0x00000033000c7c82 */ /* 0x000fe40008000000 */
.L_x_766:
[----:B------:R-:W2:Y:S04]  /*1a30*/  LDL.64 R4, [R1+0x50] ;  /* 0x0000500001047983 */ /* 0x000ea80000100a00 */
[----:B------:R1:W3:Y:S01]  /*1a40*/  LDL.64 R28, [R1+0x50] ;  /* 0x00005000011c7983 */ /* 0x0002e20000100a00 */
[----:B------:R-:W-:Y:S01]  /*1a50*/  UIADD3 UR8, UP5, UP4, UR8, UR45, UR47 ;  /* 0x0000002d08087290 */ /* 0x000fe2000fcbe02f */
[----:B------:R-:W-:Y:S01]  /*1a60*/  BSSY B1, `(.L_x_762) ;  /* 0x0000865000017945 */ /* 0x000fe20003800000 */
[----:B------:R-:W-:Y:S01]  /*1a70*/  UMOV UR15, 0x4 ;  /* 0x00000004000f7882 */ /* 0x000fe20000000000 */
        /* <DEDUP_REMOVED lines=11> */
[----:B------:R-:W-:-:S04]  /*1b30*/  UIMAD UR6, UR58, UR8, URZ ;  /* 0x000000083a0672a4 */ /* 0x000fc8000f8e023f */
[----:B------:R-:W-:Y:S01]  /*1b40*/  UIMAD UR10, UR35, UR9, UR6 ;  /* 0x00000009230a72a4 */ /* 0x000fe2000f8e0206 */
[----:B----4-:R-:W-:Y:S02]  /*1b50*/  SHF.R.S32.HI R30, RZ, 0x1f, R30 ;  /* 0x0000001fff1e7819 */ /* 0x010fe4000001141e */
[----:B------:R-:W-:Y:S02]  /*1b60*/  ULDC.64 UR8, c[0x0][0x370] ;  /* 0x0000dc0000087ab9 */ /* 0x000fe40000000a00 */
[----:B------:R-:W-:Y:S01]  /*1b70*/  UIMAD UR6, UR29, UR8, URZ ;  /* 0x000000081d0672a4 */ /* 0x000fe2000f8e023f */
[----:B-----5:R-:W-:Y:S01]  /*1b80*/  LEA.HI R30, R30, R31, RZ, 0x3 ;  /* 0x0000001f1e1e7211 */ /* 0x020fe200078f18ff */
[----:B------:R-:W-:Y:S02]  /*1b90*/  UIADD3 UR8, UR17, UR12, URZ ;  /* 0x0000000c11087290 */ /* 0x000fe4000fffe03f */
[----:B------:R-:W-:Y:S01]  /*1ba0*/  UIMAD UR6, UR17, UR9, UR6 ;  /* 0x00000009110672a4 */ /* 0x000fe2000f8e0206 */
[----:B------:R-:W-:Y:S01]  /*1bb0*/  SHF.R.S32.HI R30, RZ, 0x3, R30 ;  /* 0x00000003ff1e7819 */ /* 0x000fe2000001141e */
[----:B------:R-:W-:Y:S01]  /*1bc0*/  ULEA.HI.SX32 UR12, UR33, 0xffffffff, 0x1a ;  /* 0xffffffff210c7891 */ /* 0x000fe2000f8fd23f */
        /* <DEDUP_REMOVED lines=39> */
[----:B------:R-:W-:-:S02]  /*1e40*/  IADD3 R20, R9, UR11, RZ ;  /* 0x0000000b09147c10 */ /* 0x000fc4000fffe0ff */
[----:B------:R-:W-:Y:S01]  /*1e50*/  ULDC.64 UR18, c[0x0][0x200] ;  /* 0x0000800000127ab9 */ /* 0x000fe20000000a00 */
[----:B------:R-:W-:Y:S01]  /*1e60*/  IMAD.IADD R19, R7, 0x1, R4 ;  /* 0x0000000107137824 */ /* 0x000fe200078e0204 */
[----:B------:R-:W-:Y:S01]  /*1e70*/  LEA R14, P2, R8, c[0x0][0x160], 0x1 ;  /* 0x00005800080e7a11 */ /* 0x000fe200078408ff */
[----:B------:R-:W-:Y:S01]  /*1e80*/  UIMAD.WIDE UR14, UR6, UR15, UR18 ;  /* 0x0000000f060e72a5 */ /* 0x000fe2000f8e0212 */
[----:B------:R-:W-:Y:S02]  /*1e90*/  LEA R12, P1, R6, c[0x0][0x330], 0x1 ;  /* 0x0000cc00060c7a11 */ /* 0x000fe400078208ff */
[----:B------:R-:W-:Y:S02]  /*1ea0*/  LEA.HI.X R15, R8, c[0x0][0x164], R20, 0x1, P2 ;  /* 0x00005900080f7a11 */ /* 0x000fe400010f0c14 */
[----:B------:R-:W-:Y:S01]  /*1eb0*/  LEA.HI.X R13, R6, c[0x0][0x334], R19, 0x1, P1 ;  /* 0x0000cd00060d7a11 */ /* 0x000fe200008f0c13 */
[----:B------:R-:W-:Y:S05]  /*1ec0*/  @!P0 BRA `(.L_x_767) ;  /* 0x000078a000008947 */ /* 0x000fea0003800000 */
[----:B-1----:R-:W2:Y:S01]  /*1ed0*/  LDL R27, [R1+0x2c] ;  /* 0x00002c00011b7983 */ /* 0x002ea20000100800 */
[----:B------:R-:W-:Y:S01]  /*1ee0*/  PLOP3.LUT P0, PT, PT, PT, UP3, 0x80, 0x0 ;  /* 0x000000000000781c */ /* 0x000fe20003f0f038 */
[----:B------:R-:W-:Y:S01]  /*1ef0*/  ULDC.64 UR10, c[0x0][0x1a0] ;  /* 0x00006800000a7ab9 */ /* 0x000fe20000000a00 */
[----:B------:R-:W-:Y:S01]  /*1f00*/  IMAD.MOV.U32 R32, RZ, RZ, R14 ;  /* 0x000000ffff207224 */ /* 0x000fe200078e000e */
[----:B------:R-:W-:Y:S01]  /*1f10*/  UIMAD UR6, UR13, UR10, URZ ;  /* 0x0000000a0d0672a4 */ /* 0x000fe2000f8e023f */
[----:B------:R-:W-:Y:S01]  /*1f20*/  MOV R33, R15 ;  /* 0x0000000f00217202 */ /* 0x000fe20000000f00 */
[----:B------:R-:W-:Y:S01]  /*1f30*/  IMAD.MOV.U32 R34, RZ, RZ, R12 ;  /* 0x000000ffff227224 */ /* 0x000fe200078e000c */
[----:B------:R-:W-:Y:S01]  /*1f40*/  MOV R35, R13 ;  /* 0x0000000d00237202 */ /* 0x000fe20000000f00 */
[----:B------:R-:W-:Y:S01]  /*1f50*/  UIMAD UR6, UR22, UR11, UR6 ;  /* 0x0000000b160672a4 */ /* 0x000fe2000f8e0206 */
[----:B------:R-:W-:Y:S01]  /*1f60*/  MOV R21, UR22 ;  /* 0x0000001600157c02 */ /* 0x000fe20008000f00 */
[----:B------:R1:W-:Y:S01]  /*1f70*/  STL.64 [R1+0x30], R16 ;  /* 0x0000301001007387 */ /* 0x0003e20000100a00 */
[----:B------:R-:W-:Y:S01]  /*1f80*/  UMOV UR16, UR9 ;  /* 0x0000000900107c82 */ /* 0x000fe20008000000 */
[----:B------:R-:W-:Y:S01]  /*1f90*/  BSSY B0, `(.L_x_768) ;  /* 0x0000035000007945 */ /* 0x000fe20003800000 */
[----:B------:R-:W-:Y:S01]  /*1fa0*/  UMOV UR17, UR8 ;  /* 0x0000000800117c82 */ /* 0x000fe20008000000 */
[----:B------:R-:W-:Y:S01]  /*1fb0*/  MOV R11, UR6 ;  /* 0x00000006000b7c02 */ /* 0x000fe20008000f00 */
[----:B------:R-:W-:Y:S01]  /*1fc0*/  UIMAD UR6, UR28, -0x40, UR7 ;  /* 0xffffffc01c0678a4 */ /* 0x000fe2000f8e0207 */
[----:B------:R3:W-:Y:S01]  /*1fd0*/  STL.64 [R1+0x48], R32 ;  /* 0x0000482001007387 */ /* 0x0007e20000100a00 */
[----:B------:R-:W-:Y:S01]  /*1fe0*/  IMAD.WIDE.U32 R4, R21, c[0x0][0x1a0], R28 ;  /* 0x0000680015047a25 */ /* 0x000fe200078e001c */
[----:B------:R-:W-:-:S02]  /*1ff0*/  UMOV UR9, UR12 ;  /* 0x0000000c00097c82 */ /* 0x000fc40008000000 */
[----:B------:R-:W-:Y:S01]  /*2000*/  @P0 BAR.SYNC.DEFER_BLOCKING 0x0 ;  /* 0x0000000000000b1d */ /* 0x000fe20000010000 */
[----:B------:R-:W-:Y:S02]  /*2010*/  ISETP.GE.AND P6, PT, R30, UR6, PT ;  /* 0x000000061e007c0c */ /* 0x000fe4000bfc6270 */
[----:B------:R-:W-:Y:S01]  /*2020*/  IADD3 R10, P0, R4, UR30, RZ ;  /* 0x0000001e040a7c10 */ /* 0x000fe2000ff1e0ff */
[----:B------:R-:W-:Y:S02]  /*2030*/  IMAD R4, R23, c[0x0][0x1b8], RZ ;  /* 0x00006e0017047a24 */ /* 0x000fe400078e02ff */
[----:B------:R3:W-:Y:S01]  /*2040*/  STL.64 [R1+0x40], R34 ;  /* 0x0000402201007387 */ /* 0x0007e20000100a00 */
[----:B------:R-:W-:Y:S01]  /*2050*/  IADD3.X R11, R5, UR31, R11, P0, !PT ;  /* 0x0000001f050b7c10 */ /* 0x000fe200087fe40b */
[----:B------:R-:W-:-:S04]  /*2060*/  IMAD R4, R18, c[0x0][0x1bc], R4 ;  /* 0x00006f0012047a24 */ /* 0x000fc800078e0204 */
        /* <DEDUP_REMOVED lines=39> */
.L_x_769:
[----:B------:R-:W-:Y:S05]  /*22e0*/  BSYNC B0 ;  /* 0x0000000000007941 */ /* 0x000fea0003800000 */
.L_x_768:
        /* <DEDUP_REMOVED lines=42> */
.L_x_771:
[----:B------:R-:W-:Y:S05]  /*2590*/  BSYNC B0 ;  /* 0x0000000000007941 */ /* 0x000fea0003800000 */
.L_x_770:
        /* <DEDUP_REMOVED lines=29> */
.L_x_773:
[----:B------:R-:W-:Y:S05]  /*2770*/  BSYNC B0 ;  /* 0x0000000000007941 */ /* 0x000fea0003800000 */
.L_x_772:
        /* <DEDUP_REMOVED lines=40> */
.L_x_775:
[----:B------:R-:W-:Y:S05]  /*2a00*/  BSYNC B0 ;  /* 0x0000000000007941 */ /* 0x000fea0003800000 */
.L_x_774:
        /* <DEDUP_REMOVED lines=26> */
.L_x_777:
[----:B------:R-:W-:Y:S05]  /*2bb0*/  BSYNC B0 ;  /* 0x0000000000007941 */ /* 0x000fea0003800000 */
.L_x_776:
        /* <DEDUP_REMOVED lines=38> */
.L_x_779:
[----:B------:R-:W-:Y:S05]  /*2e20*/  BSYNC B0 ;  /* 0x0000000000007941 */ /* 0x000fea0003800000 */
.L_x_778:
[----:B------:R-:W5:Y:S01]  /*2e30*/  LDL R15, [R1+0x74] ;  /* 0x00007400010f7983 */ /* 0x000f620000100800 */
[----:B-1----:R-:W-:Y:S01]  /*2e40*/  IMAD.MOV.U32 R6, RZ, RZ, 0x7f800000 ;  /* 0x7f800000ff067424 */ /* 0x002fe200078e00ff */
[----:B------:R-:W-:Y:S01]  /*2e50*/  MOV R7, 0x7f800000 ;  /* 0x7f80000000077802 */ /* 0x000fe20000000f00 */
[----:B------:R-:W-:Y:S01]  /*2e60*/  ULDC.64 UR10, c[0x0][0x198] ;  /* 0x00006600000a7ab9 */ /* 0x000fe20000000a00 */
[C---:B-----5:R-:W-:Y:S02]  /*2e70*/  IADD3 R4, R15.reuse, 0x8, RZ ;  /* 0x000000080f047810 */ /* 0x060fe40007ffe0ff */
[----:B------:R-:W-:Y:S02]  /*2e80*/  ISETP.GE.AND P1, PT, R15, UR6, PT ;  /* 0x000000060f007c0c */ /* 0x000fe4000bf26270 */
[----:B------:R-:W-:Y:S02]  /*2e90*/  ISETP.GE.AND P0, PT, R4, UR6, PT ;  /* 0x0000000604007c0c */ /* 0x000fe4000bf06270 */
        /* <DEDUP_REMOVED lines=54> */
.L_x_781:
[----:B------:R-:W-:Y:S05]  /*3200*/  BSYNC B0 ;  /* 0x0000000000007941 */ /* 0x000fea0003800000 */
.L_x_780:
        /* <DEDUP_REMOVED lines=39> */
.L_x_783:
[----:B------:R-:W-:Y:S05]  /*3480*/  BSYNC B0 ;  /* 0x0000000000007941 */ /* 0x000fea0003800000 */
.L_x_782:
[----:B------:R-:W0:Y:S01]  /*3490*/  LDGDEPBAR ;  /* 0x00000000000079af */ /* 0x000e220000000000 */
[----:B------:R-:W-:Y:S02]  /*34a0*/  ULDC.64 UR12, c[0x0][0x318] ;  /* 0x0000c600000c7ab9 */ /* 0x000fe40000000a00 */
[----:B------:R-:W-:Y:S02]  /*34b0*/  UISETP.NE.U32.AND UP1, UPT, URZ, UR12, UPT ;  /* 0x0000000c3f00728c */ /* 0x000fe4000bf25070 */
[----:B------:R-:W-:Y:S02]  /*34c0*/  ULDC.64 UR18, c[0x0][0x320] ;  /* 0x0000c80000127ab9 */ /* 0x000fe40000000a00 */
[----:B------:R-:W-:-:S06]  /*34d0*/  UISETP.NE.AND.EX UP1, UPT, URZ, UR13, UPT, UP1 ;  /* 0x0000000d3f00728c */ /* 0x000fcc000bf25310 */
        /* <DEDUP_REMOVED lines=13> */
[----:B-1----:R1:W5:Y:S01]  /*35b0*/  @P1 LDG.E R9, [R4.64] ;  /* 0x0000000404091981 */ /* 0x002362000c1e1900 */
[----:B------:R-:W-:Y:S02]  /*35c0*/  IMAD.MOV.U32 R12, RZ, RZ, c[0x0][0x308] ;  /* 0x0000c200ff0c7624 */ /* 0x000fe400078e00ff */
[----:B------:R-:W-:Y:S01]  /*35d0*/  IMAD.MOV.U32 R13, RZ, RZ, c[0x0][0x30c] ;  /* 0x0000c300ff0d7624 */ /* 0x000fe200078e00ff */
[----:B------:R-:W2:Y:S01]  /*35e0*/  S2R R8, SR_TID.X ;  /* 0x0000000000087919 */ /* 0x000ea20000002100 */
[CC--:B------:R-:W-:Y:S01]  /*35f0*/  LEA.HI R6, R26.reuse, R25.reuse, RZ, 0x7 ;  /* 0x000000191a067211 */ /* 0x0c0fe200078f38ff */
[----:B------:R-:W5:Y:S01]  /*3600*/  @P1 MUFU.RCP R14, c[0x0][0x238] ;  /* 0x00008e00000e1b08 */ /* 0x000f620000001000 */
[----:B------:R-:W-:Y:S01]  /*3610*/  LEA.HI R7, R26, R25, RZ, 0x3 ;  /* 0x000000191a077211 */ /* 0x000fe200078f18ff */
[----:B------:R-:W-:Y:S01]  /*3620*/  IMAD.MOV.U32 R240, RZ, RZ, 0x20 ;  /* 0x00000020fff07424 */ /* 0x000fe200078e00ff */
[----:B------:R-:W-:Y:S01]  /*3630*/  SHF.R.S32.HI R6, RZ, 0x7, R6 ;  /* 0x00000007ff067819 */ /* 0x000fe20000011406 */
[----:B------:R-:W3:Y:S04]  /*3640*/  LDSM.16.M88.4 R164, [R252+0x12000] ;  /* 0x01200000fca4783b */ /* 0x000ee80000000200 */
[----:B------:R-:W-:Y:S01]  /*3650*/  IMAD.SHL.U32 R11, R6, 0x20, RZ ;  /* 0x00000020060b7824 */ /* 0x000fe200078e00ff */
[----:B------:R-:W4:Y:S04]  /*3660*/  LDSM.16.M88.4 R168, [R252+0x12800] ;  /* 0x01280000fca8783b */ /* 0x000f280000000200 */
[----:B------:R-:W3:Y:S04]  /*3670*/  LDSM.16.M88.4 R196, [R252+0x14000] ;  /* 0x01400000fcc4783b */ /* 0x000ee80000000200 */
[----:B------:R-:W3:Y:S04]  /*3680*/  LDSM.16.M88.4 R200, [R252+0x14800] ;  /* 0x01480000fcc8783b */ /* 0x000ee80000000200 */
[----:B-1----:R1:W3:Y:S01]  /*3690*/  LDG.E.64 R4, [R12.64+0x8] ;  /* 0x000008040c047981 */ /* 0x0022e2000c1e1b00 */
[----:B--2---:R-:W-:-:S03]  /*36a0*/  IMAD.SHL.U32 R8, R8, 0x2, RZ ;  /* 0x0000000208087824 */ /* 0x004fc600078e00ff */
[----:B------:R-:W2:Y:S02]  /*36b0*/  LDSM.16.M88.4 R228, [R252+0x16000] ;  /* 0x01600000fce4783b */ /* 0x000ea40000000200 */
[----:B------:R-:W-:Y:S01]  /*36c0*/  LOP3.LUT R11, R11, 0x6, R8, 0xf8, !PT ;  /* 0x000000060b0b7812 */ /* 0x000fe200078ef808 */
[----:B------:R-:W-:Y:S01]  /*36d0*/  IMAD.U32 R8, RZ, RZ, UR28 ;  /* 0x0000001cff087e24 */ /* 0x000fe2000f8e00ff */
[----:B------:R-:W2:Y:S04]  /*36e0*/  LDSM.16.M88.4 R232, [R252+0x16800] ;  /* 0x01680000fce8783b */ /* 0x000ea80000000200 */
[----:B-1----:R-:W2:Y:S01]  /*36f0*/  LDG.E.64 R12, [R12.64] ;  /* 0x000000040c0c7981 */ /* 0x002ea2000c1e1b00 */
[----:B------:R-:W-:Y:S01]  /*3700*/  LEA R16, R8, R11, 0x6 ;  /* 0x0000000b08107211 */ /* 0x000fe200078e30ff */
[----:B------:R-:W-:Y:S01]  /*3710*/  CS2R R142, SRZ ;  /* 0x00000000008e7805 */ /* 0x000fe2000001ff00 */
[----:B------:R-:W-:Y:S01]  /*3720*/  LOP3.LUT R7, R7, 0xfffffff8, RZ, 0xc0, !PT ;  /* 0xfffffff807077812 */ /* 0x000fe200078ec0ff */
[----:B------:R-:W-:Y:S01]  /*3730*/  CS2R R140, SRZ ;  /* 0x00000000008c7805 */ /* 0x000fe2000001ff00 */
[----:B------:R-:W-:Y:S01]  /*3740*/  CS2R R146, SRZ ;  /* 0x0000000000927805 */ /* 0x000fe2000001ff00 */
[----:B------:R-:W-:Y:S01]  /*3750*/  STL [R1+0x38], R16 ;  /* 0x0000381001007387 */ /* 0x000fe20000100800 */
[----:B------:R-:W-:Y:S01]  /*3760*/  IADD3 R10, -R7, R25, RZ ;  /* 0x00000019070a7210 */ /* 0x000fe20007ffe1ff */
[----:B------:R-:W-:Y:S01]  /*3770*/  IMAD.U32 R7, RZ, RZ, UR28 ;  /* 0x0000001cff077e24 */ /* 0x000fe2000f8e00ff */
[----:B------:R-:W-:Y:S01]  /*3780*/  CS2R R144, SRZ ;  /* 0x0000000000907805 */ /* 0x000fe2000001ff00 */
[----:B------:R-:W4:Y:S01]  /*3790*/  LDL R8, [R1] ;  /* 0x0000000001087983 */ /* 0x000f220000100800 */
[----:B------:R-:W-:Y:S01]  /*37a0*/  LOP3.LUT P0, RZ, R10, 0x2, RZ, 0xc0, !PT ;  /* 0x000000020aff7812 */ /* 0x000fe2000780c0ff */
        /* <DEDUP_REMOVED lines=41> */
[----:B------:R-:W-:Y:S01]  /*3a40*/  UMOV UR6, URZ ;  /* 0x0000003f00067c82 */ /* 0x000fe20008000000 */
[----:B-----5:R-:W-:-:S02]  /*3a50*/  @P1 FMUL.FTZ R9, R9, R14 ;  /* 0x0000000e09091220 */ /* 0x020fc40000410000 */
[----:B------:R-:W-:Y:S01]  /*3a60*/  IMAD R14, R7, 0x2, R6 ;  /* 0x00000002070e7824 */ /* 0x000fe200078e0206 */
[--C-:B------:R-:W-:Y:S01]  /*3a70*/  SHF.R.S32.HI R6, RZ, 0x1f, R22.reuse ;  /* 0x0000001fff067819 */ /* 0x100fe20000011416 */
[----:B------:R1:W3:Y:S02]  /*3a80*/  @P1 R2UR UR12, R9 ;  /* 0x00000000090c13c2 */ /* 0x0002e400000e0000 */
[----:B-1----:R-:W5:Y:S01]  /*3a90*/  LDL R9, [R1+0x4] ;  /* 0x0000040001097983 */ /* 0x002f620000100800 */
[----:B------:R-:W-:Y:S02]  /*3aa0*/  IADD3 R7, P2, P1, R4, UR44, R22 ;  /* 0x0000002c04077c10 */ /* 0x000fe4000f95e016 */
[----:B------:R-:W-:Y:S02]  /*3ab0*/  SEL R240, R240, 0xffffffe0, !P0 ;  /* 0xffffffe0f0f07807 */ /* 0x000fe40004000000 */
[----:B------:R-:W-:-:S03]  /*3ac0*/  IADD3.X R4, R5, UR48, R6, P2, P1 ;  /* 0x0000003005047c10 */ /* 0x000fc600097e2406 */
[----:B------:R-:W-:Y:S01]  /*3ad0*/  IMAD.IADD R240, R240, 0x1, R252 ;  /* 0x00000001f0f07824 */ /* 0x000fe200078e02fc */
[----:B--2---:R-:W1:Y:S01]  /*3ae0*/  R2UR UR10, R13 ;  /* 0x000000000d0a73c2 */ /* 0x004e6200000e0000 */
[----:B------:R2:W-:Y:S04]  /*3af0*/  STL [R1+0x98], R4 ;  /* 0x0000980401007387 */ /* 0x0005e80000100800 */
[----:B------:R-:W3:Y:S03]  /*3b00*/  LDSM.16.M88.4 R172, [R240+0x12000] ;  /* 0x01200000f0ac783b */ /* 0x000ee60000000200 */
[----:B------:R1:W1:Y:S01]  /*3b10*/  R2UR UR8, R12 ;  /* 0x000000000c0873c2 */ /* 0x00026200000e0000 */
[----:B------:R-:W3:Y:S04]  /*3b20*/  LDSM.16.M88.4 R176, [R240+0x12800] ;  /* 0x01280000f0b0783b */ /* 0x000ee80000000200 */
[----:B------:R-:W3:Y:S04]  /*3b30*/  LDSM.16.M88.4 R204, [R240+0x14000] ;  /* 0x01400000f0cc783b */ /* 0x000ee80000000200 */
[----:B------:R-:W3:Y:S04]  /*3b40*/  LDSM.16.M88.4 R208, [R240+0x14800] ;  /* 0x01480000f0d0783b */ /* 0x000ee80000000200 */
[----:B------:R-:W5:Y:S04]  /*3b50*/  LDSM.16.M88.4 R236, [R240+0x16000] ;  /* 0x01600000f0ec783b */ /* 0x000f680000000200 */
[----:B----4-:R-:W4:Y:S01]  /*3b60*/  LDSM.16.M88.4 R156, [R8+0x12000] ;  /* 0x01200000089c783b */ /* 0x010f220000000200 */
[----:B--2---:R-:W-:-:S03]  /*3b70*/  IADD3 R4, R15, -UR24, -R16 ;  /* 0x800000180f047c10 */ /* 0x004fc6000fffe810 */
[----:B------:R-:W2:Y:S01]  /*3b80*/  LDSM.16.M88.4 R160, [R8+0x12800] ;  /* 0x0128000008a0783b */ /* 0x000ea20000000200 */
[----:B------:R-:W-:-:S03]  /*3b90*/  IADD3 R4, R4, UR7, RZ ;  /* 0x0000000704047c10 */ /* 0x000fc6000fffe0ff */
[----:B------:R-:W2:Y:S01]  /*3ba0*/  LDSM.16.M88.4 R188, [R8+0x14000] ;  /* 0x0140000008bc783b */ /* 0x000ea20000000200 */
[----:B-1----:R-:W-:-:S03]  /*3bb0*/  LOP3.LUT R5, R14, UR10, RZ, 0x3c, !PT ;  /* 0x0000000a0e057c12 */ /* 0x002fc6000f8e3cff */
[----:B------:R-:W1:Y:S04]  /*3bc0*/  LDSM.16.M88.4 R192, [R8+0x14800] ;  /* 0x0148000008c0783b */ /* 0x000e680000000200 */
[----:B------:R-:W1:Y:S04]  /*3bd0*/  LDSM.16.M88.4 R220, [R8+0x16000] ;  /* 0x0160000008dc783b */ /* 0x000e680000000200 */
[----:B------:R-:W1:Y:S04]  /*3be0*/  LDSM.16.M88.4 R224, [R8+0x16800] ;  /* 0x0168000008e0783b */ /* 0x000e680000000200 */
[----:B------:R-:W1:Y:S04]  /*3bf0*/  LDSM.16.M88.4 R240, [R240+0x16800] ;  /* 0x01680000f0f0783b */ /* 0x000e680000000200 */
[----:B------:R-:W-:Y:S01]  /*3c00*/  STL [R1+0x88], R4 ;  /* 0x0000880401007387 */ /* 0x000fe20000100800 */
[----:B------:R-:W-:Y:S01]  /*3c10*/  USHF.L.U32 UR11, UR28, 0x6, URZ ;  /* 0x000000061c0b7899 */ /* 0x000fe2000800063f */
[----:B------:R-:W-:Y:S01]  /*3c20*/  CS2R R26, SRZ ;  /* 0x00000000001a7805 */ /* 0x000fe2000001ff00 */
[----:B------:R-:W-:Y:S01]  /*3c30*/  CS2R R24, SRZ ;  /* 0x0000000000187805 */ /* 0x000fe2000001ff00 */
[----:B------:R-:W-:Y:S01]  /*3c40*/  CS2R R22, SRZ ;  /* 0x0000000000167805 */ /* 0x000fe2000001ff00 */
[----:B------:R-:W-:-:S02]  /*3c50*/  UIADD3 UR11, UR11, 0x40, URZ ;  /* 0x000000400b0b7890 */ /* 0x000fc4000fffe03f */
[----:B---3--:R-:W-:Y:S02]  /*3c60*/  @UP1 UMOV UR6, UR12 ;  /* 0x0000000c00061c82 */ /* 0x008fe40008000000 */
[----:B------:R-:W-:Y:S01]  /*3c70*/  UISETP.GE.AND UP0, UPT, UR11, UR7, UPT ;  /* 0x000000070b00728c */ /* 0x000fe2000bf06270 */
[----:B-----5:R-:W3:Y:S04]  /*3c80*/  LDSM.16.M88.4 R148, [R9+0x12000] ;  /* 0x012000000994783b */ /* 0x020ee80000000200 */
[----:B------:R-:W1:Y:S04]  /*3c90*/  LDSM.16.M88.4 R152, [R9+0x12800] ;  /* 0x012800000998783b */ /* 0x000e680000000200 */
[----:B------:R-:W1:Y:S04]  /*3ca0*/  LDSM.16.M88.4 R180, [R9+0x14000] ;  /* 0x0140000009b4783b */ /* 0x000e680000000200 */
[----:B------:R-:W1:Y:S04]  /*3cb0*/  LDSM.16.M88.4 R184, [R9+0x14800] ;  /* 0x0148000009b8783b */ /* 0x000e680000000200 */
[----:B------:R-:W1:Y:S04]  /*3cc0*/  LDSM.16.M88.4 R212, [R9+0x16000] ;  /* 0x0160000009d4783b */ /* 0x000e680000000200 */
[----:B------:R5:W1:Y:S02]  /*3cd0*/  LDSM.16.M88.4 R216, [R9+0x16800] ;  /* 0x0168000009d8783b */ /* 0x000a640000000200 */
[----:B-----5:R-:W-:-:S05]  /*3ce0*/  IMAD.WIDE.U32 R8, R7, -0x2daee0ad, RZ ;  /* 0xd2511f5307087825 */ /* 0x020fca00078e00ff */
[----:B------:R-:W-:Y:S01]  /*3cf0*/  LOP3.LUT R4, R5, R9, RZ, 0x3c, !PT ;  /* 0x0000000905047212 */ /* 0x000fe200078e3cff */
[----:B------:R1:W-:Y:S04]  /*3d00*/  STL.64 [R1+0x90], R8 ;  /* 0x0000900801007387 */ /* 0x0003e80000100a00 */
[----:B------:R-:W-:-:S05]  /*3d10*/  IMAD.WIDE.U32 R4, R4, -0x326172a9, RZ ;  /* 0xcd9e8d5704047825 */ /* 0x000fca00078e00ff */
[----:B--234-:R1:W-:Y:S02]  /*3d20*/  STL.64 [R1+0x78], R4 ;  /* 0x0000780401007387 */ /* 0x01c3e40000100a00 */
.L_x_786:
[----:B------:R-:W2:Y:S01]  /*3d30*/  LDL R91, [R1+0x4] ;  /* 0x00000400015b7983 */ /* 0x000ea20000100800 */
[----:B------:R-:W-:Y:S02]  /*3d40*/  UIADD3 UR11, UR8, -0x61c88647, URZ ;  /* 0x9e3779b9080b7890 */ /* 0x000fe4000fffe03f */
[----:B------:R-:W-:Y:S01]  /*3d50*/  UIADD3 UR13, UR8, 0x3c6ef372, URZ ;  /* 0x3c6ef372080d7890 */ /* 0x000fe2000fffe03f */
[----:B------:R-:W3:Y:S01]  /*3d60*/  LDL R246, [R1+0x8] ;  /* 0x0000080001f67983 */ /* 0x000ee20000100800 */
[----:B------:R-:W-:Y:S02]  /*3d70*/  UIADD3 UR12, UR10, 0x32370b8f, URZ ;  /* 0x32370b8f0a0c7890 */ /* 0x000fe4000fffe03f */
[----:B------:R-:W-:Y:S01]  /*3d80*/  UISETP.GE.AND UP4, UPT, UR9, 0x1, UPT ;  /* 0x000000010900788c */ /* 0x000fe2000bf86270 */
[----:B------:R-:W4:Y:S04]  /*3d90*/  LDL R89, [R1] ;  /* 0x0000000001597983 */ /* 0x000f280000100800 */
        /* <DEDUP_REMOVED lines=9> */
[----:B------:R-:W4:Y:S04]  /*3e30*/  LDL R93, [R1+0x98] ;  /* 0x00009800015d7983 */ /* 0x000f280000100800 */
[----:B------:R-:W4:Y:S06]  /*3e40*/  LDL.64 R96, [R1+0x78] ;  /* 0x0000780001607983 */ /* 0x000f2c0000100a00 */
[----:B------:R-:W4:Y:S01]  /*3e50*/  LDL R98, [R1+0x74] ;  /* 0x0000740001627983 */ /* 0x000f220000100800 */
[----:B------:R-:W-:Y:S04]  /*3e60*/  DEPBAR.LE SB0, 0x0 ;  /* 0x000080000000791a */ /* 0x000fe80000000000 */
[----:B------:R-:W-:Y:S08]  /*3e70*/  BAR.SYNC.DEFER_BLOCKING 0x0 ;  /* 0x0000000000007b1d */ /* 0x000ff00000010000 */
[----:B------:R-:W-:Y:S08]  /*3e80*/  LDSM.16.M88.4 R84, [R252+0xc000] ;  /* 0x00c00000fc54783b */ /* 0x000ff00000000200 */
[----:B-12---:R-:W-:Y:S08]  /*3e90*/  LDSM.16.M88.4 R8, [R91+0xc000] ;  /* 0x00c000005b08783b */ /* 0x006ff00000000200 */
[----:B---3--:R-:W1:Y:S08]  /*3ea0*/  LDSM.16.M88.4 R16, [R246] ;  /* 0x00000000f610783b */ /* 0x008e700000000200 */
[----:B------:R-:W2:Y:S08]  /*3eb0*/  LDSM.16.M88.4 R68, [R91+0xc800] ;  /* 0x00c800005b44783b */ /* 0x000eb00000000200 */
[----:B-----5:R-:W-:Y:S08]  /*3ec0*/  LDSM.16.M88.4 R72, [R245] ;  /* 0x00000000f548783b */ /* 0x020ff00000000200 */
[----:B----4-:R-:W3:Y:S08]  /*3ed0*/  LDSM.16.M88.4 R76, [R89+0xc000] ;  /* 0x00c00000594c783b */ /* 0x010ef00000000200 */
[----:B------:R-:W4:Y:S01]  /*3ee0*/  LDSM.16.M88.4 R80, [R89+0xc800] ;  /* 0x00c800005950783b */ /* 0x000f220000000200 */
[C---:B-1----:R-:W-:Y:S08]  /*3ef0*/  HMMA.16816.F32 R4, R16.reuse, R8, RZ ;  /* 0x000000081004723c */ /* 0x042ff000000018ff */
[C---:B------:R-:W-:Y:S08]  /*3f00*/  HMMA.16816.F32 R8, R16.reuse, R10, RZ ;  /* 0x0000000a1008723c */ /* 0x040ff000000018ff */
[C---:B--2---:R-:W-:Y:S08]  /*3f10*/  HMMA.16816.F32 R12, R16.reuse, R68, RZ ;  /* 0x00000044100c723c */ /* 0x044ff000000018ff */
        /* <DEDUP_REMOVED lines=23> */
[----:B------:R-:W-:Y:S07]  /*4090*/  LDSM.16.M88.4 R84, [R89+0xe800] ;  /* 0x00e800005954783b */ /* 0x000fee0000000200 */
[C---:B------:R-:W-:Y:S01]  /*40a0*/  HMMA.16816.F32 R8, R68.reuse, R78, R8 ;  /* 0x0000004e4408723c */ /* 0x040fe20000001808 */
[----:B------:R-:W2:Y:S07]  /*40b0*/  LDSM.16.M88.4 R76, [R89+0xe000] ;  /* 0x00e00000594c783b */ /* 0x000eae0000000200 */
[C---:B-1----:R-:W-:Y:S08]  /*40c0*/  HMMA.16816.F32 R12, R68.reuse, R80, R12 ;  /* 0x00000050440c723c */ /* 0x042ff0000000180c */
[----:B------:R-:W-:Y:S01]  /*40d0*/  HMMA.16816.F32 R16, R68, R82, R16 ;  /* 0x000000524410723c */ /* 0x000fe20000001810 */
[----:B------:R-:W-:Y:S08]  /*40e0*/  LDSM.16.M88.4 R68, [R244+0x2000] ;  /* 0x00200000f444783b */ /* 0x000ff00000000200 */
[----:B------:R-:W-:Y:S01]  /*40f0*/  LDSM.16.M88.4 R80, [R252+0xe800] ;  /* 0x00e80000fc50783b */ /* 0x000fe20000000200 */
[C---:B--2---:R-:W-:Y:S08]  /*4100*/  HMMA.16816.F32 R4, R72.reuse, R76, R4 ;  /* 0x0000004c4804723c */ /* 0x044ff00000001804 */
[C---:B------:R-:W-:Y:S01]  /*4110*/  HMMA.16816.F32 R8, R72.reuse, R78, R8 ;  /* 0x0000004e4808723c */ /* 0x040fe20000001808 */
[----:B------:R-:W1:Y:S07]  /*4120*/  LDSM.16.M88.4 R76, [R252+0xe000] ;  /* 0x00e00000fc4c783b */ /* 0x000e6e0000000200 */
[C---:B------:R-:W-:Y:S08]  /*4130*/  HMMA.16816.F32 R12, R72.reuse, R84, R12 ;  /* 0x00000054480c723c */ /* 0x040ff0000000180c */
[----:B------:R-:W-:Y:S01]  /*4140*/  HMMA.16816.F32 R16, R72, R86, R16 ;  /* 0x000000564810723c */ /* 0x000fe20000001810 */
[----:B------:R-:W-:Y:S08]  /*4150*/  LDSM.16.M88.4 R72, [R99+0x2000] ;  /* 0x002000006348783b */ /* 0x000ff00000000200 */
[----:B------:R-:W-:Y:S01]  /*4160*/  LDSM.16.M88.4 R84, [R90+0xe800] ;  /* 0x00e800005a54783b */ /* 0x000fe20000000200 */
[C---:B-1----:R-:W-:Y:S08]  /*4170*/  HMMA.16816.F32 R4, R68.reuse, R76, R4 ;  /* 0x0000004c4404723c */ /* 0x042ff00000001804 */
[C---:B------:R-:W-:Y:S01]  /*4180*/  HMMA.16816.F32 R8, R68.reuse, R78, R8 ;  /* 0x0000004e4408723c */ /* 0x040fe20000001808 */
[----:B------:R-:W1:Y:S07]  /*4190*/  LDSM.16.M88.4 R76, [R90+0xe000] ;  /* 0x00e000005a4c783b */ /* 0x000e6e0000000200 */
[C---:B------:R-:W-:Y:S08]  /*41a0*/  HMMA.16816.F32 R12, R68.reuse, R80, R12 ;  /* 0x00000050440c723c */ /* 0x040ff0000000180c */
[----:B------:R-:W-:Y:S01]  /*41b0*/  HMMA.16816.F32 R16, R68, R82, R16 ;  /* 0x000000524410723c */ /* 0x000fe20000001810 */
[----:B------:R-:W-:Y:S08]  /*41c0*/  LDSM.16.M88.4 R68, [R246+0x4000] ;  /* 0x00400000f644783b */ /* 0x000ff00000000200 */
[----:B------:R-:W2:Y:S01]  /*41d0*/  LDSM.16.M88.4 R80, [R91+0x10000] ;  /* 0x010000005b50783b */ /* 0x000ea20000000200 */
[C---:B-1----:R-:W-:Y:S08]  /*41e0*/  HMMA.16816.F32 R4, R72.reuse, R76, R4 ;  /* 0x0000004c4804723c */ /* 0x042ff00000001804 */
[C---:B------:R-:W-:Y:S01]  /*41f0*/  HMMA.16816.F32 R8, R72.reuse, R78, R8 ;  /* 0x0000004e4808723c */ /* 0x040fe20000001808 */
[----:B------:R-:W1:Y:S07]  /*4200*/  LDSM.16.M88.4 R76, [R91+0x10800] ;  /* 0x010800005b4c783b */ /* 0x000e6e0000000200 */
[C---:B------:R-:W-:Y:S08]  /*4210*/  HMMA.16816.F32 R12, R72.reuse, R84, R12 ;  /* 0x00000054480c723c */ /* 0x040ff0000000180c */
        /* <DEDUP_REMOVED lines=9> */
[----:B------:R-:W1:Y:S01]  /*42b0*/  LDSM.16.M88.4 R76, [R252+0x10000] ;  /* 0x01000000fc4c783b */ /* 0x000e620000000200 */
[C---:B--2---:R-:W-:Y:S08]  /*42c0*/  HMMA.16816.F32 R4, R72.reuse, R80, R4 ;  /* 0x000000504804723c */ /* 0x044ff00000001804 */
[C---:B------:R-:W-:Y:S01]  /*42d0*/  HMMA.16816.F32 R8, R72.reuse, R82, R8 ;  /* 0x000000524808723c */ /* 0x040fe20000001808 */
[----:B------:R-:W2:Y:S07]  /*42e0*/  LDSM.16.M88.4 R80, [R252+0x10800] ;  /* 0x01080000fc50783b */ /* 0x000eae0000000200 */
[C---:B------:R-:W-:Y:S08]  /*42f0*/  HMMA.16816.F32 R12, R72.reuse, R84, R12 ;  /* 0x00000054480c723c */ /* 0x040ff0000000180c */
[----:B------:R-:W-:Y:S01]  /*4300*/  HMMA.16816.F32 R16, R72, R86, R16 ;  /* 0x000000564810723c */ /* 0x000fe20000001810 */
[----:B------:R-:W-:Y:S07]  /*4310*/  LDSM.16.M88.4 R72, [R99+0x4000] ;  /* 0x004000006348783b */ /* 0x000fee0000000200 */
[C---:B-1----:R-:W-:Y:S01]  /*4320*/  HMMA.16816.F32 R4, R68.reuse, R76, R4 ;  /* 0x0000004c4404723c */ /* 0x042fe20000001804 */
[----:B------:R-:W1:Y:S06]  /*4330*/  LDSM.16.M88.4 R84, [R90+0x10000] ;  /* 0x010000005a54783b */ /* 0x000e6c0000000200 */
[----:B------:R-:W-:Y:S01]  /*4340*/  IMAD.U32 R76, RZ, RZ, UR9 ;  /* 0x00000009ff4c7e24 */ /* 0x000fe2000f8e00ff */
[C---:B------:R-:W-:Y:S04]  /*4350*/  HMMA.16816.F32 R8, R68.reuse, R78, R8 ;  /* 0x0000004e4408723c */ /* 0x040fe80000001808 */
[----:B------:R-:W-:Y:S04]  /*4360*/  IMAD R76, R76, 0x40, R88 ;  /* 0x000000404c4c7824 */ /* 0x000fe800078e0258 */
[C---:B--2---:R-:W-:Y:S04]  /*4370*/  HMMA.16816.F32 R12, R68.reuse, R80, R12 ;  /* 0x00000050440c723c */ /* 0x044fe8000000180c */
[C---:B------:R-:W-:Y:S02]  /*4380*/  IADD3 R79, R76.reuse, -0x9, RZ ;  /* 0xfffffff74c4f7810 */ /* 0x040fe40007ffe0ff */
[C---:B------:R-:W-:Y:S02]  /*4390*/  IADD3 R78, R76.reuse, -0x10, RZ ;  /* 0xfffffff04c4e7810 */ /* 0x040fe40007ffe0ff */
[----:B------:R-:W-:Y:S01]  /*43a0*/  IADD3 R80, R76, -0x8, RZ ;  /* 0xfffffff84c507810 */ /* 0x000fe20007ffe0ff */
[----:B------:R-:W-:Y:S03]  /*43b0*/  HMMA.16816.F32 R16, R68, R82, R16 ;  /* 0x000000524410723c */ /* 0x000fe60000001810 */
[----:B------:R-:W-:Y:S02]  /*43c0*/  ISETP.GE.AND P6, PT, R80, RZ, PT ;  /* 0x000000ff5000720c */ /* 0x000fe40003fc6270 */
[C---:B------:R-:W-:Y:S02]  /*43d0*/  IADD3 R77, R76.reuse, -0x11, RZ ;  /* 0xffffffef4c4d7810 */ /* 0x040fe40007ffe0ff */
[C---:B------:R-:W-:Y:S02]  /*43e0*/  IADD3 R70, R76.reuse, 0x8, RZ ;  /* 0x000000084c467810 */ /* 0x040fe40007ffe0ff */
[----:B------:R-:W-:Y:S02]  /*43f0*/  IADD3 R69, R76, 0x7, RZ ;  /* 0x000000074c457810 */ /* 0x000fe40007ffe0ff */
[----:B------:R-:W-:Y:S02]  /*4400*/  ISETP.GE.AND P0, PT, R70, RZ, PT ;  /* 0x000000ff4600720c */ /* 0x000fe40003f06270 */
[----:B------:R-:W-:Y:S02]  /*4410*/  ISETP.GE.AND P1, PT, R69, RZ, PT ;  /* 0x000000ff4500720c */ /* 0x000fe40003f26270 */
[C---:B------:R-:W-:Y:S01]  /*4420*/  IADD3 R68, R76.reuse, -0x1, RZ ;  /* 0xffffffff4c447810 */ /* 0x040fe20007ffe0ff */
[C---:B-1----:R-:W-:Y:S05]  /*4430*/  HMMA.16816.F32 R4, R72.reuse, R84, R4 ;  /* 0x000000544804723c */ /* 0x042fea0000001804 */
[C---:B------:R-:W-:Y:S02]  /*4440*/  IADD3 R81, R76.reuse, -0x18, RZ ;  /* 0xffffffe84c517810 */ /* 0x040fe40007ffe0ff */
[C---:B------:R-:W-:Y:S01]  /*4450*/  IADD3 R82, R76.reuse, -0x19, RZ ;  /* 0xffffffe74c527810 */ /* 0x040fe20007ffe0ff */
[C---:B------:R-:W-:Y:S01]  /*4460*/  HMMA.16816.F32 R8, R72.reuse, R86, R8 ;  /* 0x000000564808723c */ /* 0x040fe20000001808 */
[----:B------:R-:W2:Y:S02]  /*4470*/  LDL.64 R86, [R1+0x90] ;  /* 0x0000900001567983 */ /* 0x000ea40000100a00 */
[----:B------:R-:W-:Y:S02]  /*4480*/  ISETP.GE.AND P3, PT, R79, RZ, PT ;  /* 0x000000ff4f00720c */ /* 0x000fe40003f66270 */
[C---:B------:R-:W-:Y:S02]  /*4490*/  @!P0 IADD3 R70, -R76.reuse, -0x8, RZ ;  /* 0xfffffff84c468810 */ /* 0x040fe40007ffe1ff */
[----:B------:R-:W-:Y:S02]  /*44a0*/  @!P1 IADD3 R69, -R76, -0x7, RZ ;  /* 0xfffffff94c459810 */ /* 0x000fe40007ffe1ff */
[----:B------:R-:W-:Y:S01]  /*44b0*/  ISETP.GE.AND P0, PT, R68, RZ, PT ;  /* 0x000000ff4400720c */ /* 0x000fe20003f06270 */
[----:B------:R-:W1:Y:S01]  /*44c0*/  I2F R84, R70 ;  /* 0x0000004600547306 */ /* 0x000e620000201400 */
[----:B------:R-:W-:Y:S02]  /*44d0*/  ISETP.GE.AND P4, PT, R78, RZ, PT ;  /* 0x000000ff4e00720c */ /* 0x000fe40003f86270 */
[----:B------:R-:W-:Y:S02]  /*44e0*/  ISETP.GE.AND P2, PT, R77, RZ, PT ;  /* 0x000000ff4d00720c */ /* 0x000fe40003f46270 */
[----:B------:R-:W-:Y:S02]  /*44f0*/  ISETP.GE.AND P5, PT, R81, RZ, PT ;  /* 0x000000ff5100720c */ /* 0x000fe40003fa6270 */
[----:B------:R-:W-:Y:S02]  /*4500*/  ISETP.GE.AND P1, PT, R82, RZ, PT ;  /* 0x000000ff5200720c */ /* 0x000fe40003f26270 */
[C---:B------:R-:W-:Y:S01]  /*4510*/  @!P6 IADD3 R80, -R76.reuse, 0x8, RZ ;  /* 0x000000084c50e810 */ /* 0x040fe20007ffe1ff */
[----:B------:R-:W3:Y:S01]  /*4520*/  I2F R85, R69 ;  /* 0x0000004500557306 */ /* 0x000ee20000201400 */
[C---:B------:R-:W-:Y:S02]  /*4530*/  @!P3 IADD3 R79, -R76.reuse, 0x9, RZ ;  /* 0x000000094c4fb810 */ /* 0x040fe40007ffe1ff */
[C---:B------:R-:W-:Y:S02]  /*4540*/  @!P0 IADD3 R68, -R76.reuse, 0x1, RZ ;  /* 0x000000014c448810 */ /* 0x040fe40007ffe1ff */
[C---:B------:R-:W-:Y:S02]  /*4550*/  @!P4 IADD3 R78, -R76.reuse, 0x10, RZ ;  /* 0x000000104c4ec810 */ /* 0x040fe40007ffe1ff */
[----:B------:R-:W-:Y:S02]  /*4560*/  IABS R89, R76 ;  /* 0x0000004c00597213 */ /* 0x000fe40000000000 */
[C---:B------:R-:W-:Y:S01]  /*4570*/  @!P2 IADD3 R77, -R76.reuse, 0x11, RZ ;  /* 0x000000114c4da810 */ /* 0x040fe20007ffe1ff */
[----:B------:R4:W5:Y:S01]  /*4580*/  I2F R88, R68 ;  /* 0x0000004400587306 */ /* 0x0009620000201400 */
[C---:B------:R-:W-:Y:S02]  /*4590*/  @!P5 IADD3 R81, -R76.reuse, 0x18, RZ ;  /* 0x000000184c51d810 */ /* 0x040fe40007ffe1ff */
[----:B------:R-:W-:Y:S01]  /*45a0*/  @!P1 IADD3 R82, -R76, 0x19, RZ ;  /* 0x000000194c529810 */ /* 0x000fe20007ffe1ff */
[----:B-1----:R-:W-:Y:S01]  /*45b0*/  FFMA.FTZ R6, R84, -UR6, R6 ;  /* 0x8000000654067c23 */ /* 0x002fe20008010006 */
[----:B------:R-:W-:Y:S02]  /*45c0*/  PLOP3.LUT P0, PT, PT, PT, UP0, 0x80, 0x0 ;  /* 0x000000000000781c */ /* 0x000fe40003f0f008 */
[----:B------:R-:W-:Y:S02]  /*45d0*/  PLOP3.LUT P3, PT, PT, PT, UP0, 0x80, 0x0 ;  /* 0x000000000000781c */ /* 0x000fe40003f6f008 */
[----:B------:R-:W-:Y:S01]  /*45e0*/  PLOP3.LUT P2, PT, PT, PT, UP0, 0x80, 0x0 ;  /* 0x000000000000781c */ /* 0x000fe20003f4f008 */
[----:B------:R1:W1:Y:S01]  /*45f0*/  I2F R76, R80 ;  /* 0x00000050004c7306 */ /* 0x0002620000201400 */
[----:B------:R-:W-:Y:S02]  /*4600*/  PLOP3.LUT P4, PT, PT, PT, UP0, 0x80, 0x0 ;  /* 0x000000000000781c */ /* 0x000fe40003f8f008 */
[----:B------:R-:W-:Y:S01]  /*4610*/  PLOP3.LUT P1, PT, PT, PT, UP0, 0x80, 0x0 ;  /* 0x000000000000781c */ /* 0x000fe20003f2f008 */
[----:B---3--:R-:W-:Y:S01]  /*4620*/  FFMA.FTZ R7, R85, -UR6, R7 ;  /* 0x8000000655077c23 */ /* 0x008fe20008010007 */
[----:B------:R-:W-:Y:S02]  /*4630*/  PLOP3.LUT P5, PT, PT, PT, UP0, 0x80, 0x0 ;  /* 0x000000000000781c */ /* 0x000fe40003faf008 */
[----:B------:R-:W-:Y:S02]  /*4640*/  PLOP3.LUT P6, PT, PT, PT, UP0, 0x80, 0x0 ;  /* 0x000000000000781c */ /* 0x000fe40003fcf008 */
[----:B------:R-:W-:Y:S01]  /*4650*/  @P0 IADD3 R83, R94, 0x1, RZ ;  /* 0x000000015e530810 */ /* 0x000fe20007ffe0ff */
[----:B------:R-:W3:Y:S01]  /*4660*/  I2F R89, R89 ;  /* 0x0000005900597306 */ /* 0x000ee20000201400 */
[----:B------:R-:W-:Y:S01]  /*4670*/  PLOP3.LUT P0, PT, PT, PT, UP0, 0x80, 0x0 ;  /* 0x000000000000781c */ /* 0x000fe20003f0f008 */
[----:B----4-:R4:W4:Y:S01]  /*4680*/  LDSM.16.M88.4 R68, [R90+0x10800] ;  /* 0x010800005a44783b */ /* 0x0109220000000200 */
[C---:B-----5:R-:W-:Y:S02]  /*4690*/  FFMA.FTZ R5, R88.reuse, -UR6, R5 ;  /* 0x8000000658057c23 */ /* 0x060fe40008010005 */
[----:B------:R-:W-:Y:S03]  /*46a0*/  FFMA.FTZ R11, R88, -UR6, R11 ;  /* 0x80000006580b7c23 */ /* 0x000fe6000801000b */
[C---:B------:R-:W-:Y:S02]  /*46b0*/  @P5 ISETP.GE.AND P5, PT, R94.reuse, UR7, PT ;  /* 0x000000075e005c0c */ /* 0x040fe4000bfa6270 */
[----:B------:R-:W-:Y:S01]  /*46c0*/  I2F R91, R78 ;  /* 0x0000004e005b7306 */ /* 0x000fe20000201400 */
[----:B------:R-:W-:Y:S02]  /*46d0*/  @P6 ISETP.GE.AND P6, PT, R83, UR7, PT ;  /* 0x0000000753006c0c */ /* 0x000fe4000bfc6270 */
[----:B-1----:R-:W-:Y:S01]  /*46e0*/  @P3 IADD3 R80, R94, 0x8, RZ ;  /* 0x000000085e503810 */ /* 0x002fe20007ffe0ff */
[----:B------:R-:W-:Y:S01]  /*46f0*/  FFMA.FTZ R8, R76, -UR6, R8 ;  /* 0x800000064c087c23 */ /* 0x000fe20008010008 */
[----:B------:R-:W-:Y:S02]  /*4700*/  PLOP3.LUT P3, PT, PT, PT, UP0, 0x80, 0x0 ;  /* 0x000000000000781c */ /* 0x000fe40003f6f008 */
[----:B------:R-:W-:Y:S02]  /*4710*/  @P4 ISETP.GE.AND P4, PT, R80, UR7, PT ;  /* 0x0000000750004c0c */ /* 0x000fe4000bf86270 */
[----:B------:R-:W-:Y:S02]  /*4720*/  @P2 IADD3 R80, R94, 0x9, RZ ;  /* 0x000000095e502810 */ /* 0x000fe40007ffe0ff */
[----:B------:R-:W-:Y:S02]  /*4730*/  PLOP3.LUT P2, PT, PT, PT, UP0, 0x80, 0x0 ;  /* 0x000000000000781c */ /* 0x000fe40003f4f008 */
[----:B------:R-:W-:Y:S01]  /*4740*/  @P0 ISETP.GE.AND P0, PT, R80, UR7, PT ;  /* 0x0000000750000c0c */ /* 0x000fe2000bf06270 */
[C---:B---3--:R-:W-:Y:S01]  /*4750*/  FFMA.FTZ R4, R89.reuse, -UR6, R4 ;  /* 0x8000000659047c23 */ /* 0x048fe20008010004 */
[----:B------:R-:W3:Y:S01]  /*4760*/  LDL R80, [R1+0x68] ;  /* 0x0000680001507983 */ /* 0x000ee20000100800 */
[----:B----4-:R1:W4:Y:S01]  /*4770*/  I2F R90, R79 ;  /* 0x0000004f005a7306 */ /* 0x0103220000201400 */
[----:B------:R-:W-:Y:S07]  /*4780*/  FFMA.FTZ R10, R89, -UR6, R10 ;  /* 0x80000006590a7c23 */ /* 0x000fee000801000a */
[----:B------:R-:W-:Y:S02]  /*4790*/  @P2 FSEL R4, R4, -INF , !P5 ;  /* 0xff80000004042808 */ /* 0x000fe40006800000 */
[----:B------:R-:W-:Y:S01]  /*47a0*/  PLOP3.LUT P2, PT, PT, PT, UP0, 0x80, 0x0 ;  /* 0x000000000000781c */ /* 0x000fe20003f4f008 */
[C---:B------:R-:W-:Y:S11]  /*47b0*/  HMMA.16816.F32 R12, R72.reuse, R68, R12 ;  /* 0x00000044480c723c */ /* 0x040ff6000000180c */
[----:B------:R-:W-:Y:S01]  /*47c0*/  @!UPT UIADD3 URZ, URZ, URZ, URZ ;  /* 0x0000003f3f3ff290 */ /* 0x000fe2000fffe03f */
[----:B------:R-:W-:Y:S01]  /*47d0*/  @P2 FSEL R5, R5, -INF , !P6 ;  /* 0xff80000005052808 */ /* 0x000fe20007000000 */
[----:B------:R-:W-:Y:S01]  /*47e0*/  FMUL.FTZ R68, R95, 1.4426950216293334961 ;  /* 0x3fb8aa3b5f447820 */ /* 0x000fe20000410000 */
[----:B------:R-:W-:Y:S01]  /*47f0*/  HMMA.16816.F32 R16, R72, R70, R16 ;  /* 0x000000464810723c */ /* 0x000fe20000001810 */
[----:B------:R-:W-:Y:S02]  /*4800*/  PLOP3.LUT P2, PT, PT, PT, UP0, 0x80, 0x0 ;  /* 0x000000000000781c */ /* 0x000fe40003f4f008 */
[----:B-1----:R-:W-:Y:S01]  /*4810*/  @P1 IADD3 R79, R94, 0x10, RZ ;  /* 0x000000105e4f1810 */ /* 0x002fe20007ffe0ff */
[----:B----4-:R-:W-:Y:S01]  /*4820*/  FFMA.FTZ R9, R90, -UR6, R9 ;  /* 0x800000065a097c23 */ /* 0x010fe20008010009 */
[----:B------:R-:W-:Y:S02]  /*4830*/  PLOP3.LUT P1, PT, PT, PT, UP0, 0x80, 0x0 ;  /* 0x000000000000781c */ /* 0x000fe40003f2f008 */
[----:B------:R-:W-:Y:S01]  /*4840*/  @P3 ISETP.GE.AND P3, PT, R79, UR7, PT ;  /* 0x000000074f003c0c */ /* 0x000fe2000bf66270 */
[----:B------:R-:W-:Y:S04]  /*4850*/  IMAD.U32 R79, RZ, RZ, UR9 ;  /* 0x00000009ff4f7e24 */ /* 0x000fe8000f8e00ff */
[----:B------:R-:W-:Y:S02]  /*4860*/  IMAD R79, R79, 0x4, R92 ;  /* 0x000000044f4f7824 */ /* 0x000fe400078e025c */
[----:B------:R1:W4:Y:S01]  /*4870*/  I2F R92, R77 ;  /* 0x0000004d005c7306 */ /* 0x0003220000201400 */
[----:B------:R-:W-:Y:S02]  /*4880*/  FFMA.FTZ R12, R91, -UR6, R12 ;  /* 0x800000065b0c7c23 */ /* 0x000fe4000801000c */
[----:B------:R-:W-:Y:S01]  /*4890*/  IMAD.WIDE.U32 R78, R79, -0x326172a9, RZ ;  /* 0xcd9e8d574f4e7825 */ /* 0x000fe200078e00ff */
[----:B------:R-:W-:Y:S02]  /*48a0*/  @P1 FSEL R6, R6, -INF , !P5 ;  /* 0xff80000006061808 */ /* 0x000fe40006800000 */
[----:B------:R-:W-:Y:S01]  /*48b0*/  FSETP.NEU.FTZ.AND P5, PT, R95, -INF , PT ;  /* 0xff8000005f00780b */ /* 0x000fe20003fbd000 */
[----:B------:R-:W-:Y:S01]  /*48c0*/  FFMA.FTZ R14, R76, -UR6, R14 ;  /* 0x800000064c0e7c23 */ /* 0x000fe2000801000e */
[----:B------:R-:W-:Y:S01]  /*48d0*/  LOP3.LUT R78, R97, UR11, R78, 0x96, !PT ;  /* 0x0000000b614e7c12 */ /* 0x000fe2000f8e964e */
[----:B------:R-:W-:Y:S01]  /*48e0*/  UIADD3 UR11, UR10, -0x4498517b, URZ ;  /* 0xbb67ae850a0b7890 */ /* 0x000fe2000fffe03f */
[----:B------:R-:W-:Y:S01]  /*48f0*/  FSEL R68, R68, RZ, P5 ;  /* 0x000000ff44447208 */ /* 0x000fe20002800000 */
[----:B------:R-:W5:Y:S01]  /*4900*/  LDL R97, [R1+0x3c] ;  /* 0x00003c0001617983 */ /* 0x000f620000100800 */
[----:B------:R-:W-:Y:S01]  /*4910*/  PLOP3.LUT P5, PT, PT, PT, UP0, 0x80, 0x0 ;  /* 0x000000000000781c */ /* 0x000fe20003faf008 */
[----:B------:R-:W-:Y:S01]  /*4920*/  FFMA.FTZ R15, R90, -UR6, R15 ;  /* 0x800000065a0f7c23 */ /* 0x000fe2000801000f */
[----:B------:R-:W-:Y:S01]  /*4930*/  PLOP3.LUT P1, PT, PT, PT, UP0, 0x80, 0x0 ;  /* 0x000000000000781c */ /* 0x000fe20003f2f008 */
[--C-:B------:R-:W-:Y:S01]  /*4940*/  FFMA.FTZ R4, R4, c[0x0][0x23c], -R68.reuse ;  /* 0x00008f0004047a23 */ /* 0x100fe20000010844 */
[----:B------:R-:W5:Y:S01]  /*4950*/  LDL R95, [R1+0x58] ;  /* 0x00005800015f7983 */ /* 0x000f620000100800 */
[----:B------:R-:W-:Y:S02]  /*4960*/  FFMA.FTZ R5, R5, c[0x0][0x23c], -R68 ;  /* 0x00008f0005057a23 */ /* 0x000fe40000010844 */
[----:B------:R-:W-:Y:S02]  /*4970*/  FFMA.FTZ R18, R91, -UR6, R18 ;  /* 0x800000065b127c23 */ /* 0x000fe40008010012 */
[----:B------:R4:W-:Y:S01]  /*4980*/  MUFU.EX2 R85, R5 ;  /* 0x0000000500557308 */ /* 0x0009e20000000800 */
[----:B-1----:R-:W-:Y:S01]  /*4990*/  LOP3.LUT R77, R79, UR8, R93, 0x96, !PT ;  /* 0x000000084f4d7c12 */ /* 0x002fe2000f8e965d */
[----:B------:R-:W-:Y:S04]  /*49a0*/  IMAD.WIDE.U32 R78, R78, -0x2daee0ad, RZ ;  /* 0xd2511f534e4e7825 */ /* 0x000fe800078e00ff */
[----:B------:R-:W-:Y:S01]  /*49b0*/  @P1 FSEL R7, R7, -INF , !P6 ;  /* 0xff80000007071808 */ /* 0x000fe20007000000 */
[----:B------:R-:W-:Y:S01]  /*49c0*/  IMAD.WIDE.U32 R72, R77, -0x2daee0ad, RZ ;  /* 0xd2511f534d487825 */ /* 0x000fe200078e00ff */
[----:B------:R-:W-:Y:S02]  /*49d0*/  PLOP3.LUT P1, PT, PT, PT, UP0, 0x80, 0x0 ;  /* 0x000000000000781c */ /* 0x000fe40003f2f008 */
[----:B------:R-:W1:Y:S01]  /*49e0*/  I2F R77, R82 ;  /* 0x00000052004d7306 */ /* 0x000e620000201400 */
[C---:B----4-:R-:W-:Y:S02]  /*49f0*/  FFMA.FTZ R13, R92.reuse, -UR6, R13 ;  /* 0x800000065c0d7c23 */ /* 0x050fe4000801000d */
[----:B------:R-:W-:Y:S07]  /*4a00*/  FFMA.FTZ R19, R92, -UR6, R19 ;  /* 0x800000065c137c23 */ /* 0x000fee0008010013 */
[----:B------:R-:W4:Y:S01]  /*4a10*/  I2F R93, R81 ;  /* 0x00000051005d7306 */ /* 0x000f220000201400 */
[----:B------:R-:W-:Y:S02]  /*4a20*/  @P1 IADD3 R5, R94, 0x18, RZ ;  /* 0x000000185e051810 */ /* 0x000fe40007ffe0ff */
[----:B------:R-:W-:Y:S01]  /*4a30*/  PLOP3.LUT P1, PT, PT, PT, UP0, 0x80, 0x0 ;  /* 0x000000000000781c */ /* 0x000fe20003f2f008 */
[----:B-1----:R-:W-:Y:S11]  /*4a40*/  FFMA.FTZ R17, R77, -UR6, R17 ;  /* 0x800000064d117c23 */ /* 0x002ff60008010011 */
[----:B------:R-:W-:Y:S01]  /*4a50*/  @!UPT UIADD3 URZ, URZ, URZ, URZ ;  /* 0x0000003f3f3ff290 */ /* 0x000fe2000fffe03f */
[----:B------:R-:W-:Y:S02]  /*4a60*/  @P1 FSEL R9, R9, -INF , !P0 ;  /* 0xff80000009091808 */ /* 0x000fe40004000000 */
[----:B------:R-:W-:Y:S03]  /*4a70*/  PLOP3.LUT P1, PT, PT, PT, UP0, 0x80, 0x0 ;  /* 0x000000000000781c */ /* 0x000fe60003f2f008 */
[----:B------:R-:W-:Y:S02]  /*4a80*/  FFMA.FTZ R9, R9, c[0x0][0x23c], -R68 ;  /* 0x00008f0009097a23 */ /* 0x000fe40000010844 */
[----:B----4-:R-:W-:Y:S02]  /*4a90*/  FFMA.FTZ R16, R93, -UR6, R16 ;  /* 0x800000065d107c23 */ /* 0x010fe40008010010 */
[----:B------:R-:W-:Y:S06]  /*4aa0*/  MUFU.EX2 R82, R9 ;  /* 0x0000000900527308 */ /* 0x000fec0000000800 */
[----:B------:R-:W-:Y:S02]  /*4ab0*/  @P1 FSEL R10, R10, -INF , !P4 ;  /* 0xff8000000a0a1808 */ /* 0x000fe40006000000 */
[----:B------:R-:W-:Y:S11]  /*4ac0*/  PLOP3.LUT P1, PT, PT, PT, UP0, 0x80, 0x0 ;  /* 0x000000000000781c */ /* 0x000ff60003f2f008 */
[----:B------:R-:W-:Y:S02]  /*4ad0*/  @!UPT UIADD3 URZ, URZ, URZ, URZ ;  /* 0x0000003f3f3ff290 */ /* 0x000fe4000fffe03f */
[----:B------:R-:W-:Y:S02]  /*4ae0*/  @P1 FSEL R11, R11, -INF , !P0 ;  /* 0xff8000000b0b1808 */ /* 0x000fe40004000000 */
[----:B------:R-:W-:Y:S02]  /*4af0*/  PLOP3.LUT P0, PT, PT, PT, UP0, 0x80, 0x0 ;  /* 0x000000000000781c */ /* 0x000fe40003f0f008 */
[----:B------:R-:W-:Y:S11]  /*4b00*/  PLOP3.LUT P1, PT, PT, PT, UP0, 0x80, 0x0 ;  /* 0x000000000000781c */ /* 0x000ff60003f2f008 */
[----:B------:R-:W-:Y:S02]  /*4b10*/  @!UPT UIADD3 URZ, URZ, URZ, URZ ;  /* 0x0000003f3f3ff290 */ /* 0x000fe4000fffe03f */
[----:B------:R-:W-:Y:S02]  /*4b20*/  @P1 FSEL R14, R14, -INF , !P3 ;  /* 0xff8000000e0e1808 */ /* 0x000fe40005800000 */
[----:B------:R-:W-:Y:S01]  /*4b30*/  PLOP3.LUT P1, PT, PT, PT, UP0, 0x80, 0x0 ;  /* 0x000000000000781c */ /* 0x000fe20003f2f008 */
[----:B--2---:R1:W2:Y:S01]  /*4b40*/  MUFU.EX2 R87, R4 ;  /* 0x0000000400577308 */ /* 0x0042a20000000800 */
[----:B------:R-:W-:Y:S01]  /*4b50*/  LOP3.LUT R70, R73, UR11, R86, 0x96, !PT ;  /* 0x0000000b49467c12 */ /* 0x000fe2000f8e9656 */
[----:B------:R-:W-:Y:S04]  /*4b60*/  UIADD3 UR11, UR10, 0x76cf5d0a, URZ ;  /* 0x76cf5d0a0a0b7890 */ /* 0x000fe8000fffe03f */
[----:B------:R-:W-:Y:S02]  /*4b70*/  IMAD.WIDE.U32 R70, R70, -0x326172a9, RZ ;  /* 0xcd9e8d5746467825 */ /* 0x000fe400078e00ff */
[----:B------:R-:W-:Y:S01]  /*4b80*/  LOP3.LUT R72, R79, UR11, R72, 0x96, !PT ;  /* 0x0000000b4f487c12 */ /* 0x000fe2000f8e9648 */
[----:B------:R-:W-:Y:S02]  /*4b90*/  UIADD3 UR11, UR8, -0x255992d5, URZ ;  /* 0xdaa66d2b080b7890 */ /* 0x000fe4000fffe03f */
[----:B------:R-:W-:Y:S02]  /*4ba0*/  LOP3.LUT R74, R71, UR13, R96, 0x96, !PT ;  /* 0x0000000d474a7c12 */ /* 0x000fe4000f8e9660 */
[----:B------:R-:W4:Y:S01]  /*4bb0*/  LDL R96, [R1+0x60] ;  /* 0x0000600001607983 */ /* 0x000f220000100800 */
[----:B------:R-:W-:Y:S04]  /*4bc0*/  IMAD.WIDE.U32 R72, R72, -0x326172a9, RZ ;  /* 0xcd9e8d5748487825 */ /* 0x000fe800078e00ff */
[----:B------:R-:W-:Y:S01]  /*4bd0*/  IMAD.WIDE.U32 R74, R74, -0x2daee0ad, RZ ;  /* 0xd2511f534a4a7825 */ /* 0x000fe200078e00ff */
[----:B------:R-:W-:Y:S01]  /*4be0*/  LOP3.LUT R70, R73, UR11, R70, 0x96, !PT ;  /* 0x0000000b49467c12 */ /* 0x000fe2000f8e9646 */
[----:B------:R-:W-:Y:S01]  /*4bf0*/  UIADD3 UR11, UR10, -0x126145ec, URZ ;  /* 0xed9eba140a0b7890 */ /* 0x000fe2000fffe03f */
[----:B-1----:R-:W-:Y:S03]  /*4c00*/  @P5 IADD3 R4, R94, 0x11, RZ ;  /* 0x000000115e045810 */ /* 0x002fe60007ffe0ff */
[----:B------:R-:W-:Y:S01]  /*4c10*/  IMAD.WIDE.U32 R70, R70, -0x2daee0ad, RZ ;  /* 0xd2511f5346467825 */ /* 0x000fe200078e00ff */
[----:B------:R-:W-:Y:S02]  /*4c20*/  PLOP3.LUT P5, PT, PT, PT, UP0, 0x80, 0x0 ;  /* 0x000000000000781c */ /* 0x000fe40003faf008 */
[----:B------:R-:W-:Y:S02]  /*4c30*/  @P2 ISETP.GE.AND P2, PT, R4, UR7, PT ;  /* 0x0000000704002c0c */ /* 0x000fe4000bf46270 */
[----:B------:R-:W-:Y:S01]  /*4c40*/  LOP3.LUT R74, R71, UR11, R74, 0x96, !PT ;  /* 0x0000000b474a7c12 */ /* 0x000fe2000f8e964a */
[----:B------:R-:W-:Y:S10]  /*4c50*/  UIADD3 UR11, UR8, 0x78dde6e4, URZ ;  /* 0x78dde6e4080b7890 */ /* 0x000ff4000fffe03f */
[----:B------:R-:W-:Y:S02]  /*4c60*/  @P0 FSEL R13, R13, -INF , !P2 ;  /* 0xff8000000d0d0808 */ /* 0x000fe40005000000 */
[----:B------:R-:W-:Y:S03]  /*4c70*/  PLOP3.LUT P0, PT, PT, PT, UP0, 0x80, 0x0 ;  /* 0x000000000000781c */ /* 0x000fe60003f0f008 */
[----:B------:R-:W-:Y:S10]  /*4c80*/  FFMA.FTZ R13, R13, c[0x0][0x23c], -R68 ;  /* 0x00008f000d0d7a23 */ /* 0x000ff40000010844 */
[----:B------:R-:W-:Y:S02]  /*4c90*/  @P0 FSEL R15, R15, -INF , !P2 ;  /* 0xff8000000f0f0808 */ /* 0x000fe40005000000 */
[----:B------:R-:W-:Y:S02]  /*4ca0*/  PLOP3.LUT P2, PT, PT, PT, UP0, 0x80, 0x0 ;  /* 0x000000000000781c */ /* 0x000fe40003f4f008 */
[----:B------:R-:W-:Y:S01]  /*4cb0*/  PLOP3.LUT P0, PT, PT, PT, UP0, 0x80, 0x0 ;  /* 0x000000000000781c */ /* 0x000fe20003f0f008 */
[C---:B---3--:R-:W-:Y:S01]  /*4cc0*/  FMUL.FTZ R69, R80.reuse, 1.4426950216293334961 ;  /* 0x3fb8aa3b50457820 */ /* 0x048fe20000410000 */
[----:B------:R-:W-:Y:S04]  /*4cd0*/  FSETP.NEU.FTZ.AND P6, PT, R80, -INF , PT ;  /* 0xff8000005000780b */ /* 0x000fe80003fdd000 */
[----:B------:R-:W-:Y:S02]  /*4ce0*/  FSEL R4, R69, RZ, P6 ;  /* 0x000000ff45047208 */ /* 0x000fe40003000000 */
[----:B------:R-:W-:Y:S01]  /*4cf0*/  LOP3.LUT R69, R75, UR12, R78, 0x96, !PT ;  /* 0x0000000c4b457c12 */ /* 0x000fe2000f8e964e */
[----:B------:R-:W-:Y:S01]  /*4d00*/  UIADD3 UR12, UR8, 0x1715609d, URZ ;  /* 0x1715609d080c7890 */ /* 0x000fe2000fffe03f */
[----:B------:R-:W-:Y:S01]  /*4d10*/  @P5 IADD3 R75, R94, 0x19, RZ ;  /* 0x000000195e4b5810 */ /* 0x000fe20007ffe0ff */
[--C-:B------:R-:W-:Y:S01]  /*4d20*/  FFMA.FTZ R6, R6, c[0x0][0x23c], -R4.reuse ;  /* 0x00008f0006067a23 */ /* 0x100fe20000010804 */
[----:B------:R-:W3:Y:S01]  /*4d30*/  LDL R94, [R1+0x5c] ;  /* 0x00005c00015e7983 */ /* 0x000ee20000100800 */
[----:B------:R-:W-:Y:S01]  /*4d40*/  PLOP3.LUT P6, PT, PT, PT, UP0, 0x80, 0x0 ;  /* 0x000000000000781c */ /* 0x000fe20003fcf008 */
[--C-:B------:R-:W-:Y:S01]  /*4d50*/  FFMA.FTZ R7, R7, c[0x0][0x23c], -R4.reuse ;  /* 0x00008f0007077a23 */ /* 0x100fe20000010804 */
[----:B------:R-:W-:Y:S01]  /*4d60*/  MUFU.EX2 R86, R6 ;  /* 0x0000000600567308 */ /* 0x000fe20000000800 */
[----:B------:R-:W-:Y:S01]  /*4d70*/  PLOP3.LUT P5, PT, PT, PT, UP0, 0x80, 0x0 ;  /* 0x000000000000781c */ /* 0x000fe20003faf008 */
[--C-:B------:R-:W-:Y:S01]  /*4d80*/  FFMA.FTZ R10, R10, c[0x0][0x23c], -R4.reuse ;  /* 0x00008f000a0a7a23 */ /* 0x100fe20000010804 */
[----:B------:R-:W3:Y:S01]  /*4d90*/  LDL.LU.64 R90, [R1+0x30] ;  /* 0x00003000015a7983 */ /* 0x000ee20000300a00 */
[--C-:B------:R-:W-:Y:S02]  /*4da0*/  FFMA.FTZ R11, R11, c[0x0][0x23c], -R4.reuse ;  /* 0x00008f000b0b7a23 */ /* 0x100fe40000010804 */
[--C-:B------:R-:W-:Y:S02]  /*4db0*/  FFMA.FTZ R14, R14, c[0x0][0x23c], -R4.reuse ;  /* 0x00008f000e0e7a23 */ /* 0x100fe40000010804 */
[----:B------:R-:W-:Y:S02]  /*4dc0*/  FFMA.FTZ R15, R15, c[0x0][0x23c], -R4 ;  /* 0x00008f000f0f7a23 */ /* 0x000fe40000010804 */
[----:B------:R1:W-:Y:S01]  /*4dd0*/  MUFU.EX2 R84, R7 ;  /* 0x0000000700547308 */ /* 0x0003e20000000800 */
[----:B------:R-:W-:Y:S02]  /*4de0*/  @P6 FSEL R8, R8, -INF , !P4 ;  /* 0xff80000008086808 */ /* 0x000fe40006000000 */
[----:B------:R-:W-:Y:S02]  /*4df0*/  PLOP3.LUT P4, PT, PT, PT, UP0, 0x80, 0x0 ;  /* 0x000000000000781c */ /* 0x000fe40003f8f008 */
[----:B------:R-:W-:Y:S01]  /*4e00*/  PLOP3.LUT P6, PT, PT, PT, UP0, 0x80, 0x0 ;  /* 0x000000000000781c */ /* 0x000fe20003fcf008 */
[--C-:B------:R-:W-:Y:S01]  /*4e10*/  FFMA.FTZ R8, R8, c[0x0][0x23c], -R68.reuse ;  /* 0x00008f0008087a23 */ /* 0x100fe20000010844 */
[----:B------:R-:W-:Y:S03]  /*4e20*/  @P5 ISETP.GE.AND P5, PT, R5, UR7, PT ;  /* 0x0000000705005c0c */ /* 0x000fe6000bfa6270 */
[----:B------:R2:W-:Y:S06]  /*4e30*/  MUFU.EX2 R83, R8 ;  /* 0x0000000800537308 */ /* 0x0005ec0000000800 */
[----:B------:R-:W-:Y:S02]  /*4e40*/  @P4 FSEL R12, R12, -INF , !P3 ;  /* 0xff8000000c0c4808 */ /* 0x000fe40005800000 */
[----:B------:R-:W-:Y:S01]  /*4e50*/  @P6 ISETP.GE.AND P6, PT, R75, UR7, PT ;  /* 0x000000074b006c0c */ /* 0x000fe2000bfc6270 */
[----:B------:R-:W-:Y:S01]  /*4e60*/  IMAD.WIDE.U32 R74, R74, -0x326172a9, RZ ;  /* 0xcd9e8d574a4a7825 */ /* 0x000fe200078e00ff */
[----:B------:R-:W-:Y:S01]  /*4e70*/  MUFU.EX2 R78, R13 ;  /* 0x0000000d004e7308 */ /* 0x000fe20000000800 */
[----:B------:R-:W-:Y:S02]  /*4e80*/  @P1 FSEL R16, R16, -INF , !P5 ;  /* 0xff80000010101808 */ /* 0x000fe40006800000 */
[--C-:B------:R-:W-:Y:S01]  /*4e90*/  FFMA.FTZ R12, R12, c[0x0][0x23c], -R68.reuse ;  /* 0x00008f000c0c7a23 */ /* 0x100fe20000010844 */
[----:B------:R-:W-:Y:S01]  /*4ea0*/  PLOP3.LUT P1, PT, PT, PT, UP0, 0x80, 0x0 ;  /* 0x000000000000781c */ /* 0x000fe20003f2f008 */
[----:B-1----:R-:W-:Y:S01]  /*4eb0*/  IMAD.WIDE.U32 R6, R69, -0x326172a9, RZ ;  /* 0xcd9e8d5745067825 */ /* 0x002fe200078e00ff */
[----:B------:R-:W-:Y:S03]  /*4ec0*/  @P2 FSEL R18, R18, -INF , !P5 ;  /* 0xff80000012122808 */ /* 0x000fe60006800000 */
[----:B------:R-:W-:Y:S01]  /*4ed0*/  FFMA.FTZ R16, R16, c[0x0][0x23c], -R68 ;  /* 0x00008f0010107a23 */ /* 0x000fe20000010844 */
[----:B------:R1:W-:Y:S01]  /*4ee0*/  MUFU.EX2 R79, R12 ;  /* 0x0000000c004f7308 */ /* 0x0003e20000000800 */
[----:B------:R-:W-:Y:S01]  /*4ef0*/  LOP3.LUT R6, R75, UR12, R6, 0x96, !PT ;  /* 0x0000000c4b067c12 */ /* 0x000fe2000f8e9606 */
[----:B------:R-:W-:Y:S01]  /*4f00*/  UIADD3 UR12, UR10, 0x646e171e, URZ ;  /* 0x646e171e0a0c7890 */ /* 0x000fe2000fffe03f */
[----:B------:R-:W-:Y:S01]  /*4f10*/  @P0 FSEL R17, R17, -INF , !P6 ;  /* 0xff80000011110808 */ /* 0x000fe20007000000 */
[----:B------:R-:W-:Y:S01]  /*4f20*/  FFMA.FTZ R18, R18, c[0x0][0x23c], -R4 ;  /* 0x00008f0012127a23 */ /* 0x000fe20000010804 */
[----:B--2---:R-:W-:Y:S01]  /*4f30*/  LOP3.LUT R8, R7, UR11, R72, 0x96, !PT ;  /* 0x0000000b07087c12 */ /* 0x004fe2000f8e9648 */
[----:B------:R-:W-:Y:S01]  /*4f40*/  UIADD3 UR11, UR10, -0x56f99767, URZ ;  /* 0xa90668990a0b7890 */ /* 0x000fe2000fffe03f */
[----:B------:R-:W-:Y:S01]  /*4f50*/  IMAD.WIDE.U32 R6, R6, -0x2daee0ad, RZ ;  /* 0xd2511f5306067825 */ /* 0x000fe200078e00ff */
[----:B------:R-:W-:Y:S02]  /*4f60*/  @P1 FSEL R19, R19, -INF , !P6 ;  /* 0xff80000013131808 */ /* 0x000fe40007000000 */
[----:B------:R2:W-:Y:S01]  /*4f70*/  MUFU.EX2 R81, R10 ;  /* 0x0000000a00517308 */ /* 0x0005e20000000800 */
[----:B------:R-:W-:Y:S01]  /*4f80*/  IMAD.WIDE.U32 R8, R8, -0x2daee0ad, RZ ;  /* 0xd2511f5308087825 */ /* 0x000fe200078e00ff */
[C---:B------:R-:W-:Y:S02]  /*4f90*/  LOP3.LUT R71, R6.reuse, 0xffff, RZ, 0xc0, !PT ;  /* 0x0000ffff06477812 */ /* 0x040fe400078ec0ff */
[----:B------:R-:W-:Y:S01]  /*4fa0*/  SHF.R.U32.HI R69, RZ, 0x10, R6 ;  /* 0x00000010ff457819 */ /* 0x000fe20000011606 */
[----:B------:R-:W-:Y:S01]  /*4fb0*/  FFMA.FTZ R4, R19, c[0x0][0x23c], -R4 ;  /* 0x00008f0013047a23 */ /* 0x000fe20000010804 */
[----:B------:R-:W-:Y:S01]  /*4fc0*/  LOP3.LUT R70, R9, UR11, R70, 0x96, !PT ;  /* 0x0000000b09467c12 */ /* 0x000fe2000f8e9646 */
[----:B------:R-:W-:Y:S01]  /*4fd0*/  ULDC.U8 UR11, c[0x0][0x2d8] ;  /* 0x0000b600000b7ab9 */ /* 0x000fe20000000000 */
[----:B------:R-:W-:Y:S01]  /*4fe0*/  LOP3.LUT R8, R7, UR12, R8, 0x96, !PT ;  /* 0x0000000c07087c12 */ /* 0x000fe2000f8e9608 */
[----:B------:R-:W-:Y:S01]  /*4ff0*/  UIADD3 UR12, UR8, -0x4ab325aa, URZ ;  /* 0xb54cda56080c7890 */ /* 0x000fe2000fffe03f */
[----:B------:R5:W-:Y:S01]  /*5000*/  MUFU.EX2 R80, R11 ;  /* 0x0000000b00507308 */ /* 0x000be20000000800 */
[----:B------:R-:W-:Y:S01]  /*5010*/  LOP3.LUT R5, R6, 0xff, RZ, 0xc0, !PT ;  /* 0x000000ff06057812 */ /* 0x000fe200078ec0ff */
[----:B------:R-:W-:Y:S01]  /*5020*/  FFMA.FTZ R68, R17, c[0x0][0x23c], -R68 ;  /* 0x00008f0011447a23 */ /* 0x000fe20000010844 */
[----:B------:R-:W-:Y:S01]  /*5030*/  SHF.R.U32.HI R9, RZ, 0x18, R6 ;  /* 0x00000018ff097819 */ /* 0x000fe20000011606 */
[----:B------:R-:W-:Y:S01]  /*5040*/  IMAD.WIDE.U32 R6, R70, -0x326172a9, RZ ;  /* 0xcd9e8d5746067825 */ /* 0x000fe200078e00ff */
[----:B------:R-:W-:Y:S02]  /*5050*/  ISETP.LE.U32.AND P4, PT, R5, UR11, PT ;  /* 0x0000000b05007c0c */ /* 0x000fe4000bf83070 */
[----:B------:R-:W-:Y:S02]  /*5060*/  ISETP.LE.U32.AND P3, PT, R9, UR11, PT ;  /* 0x0000000b09007c0c */ /* 0x000fe4000bf63070 */
[----:B------:R-:W-:Y:S01]  /*5070*/  LOP3.LUT R5, R7, UR12, R74, 0x96, !PT ;  /* 0x0000000c07057c12 */ /* 0x000fe2000f8e964a */
[----:B------:R-:W5:Y:S01]  /*5080*/  MUFU.EX2 R72, R4 ;  /* 0x0000000400487308 */ /* 0x000f620000000800 */
[--C-:B-1----:R-:W-:Y:S02]  /*5090*/  SHF.R.U32.HI R12, RZ, 0x10, R6.reuse ;  /* 0x00000010ff0c7819 */ /* 0x102fe40000011606 */
[----:B------:R-:W-:Y:S02]  /*50a0*/  LOP3.LUT R9, R5, 0xff, RZ, 0xc0, !PT ;  /* 0x000000ff05097812 */ /* 0x000fe400078ec0ff */
[C---:B--2---:R-:W-:Y:S02]  /*50b0*/  LOP3.LUT R10, R6.reuse, 0xffff, RZ, 0xc0, !PT ;  /* 0x0000ffff060a7812 */ /* 0x044fe400078ec0ff */
[----:B------:R-:W-:Y:S02]  /*50c0*/  SHF.R.U32.HI R13, RZ, 0x18, R6 ;  /* 0x00000018ff0d7819 */ /* 0x000fe40000011606 */
[----:B------:R-:W-:Y:S01]  /*50d0*/  ISETP.LE.U32.AND P5, PT, R9, UR11, PT ;  /* 0x0000000b09007c0c */ /* 0x000fe2000bfa3070 */
[----:B------:R-:W-:Y:S01]  /*50e0*/  MUFU.EX2 R77, R14 ;  /* 0x0000000e004d7308 */ /* 0x000fe20000000800 */
[--C-:B------:R-:W-:Y:S02]  /*50f0*/  SHF.R.U32.HI R7, RZ, 0x10, R5.reuse ;  /* 0x00000010ff077819 */ /* 0x100fe40000011605 */
[----:B-----5:R-:W-:Y:S02]  /*5100*/  LOP3.LUT R11, R6, 0xff, RZ, 0xc0, !PT ;  /* 0x000000ff060b7812 */ /* 0x020fe400078ec0ff */
[----:B------:R-:W-:Y:S02]  /*5110*/  LOP3.LUT R6, R5, 0xffff, RZ, 0xc0, !PT ;  /* 0x0000ffff05067812 */ /* 0x000fe400078ec0ff */
[----:B------:R-:W-:Y:S02]  /*5120*/  LOP3.LUT R7, R7, 0xff, RZ, 0xc0, !PT ;  /* 0x000000ff07077812 */ /* 0x000fe400078ec0ff */
[----:B------:R-:W-:Y:S01]  /*5130*/  SHF.R.U32.HI R6, RZ, 0x8, R6 ;  /* 0x00000008ff067819 */ /* 0x000fe20000011606 */
[----:B------:R-:W-:Y:S01]  /*5140*/  MUFU.EX2 R76, R15 ;  /* 0x0000000f004c7308 */ /* 0x000fe20000000800 */
[----:B------:R-:W-:Y:S01]  /*5150*/  SHF.R.U32.HI R5, RZ, 0x18, R5 ;  /* 0x00000018ff057819 */ /* 0x000fe20000011605 */
[----:B------:R-:W-:Y:S01]  /*5160*/  @!P5 FADD.FTZ R87, -R87, -RZ ;  /* 0x800000ff5757d221 */ /* 0x000fe20000010100 */
[----:B------:R-:W-:Y:S01]  /*5170*/  LOP3.LUT R6, R6, 0xffff, RZ, 0xc0, !PT ;  /* 0x0000ffff06067812 */ /* 0x000fe200078ec0ff */
[----:B------:R-:W-:Y:S01]  /*5180*/  @!P3 FADD.FTZ R72, -R72, -RZ ;  /* 0x800000ff4848b221 */ /* 0x000fe20000010100 */
[----:B------:R-:W-:Y:S02]  /*5190*/  ISETP.LE.U32.AND P5, PT, R11, UR11, PT ;  /* 0x0000000b0b007c0c */ /* 0x000fe4000bfa3070 */
[----:B------:R-:W-:Y:S02]  /*51a0*/  ISETP.LE.U32.AND P0, PT, R6, UR11, PT ;  /* 0x0000000b06007c0c */ /* 0x000fe4000bf03070 */
[----:B------:R-:W-:Y:S01]  /*51b0*/  ISETP.LE.U32.AND P2, PT, R7, UR11, PT ;  /* 0x0000000b07007c0c */ /* 0x000fe2000bf43070 */
[----:B------:R-:W1:Y:S01]  /*51c0*/  MUFU.EX2 R75, R16 ;  /* 0x00000010004b7308 */ /* 0x000e620000000800 */
[----:B------:R-:W-:Y:S02]  /*51d0*/  ISETP.LE.U32.AND P6, PT, R5, UR11, PT ;  /* 0x0000000b05007c0c */ /* 0x000fe4000bfc3070 */
[----:B------:R-:W-:Y:S02]  /*51e0*/  SHF.R.U32.HI R5, RZ, 0x8, R10 ;  /* 0x00000008ff057819 */ /* 0x000fe4000001160a */
[----:B------:R-:W-:Y:S02]  /*51f0*/  LOP3.LUT R6, R8, 0xff, RZ, 0xc0, !PT ;  /* 0x000000ff08067812 */ /* 0x000fe400078ec0ff */
[----:B------:R-:W-:Y:S01]  /*5200*/  LOP3.LUT R5, R5, 0xffff, RZ, 0xc0, !PT ;  /* 0x0000ffff05057812 */ /* 0x000fe200078ec0ff */
[----:B------:R-:W-:Y:S01]  /*5210*/  @!P5 FADD.FTZ R83, -R83, -RZ ;  /* 0x800000ff5353d221 */ /* 0x000fe20000010100 */
[----:B------:R-:W-:Y:S01]  /*5220*/  ISETP.LE.U32.AND P1, PT, R6, UR11, PT ;  /* 0x0000000b06007c0c */ /* 0x000fe2000bf23070 */
[----:B------:R-:W-:Y:S01]  /*5230*/  @!P0 FADD.FTZ R85, -R85, -RZ ;  /* 0x800000ff55558221 */ /* 0x000fe20000010100 */
[----:B------:R-:W-:Y:S01]  /*5240*/  ISETP.LE.U32.AND P0, PT, R5, UR11, PT ;  /* 0x0000000b05007c0c */ /* 0x000fe2000bf03070 */
[----:B------:R-:W-:Y:S01]  /*5250*/  @!P2 FADD.FTZ R86, -R86, -RZ ;  /* 0x800000ff5656a221 */ /* 0x000fe20000010100 */
[--C-:B------:R-:W-:Y:S01]  /*5260*/  SHF.R.U32.HI R6, RZ, 0x18, R8.reuse ;  /* 0x00000018ff067819 */ /* 0x100fe20000011608 */
[----:B------:R-:W-:Y:S01]  /*5270*/  @!P6 FADD.FTZ R84, -R84, -RZ ;  /* 0x800000ff5454e221 */ /* 0x000fe20000010100 */
[----:B------:R-:W-:Y:S01]  /*5280*/  LOP3.LUT R5, R12, 0xff, RZ, 0xc0, !PT ;  /* 0x000000ff0c057812 */ /* 0x000fe200078ec0ff */
[----:B------:R-:W-:Y:S01]  /*5290*/  MUFU.EX2 R73, R68 ;  /* 0x0000004400497308 */ /* 0x000fe20000000800 */
[----:B------:R-:W-:Y:S02]  /*52a0*/  ISETP.LE.U32.AND P5, PT, R13, UR11, PT ;  /* 0x0000000b0d007c0c */ /* 0x000fe4000bfa3070 */
[----:B------:R-:W-:Y:S02]  /*52b0*/  ISETP.LE.U32.AND P2, PT, R6, UR11, PT ;  /* 0x0000000b06007c0c */ /* 0x000fe4000bf43070 */
[----:B------:R-:W-:Y:S01]  /*52c0*/  SHF.R.U32.HI R6, RZ, 0x10, R8 ;  /* 0x00000010ff067819 */ /* 0x000fe20000011608 */
[----:B------:R-:W-:Y:S01]  /*52d0*/  @!P1 FADD.FTZ R79, -R79, -RZ ;  /* 0x800000ff4f4f9221 */ /* 0x000fe20000010100 */
[----:B------:R-:W-:Y:S01]  /*52e0*/  ISETP.LE.U32.AND P6, PT, R5, UR11, PT ;  /* 0x0000000b05007c0c */ /* 0x000fe2000bfc3070 */
[----:B------:R-:W-:Y:S01]  /*52f0*/  @!P0 FADD.FTZ R82, -R82, -RZ ;  /* 0x800000ff52528221 */ /* 0x000fe20000010100 */
[----:B------:R-:W-:Y:S01]  /*5300*/  LOP3.LUT R8, R8, 0xffff, RZ, 0xc0, !PT ;  /* 0x0000ffff08087812 */ /* 0x000fe200078ec0ff */
[----:B------:R-:W2:Y:S01]  /*5310*/  MUFU.EX2 R74, R18 ;  /* 0x00000012004a7308 */ /* 0x000ea20000000800 */
[----:B------:R-:W-:Y:S01]  /*5320*/  LOP3.LUT R6, R6, 0xff, RZ, 0xc0, !PT ;  /* 0x000000ff06067812 */ /* 0x000fe200078ec0ff */
[----:B-1----:R-:W-:Y:S01]  /*5330*/  @!P4 FADD.FTZ R75, -R75, -RZ ;  /* 0x800000ff4b4bc221 */ /* 0x002fe20000010100 */
[----:B------:R-:W-:Y:S01]  /*5340*/  SHF.R.U32.HI R5, RZ, 0x8, R8 ;  /* 0x00000008ff057819 */ /* 0x000fe20000011608 */
[----:B------:R-:W-:Y:S01]  /*5350*/  @!P5 FADD.FTZ R80, -R80, -RZ ;  /* 0x800000ff5050d221 */ /* 0x000fe20000010100 */
[----:B------:R-:W-:Y:S01]  /*5360*/  ISETP.LE.U32.AND P0, PT, R6, UR11, PT ;  /* 0x0000000b06007c0c */ /* 0x000fe2000bf03070 */
[----:B------:R-:W-:Y:S01]  /*5370*/  @!P2 FADD.FTZ R76, -R76, -RZ ;  /* 0x800000ff4c4ca221 */ /* 0x000fe20000010100 */
[----:B------:R-:W-:Y:S02]  /*5380*/  LOP3.LUT R6, R69, 0xff, RZ, 0xc0, !PT ;  /* 0x000000ff45067812 */ /* 0x000fe400078ec0ff */
[----:B------:R-:W-:Y:S01]  /*5390*/  SHF.R.U32.HI R4, RZ, 0x8, R71 ;  /* 0x00000008ff047819 */ /* 0x000fe20000011647 */
[----:B------:R-:W-:Y:S01]  /*53a0*/  @!P6 FADD.FTZ R81, -R81, -RZ ;  /* 0x800000ff5151e221 */ /* 0x000fe20000010100 */
[----:B------:R-:W-:Y:S02]  /*53b0*/  LOP3.LUT R5, R5, 0xffff, RZ, 0xc0, !PT ;  /* 0x0000ffff05057812 */ /* 0x000fe400078ec0ff */
[----:B------:R-:W-:Y:S02]  /*53c0*/  ISETP.LE.U32.AND P5, PT, R6, UR11, PT ;  /* 0x0000000b06007c0c */ /* 0x000fe4000bfa3070 */
[----:B------:R-:W-:Y:S02]  /*53d0*/  F2FP.RELU.PACK_AB R6, R85, R87 ;  /* 0x000000575506723e */ /* 0x000fe400000008ff */
[----:B------:R-:W-:Y:S01]  /*53e0*/  ISETP.LE.U32.AND P6, PT, R5, UR11, PT ;  /* 0x0000000b05007c0c */ /* 0x000fe2000bfc3070 */
[----:B------:R-:W-:Y:S01]  /*53f0*/  @!P0 FADD.FTZ R77, -R77, -RZ ;  /* 0x800000ff4d4d8221 */ /* 0x000fe20000010100 */
[----:B------:R-:W-:Y:S01]  /*5400*/  F2FP.RELU.PACK_AB R5, R84, R86 ;  /* 0x000000565405723e */ /* 0x000fe200000008ff */
[----:B------:R1:W-:Y:S01]  /*5410*/  STS [R97+0x14000], R6 ;  /* 0x0140000661007388 */ /* 0x0003e20000000800 */
[----:B------:R-:W-:Y:S02]  /*5420*/  LOP3.LUT R4, R4, 0xffff, RZ, 0xc0, !PT ;  /* 0x0000ffff04047812 */ /* 0x000fe400078ec0ff */
[----:B------:R-:W-:Y:S01]  /*5430*/  F2FP.RELU.PACK_AB R8, R80, R81 ;  /* 0x000000515008723e */ /* 0x000fe200000008ff */
[----:B------:R5:W-:Y:S01]  /*5440*/  STS [R97+0x14400], R5 ;  /* 0x0144000561007388 */ /* 0x000be20000000800 */
[----:B------:R-:W-:Y:S01]  /*5450*/  ISETP.LE.U32.AND P1, PT, R4, UR11, PT ;  /* 0x0000000b04007c0c */ /* 0x000fe2000bf23070 */
[----:B--2---:R-:W-:Y:S01]  /*5460*/  @!P5 FADD.FTZ R74, -R74, -RZ ;  /* 0x800000ff4a4ad221 */ /* 0x004fe20000010100 */
[----:B------:R-:W-:Y:S02]  /*5470*/  F2FP.RELU.PACK_AB R4, R82, R83 ;  /* 0x000000535204723e */ /* 0x000fe400000008ff */
[----:B------:R-:W-:Y:S01]  /*5480*/  FSETP.GE.FTZ.AND P2, PT, R87, RZ, PT ;  /* 0x000000ff5700720b */ /* 0x000fe20003f56000 */
[----:B------:R-:W-:Y:S01]  /*5490*/  @!P6 FADD.FTZ R78, -R78, -RZ ;  /* 0x800000ff4e4ee221 */ /* 0x000fe20000010100 */
[----:B------:R-:W-:Y:S04]  /*54a0*/  FSETP.GE.FTZ.AND P3, PT, R79, RZ, PT ;  /* 0x000000ff4f00720b */ /* 0x000fe80003f76000 */
[----:B------:R-:W-:Y:S03]  /*54b0*/  F2FP.RELU.PACK_AB R7, R78, R79 ;  /* 0x0000004f4e07723e */ /* 0x000fe600000008ff */
[----:B------:R-:W-:Y:S01]  /*54c0*/  @!P1 FADD.FTZ R73, -R73, -RZ ;  /* 0x800000ff49499221 */ /* 0x000fe20000010100 */
[----:B------:R-:W-:Y:S02]  /*54d0*/  FSETP.GE.FTZ.AND P1, PT, R85, RZ, PT ;  /* 0x000000ff5500720b */ /* 0x000fe40003f36000 */
[----:B-1----:R-:W-:Y:S02]  /*54e0*/  F2FP.RELU.PACK_AB R6, R76, R77 ;  /* 0x0000004d4c06723e */ /* 0x002fe400000008ff */
[----:B-----5:R-:W-:Y:S01]  /*54f0*/  F2FP.RELU.PACK_AB R5, R73, R75 ;  /* 0x0000004b4905723e */ /* 0x020fe200000008ff */
[----:B----4-:R1:W-:Y:S04]  /*5500*/  STS [R96+0x14000], R4 ;  /* 0x0140000460007388 */ /* 0x0103e80000000800 */
[----:B------:R-:W-:Y:S04]  /*5510*/  STS [R96+0x14400], R8 ;  /* 0x0144000860007388 */ /* 0x000fe80000000800 */
[----:B------:R-:W-:Y:S04]  /*5520*/  STS [R95+0x14000], R7 ;  /* 0x014000075f007388 */ /* 0x000fe80000000800 */
[----:B------:R-:W-:Y:S01]  /*5530*/  STS [R95+0x14400], R6 ;  /* 0x014400065f007388 */ /* 0x000fe20000000800 */
[----:B-1----:R-:W-:Y:S03]  /*5540*/  F2FP.RELU.PACK_AB R4, R72, R74 ;  /* 0x0000004a4804723e */ /* 0x002fe600000008ff */
        /* <DEDUP_REMOVED lines=83> */
[----:B------:R-:W-:Y:S01]  /*5a80*/  FADD.FTZ R5, -R69, R16 ;  /* 0x0000001045057221 */ /* 0x000fe20000010100 */
[----:B------:R-:W-:Y:S01]  /*5a90*/  F2FP.PACK_AB R4, R85, R8 ;  /* 0x000000085504723e */ /* 0x000fe200000000ff */
[----:B------:R-:W-:Y:S01]  /*5aa0*/  FADD.FTZ R13, -R69, R13 ;  /* 0x0000000d450d7221 */ /* 0x000fe20000010100 */
[-C--:B------:R-:W-:Y:S01]  /*5ab0*/  FSEL R9, R9, R69.reuse, P1 ;  /* 0x0000004509097208 */ /* 0x080fe20000800000 */
[C---:B---3--:R-:W-:Y:S01]  /*5ac0*/  FADD.FTZ R6, -R68.reuse, R6 ;  /* 0x0000000644067221 */ /* 0x048fe20000010100 */
        /* <DEDUP_REMOVED lines=23> */
[-C--:B------:R-:W-:Y:S02]  /*5c40*/  FSEL R6, R6, R68.reuse, P2 ;  /* 0x0000004406067208 */ /* 0x080fe40001000000 */
[----:B------:R-:W-:Y:S02]  /*5c50*/  F2FP.PACK_AB R7, R69, R75 ;  /* 0x0000004b4507723e */ /* 0x000fe400000000ff */
[-C--:B------:R-:W-:Y:S01]  /*5c60*/  FSEL R5, R4, R68.reuse, P0 ;  /* 0x0000004404057208 */ /* 0x080fe20000000000 */
[C---:B------:R-:W-:Y:S01]  /*5c70*/  FADD.FTZ R4, -R68.reuse, R10 ;  /* 0x0000000a44047221 */ /* 0x040fe20000010100 */
[C---:B------:R-:W-:Y:S01]  /*5c80*/  FSETP.GE.FTZ.AND P0, PT, R81.reuse, RZ, PT ;  /* 0x000000ff5100720b */ /* 0x040fe20003f16000 */
        /* <DEDUP_REMOVED lines=36> */
[----:B------:R-:W4:Y:S08]  /*5ed0*/  LDSM.16.MT88.4 R68, [R0+0xa000] ;  /* 0x00a000000044783b */ /* 0x000f300000004200 */
        /* <DEDUP_REMOVED lines=8> */
[----:B------:R-:W5:Y:S01]  /*5f60*/  LDSM.16.MT88.4 R8, [R0+0x8800] ;  /* 0x008800000008783b */ /* 0x000f620000004200 */
[-C--:B---3--:R-:W-:Y:S08]  /*5f70*/  HMMA.16816.F32 R36, R4, R16.reuse, R36 ;  /* 0x000000100424723c */ /* 0x088ff00000001824 */
[C---:B------:R-:W-:Y:S08]  /*5f80*/  HMMA.16816.F32 R40, R12.reuse, R16, R40 ;  /* 0x000000100c28723c */ /* 0x040ff00000001828 */
[-C--:B------:R-:W-:Y:S08]  /*5f90*/  HMMA.16816.F32 R44, R12, R18.reuse, R44 ;  /* 0x000000120c2c723c */ /* 0x080ff0000000182c */
[C---:B------:R-:W-:Y:S01]  /*5fa0*/  HMMA.16816.F32 R48, R4.reuse, R18, R48 ;  /* 0x000000120430723c */ /* 0x040fe20000001830 */
[----:B------:R-:W3:Y:S07]  /*5fb0*/  LDSM.16.MT88.4 R16, [R0+0xa800] ;  /* 0x00a800000010783b */ /* 0x000eee0000004200 */
[-C--:B----4-:R-:W-:Y:S08]  /*5fc0*/  HMMA.16816.F32 R52, R4, R68.reuse, R52 ;  /* 0x000000440434723c */ /* 0x090ff00000001834 */
[C---:B------:R-:W-:Y:S08]  /*5fd0*/  HMMA.16816.F32 R56, R12.reuse, R68, R56 ;  /* 0x000000440c38723c */ /* 0x040ff00000001838 */
[-C--:B------:R-:W-:Y:S01]  /*5fe0*/  HMMA.16816.F32 R60, R12, R70.reuse, R60 ;  /* 0x000000460c3c723c */ /* 0x080fe2000000183c */
[----:B------:R-:W-:Y:S07]  /*5ff0*/  LDSM.16.MT88.4 R12, [R0+0x7000] ;  /* 0x00700000000c783b */ /* 0x000fee0000004200 */
[----:B------:R-:W-:Y:S01]  /*6000*/  HMMA.16816.F32 R64, R4, R70, R64 ;  /* 0x000000460440723c */ /* 0x000fe20000001840 */
[----:B------:R-:W4:Y:S07]  /*6010*/  LDSM.16.MT88.4 R4, [R3+0x15000] ;  /* 0x015000000304783b */ /* 0x000f2e0000004200 */
[-C--:B-1----:R-:W-:Y:S01]  /*6020*/  HMMA.16816.F32 R20, R72, R76.reuse, R20 ;  /* 0x0000004c4814723c */ /* 0x082fe20000001814 */
[----:B------:R-:W1:Y:S07]  /*6030*/  LDSM.16.MT88.4 R68, [R2+0x15000] ;  /* 0x015000000244783b */ /* 0x000e6e0000004200 */
[C---:B--2---:R-:W-:Y:S08]  /*6040*/  HMMA.16816.F32 R24, R80.reuse, R76, R24 ;  /* 0x0000004c5018723c */ /* 0x044ff00000001818 */
[-C--:B------:R-:W-:Y:S08]  /*6050*/  HMMA.16816.F32 R28, R80, R78.reuse, R28 ;  /* 0x0000004e501c723c */ /* 0x080ff0000000181c */
[C---:B------:R-:W-:Y:S01]  /*6060*/  HMMA.16816.F32 R32, R72.reuse, R78, R32 ;  /* 0x0000004e4820723c */ /* 0x040fe20000001820 */
[----:B------:R-:W-:Y:S07]  /*6070*/  LDSM.16.MT88.4 R76, [R0+0x9800] ;  /* 0x00980000004c783b */ /* 0x000fee0000004200 */
[-C--:B-----5:R-:W-:Y:S08]  /*6080*/  HMMA.16816.F32 R36, R72, R8.reuse, R36 ;  /* 0x000000084824723c */ /* 0x0a0ff00000001824 */
        /* <DEDUP_REMOVED lines=10> */
[-C--:B----4-:R-:W-:Y:S01]  /*6130*/  HMMA.16816.F32 R20, R4, R12.reuse, R20 ;  /* 0x0000000c0414723c */ /* 0x090fe20000001814 */
        /* <DEDUP_REMOVED lines=14> */
[C---:B------:R-:W-:Y:S01]  /*6220*/  LEA R5, P1, R88.reuse, R90, 0x2 ;  /* 0x0000005a58057211 */ /* 0x040fe200078210ff */
        /* <DEDUP_REMOVED lines=72> */
.L_x_784:
        /* <DEDUP_REMOVED lines=417> */
.L_x_785:
        /* <DEDUP_REMOVED lines=220> */
.L_x_787:
        /* <DEDUP_REMOVED lines=19> */
.L_x_788:
        /* <DEDUP_REMOVED lines=55> */
.L_x_790:
[----:B------:R-:W-:Y:S05]  /*9320*/  BSYNC B0 ;  /* 0x0000000000007941 */ /* 0x000fea0003800000 */
.L_x_789:
        /* <DEDUP_REMOVED lines=19> */
.L_x_792:
[----:B------:R-:W-:Y:S05]  /*9460*/  BSYNC B0 ;  /* 0x0000000000007941 */ /* 0x000fea0003800000 */
.L_x_791:
        /* <DEDUP_REMOVED lines=29> */
.L_x_794:
[----:B------:R-:W-:Y:S05]  /*9640*/  BSYNC B0 ;  /* 0x0000000000007941 */ /* 0x000fea0003800000 */
.L_x_793:
        /* <DEDUP_REMOVED lines=18> */
.L_x_767:
        /* <DEDUP_REMOVED lines=20> */
.L_x_796:
        /* <DEDUP_REMOVED lines=18> */
.L_x_797:
        /* <DEDUP_REMOVED lines=43> */
.L_x_799:
[----:B-1----:R-:W-:Y:S05]  /*9c80*/  BSYNC B0 ;  /* 0x0000000000007941 */ /* 0x002fea0003800000 */
.L_x_798:
        /* <DEDUP_REMOVED lines=19> */
.L_x_801:
[----:B------:R-:W-:Y:S05]  /*9dc0*/  BSYNC B0 ;  /* 0x0000000000007941 */ /* 0x000fea0003800000 */
.L_x_800:
        /* <DEDUP_REMOVED lines=29> */
.L_x_803:
[----:B------:R-:W-:Y:S05]  /*9fa0*/  BSYNC B0 ;  /* 0x0000000000007941 */ /* 0x000fea0003800000 */
.L_x_802:
        /* <DEDUP_REMOVED lines=16> */
.L_x_795:
[----:B------:R-:W-:Y:S05]  /*a0b0*/  BSYNC B1 ;  /* 0x0000000000017941 */ /* 0x000fea0003800000 */
.L_x_762:
        /* <DEDUP_REMOVED lines=11> */
.L_x_804:
[----:B------:R-:W-:Y:S05]  /*a170*/  EXIT ;  /* 0x000000000000794d */ /* 0x000fea0003800000 */
.L_x_806:
        /* <DEDUP_REMOVED lines=16> */
.L_x_1597:


//--------------------- .text._ZN5flash44flash_bwd_dq_dk_dv_loop_seqk_parallel_kernelI23Flash_bwd_kernel_traitsILi192ELi64ELi64ELi8ELi4ELi2ELi2ELb1ELb1EN7cutlass6half_tE19Flash_kernel_traitsILi192ELi64ELi64ELi8ES3_EELb0ELb0ELb0ELb1ELb0ELb0ELb1EEEvNS_16Flash_bwd_paramsE --------------------------
	.section	.text._ZN5flash44flash_bwd_dq_dk_dv_loop_seqk_parallel_kernelI23Flash_bwd_kernel_traitsILi192ELi64ELi64ELi8ELi4ELi2ELi2ELb1ELb1EN7cutlass6half_tE19Flash_kernel_traitsILi192ELi64ELi64ELi8ES3_EELb0ELb0ELb0ELb1ELb0ELb0ELb1EEEvNS_16Flash_bwd_paramsE,"ax",@progbits
	.sectioninfo	@"SHI_REGISTERS=255"
	.align	128
        .global         _ZN5flash44flash_bwd_dq_dk_dv_loop_seqk_parallel_kernelI23Flash_bwd_kernel_traitsILi192ELi64ELi64ELi8ELi4ELi2ELi2ELb1ELb1EN7cutlass6half_tE19Flash_kernel_traitsILi192ELi64ELi64ELi8ES3_EELb0ELb0ELb0ELb1ELb0ELb0ELb1EEEvNS_16Flash_bwd_paramsE
        .type           _ZN5flash44flash_bwd_dq_dk_dv_loop_seqk_parallel_kernelI23Flash_bwd_kernel_traitsILi192ELi64ELi64ELi8ELi4ELi2ELi2ELb1ELb1EN7cutlass6half_tE19Flash_kernel_traitsILi192ELi64ELi64ELi8ES3_EELb0ELb0ELb0ELb1ELb0ELb0ELb1EEEvNS_16Flash_bwd_paramsE,@function
        .size           _ZN5flash44flash_bwd_dq_dk_dv_loop_seqk_parallel_kernelI23Flash_bwd_kernel_traitsILi192ELi64ELi64ELi8ELi4ELi2ELi2ELb1ELb1EN7cutlass6half_tE19Flash_kernel_traitsILi192ELi64ELi64ELi8ES3_EELb0ELb0ELb0ELb1ELb0ELb0ELb1EEEvNS_16Flash_bwd_paramsE,(.L_x_1598 - _ZN5flash44flash_bwd_dq_dk_dv_loop_seqk_parallel_kernelI23Flash_bwd_kernel_traitsILi192ELi64ELi64ELi8ELi4ELi2ELi2ELb1ELb1EN7cutlass6half_tE19Flash_kernel_traitsILi192ELi64ELi64ELi8ES3_EELb0ELb0ELb0ELb1ELb0ELb0ELb1EEEvNS_16Flash_bwd_paramsE)
        .other          _ZN5flash44flash_bwd_dq_dk_dv_loop_seqk_parallel_kernelI23Flash_bwd_kernel_traitsILi192ELi64ELi64ELi8ELi4ELi2ELi2ELb1ELb1EN7cutlass6half_tE19Flash_kernel_traitsILi192ELi64ELi64ELi8ES3_EELb0ELb0ELb0ELb1ELb0ELb0ELb1EEEvNS_16Flash_bwd_paramsE,@"STO_CUDA_ENTRY STV_DEFAULT"
_ZN5flash44flash_bwd_dq_dk_dv_loop_seqk_parallel_kernelI23Flash_bwd_kernel_traitsILi192ELi64ELi64ELi8ELi4ELi2ELi2ELb1ELb1EN7cutlass6half_tE19Flash_kernel_traitsILi192ELi64ELi64ELi8ES3_EELb0ELb0ELb0ELb1ELb0ELb0ELb1EEEvNS_16Flash_bwd_paramsE:
.text._ZN5flash44flash_bwd_dq_dk_dv_loop_seqk_parallel_kernelI23Flash_bwd_kernel_traitsILi192ELi64ELi64ELi8ELi4ELi2ELi2ELb1ELb1EN7cutlass6half_tE19Flash_kernel_traitsILi192ELi64ELi64ELi8ES3_EELb0ELb0ELb0ELb1ELb0ELb0ELb1EEEvNS_16Flash_bwd_paramsE:
        /* <DEDUP_REMOVED lines=33> */
[CC--:B------:R-:W-:Y:S01]  /*0210*/  LEA.HI R2, R6.reuse, R5.reuse, RZ, 0x4 ;  /* 0x0000000506027211 */ /* 0x0c0fe200078f20ff */
[----:B---3--:R-:W-:Y:S01]  /*0220*/  UIMAD UR46, UR35, UR45, URZ ;  /* 0x0000002d232e72a4 */ /* 0x008fe2000f8e023f */
[CC--:B------:R-:W-:Y:S01]  /*0230*/  LEA.HI R16, R6.reuse, R5.reuse, RZ, 0x7 ;  /* 0x0000000506107211 */ /* 0x0c0fe200078f38ff */
[----:B------:R-:W-:Y:S01]  /*0240*/  UIMAD UR45, UR45, UR12, URZ ;  /* 0x0000000c2d2d72a4 */ /* 0x000fe2000f8e023f */
[CC--:B------:R-:W-:Y:S01]  /*0250*/  LEA.HI R17, R6.reuse, R5.reuse, RZ, 0x6 ;  /* 0x0000000506117211 */ /* 0x0c0fe200078f30ff */
[----:B------:R-:W-:Y:S01]  /*0260*/  UIMAD UR54, UR8, UR6, UR54 ;  /* 0x00000006083672a4 */ /* 0x000fe2000f8e0236 */
[----:B------:R-:W-:Y:S01]  /*0270*/  LEA.HI R6, R6, R5, RZ, 0x2 ;  /* 0x0000000506067211 */ /* 0x000fe200078f10ff */
[----:B------:R-:W-:Y:S01]  /*0280*/  UIMAD UR51, UR7, UR31, URZ ;  /* 0x0000001f073372a4 */ /* 0x000fe2000f8e023f */
[----:B------:R-:W-:Y:S01]  /*0290*/  LOP3.LUT R4, R3, 0xffffffe0, RZ, 0xc0, !PT ;  /* 0xffffffe003047812 */ /* 0x000fe200078ec0ff */
[----:B------:R-:W-:Y:S01]  /*02a0*/  UIMAD UR6, UR31, UR11, UR35 ;  /* 0x0000000b1f0672a4 */ /* 0x000fe2000f8e0223 */
[----:B------:R-:W-:Y:S01]  /*02b0*/  LOP3.LUT R8, R11, 0xfffffff8, RZ, 0xc0, !PT ;  /* 0xfffffff80b087812 */ /* 0x000fe200078ec0ff */
[----:B------:R-:W-:Y:S01]  /*02c0*/  @!UP2 UIMAD UR7, UR31, UR13, UR35 ;  /* 0x0000000d1f07a2a4 */ /* 0x000fe2000f8e0223 */
        /* <DEDUP_REMOVED lines=13> */
[----:B------:R-:W-:Y:S01]  /*03a0*/  ULDC UR48, c[0x0][0x214] ;  /* 0x0000850000307ab9 */ /* 0x000fe20000000800 */
[----:B------:R-:W-:Y:S01]  /*03b0*/  LEA.HI R4, R2, R5, RZ, 0x1 ;  /* 0x0000000502047211 */ /* 0x000fe200078f08ff */
[----:B------:R-:W-:Y:S01]  /*03c0*/  STL [R1+0x50], R20 ;  /* 0x0000501401007387 */ /* 0x000fe20000100800 */
        /* <DEDUP_REMOVED lines=16> */
[----:B------:R-:W-:Y:S01]  /*04d0*/  LEA.HI R13, R4, R9, RZ, 0x3 ;  /* 0x00000009040d7211 */ /* 0x000fe200078f18ff */
[----:B------:R-:W-:Y:S01]  /*04e0*/  ULDC.64 UR4, c[0x0][0x118] ;  /* 0x0000460000047ab9 */ /* 0x000fe20000000a00 */
[----:B------:R-:W-:Y:S01]  /*04f0*/  LOP3.LUT R0, R0, 0xfffffff8, RZ, 0xc0, !PT ;  /* 0xfffffff800007812 */ /* 0x000fe200078ec0ff */
[----:B------:R-:W-:Y:S01]  /*0500*/  ULOP3.LUT UR55, UR35, UR55, URZ, 0x3c, !UPT ;  /* 0x0000003723377292 */ /* 0x000fe2000f8e3c3f */
[C---:B------:R-:W-:Y:S01]  /*0510*/  LOP3.LUT P4, RZ, R8.reuse, 0x4, RZ, 0xc0, !PT ;  /* 0x0000000408ff7812 */ /* 0x040fe2000788c0ff */
[----:B------:R-:W-:Y:S01]  /*0520*/  USHF.R.S32.HI UR56, URZ, 0x1f, UR35 ;  /* 0x0000001f3f387899 */ /* 0x000fe20008011423 */
[----:B------:R-:W-:Y:S01]  /*0530*/  LOP3.LUT P3, RZ, R8, 0x2, RZ, 0xc0, !PT ;  /* 0x0000000208ff7812 */ /* 0x000fe2000786c0ff */
[----:B------:R-:W-:Y:S01]  /*0540*/  IMAD.IADD R6, R3, 0x1, -R0 ;  /* 0x0000000103067824 */ /* 0x000fe200078e0a00 */
[----:B------:R-:W-:Y:S01]  /*0550*/  LOP3.LUT R0, R2, 0x1c0, RZ, 0xc0, !PT ;  /* 0x000001c002007812 */ /* 0x000fe200078ec0ff */
[----:B------:R-:W-:Y:S01]  /*0560*/  UISETP.NE.AND UP3, UPT, UR10, URZ, UPT ;  /* 0x0000003f0a00728c */ /* 0x000fe2000bf65270 */
[----:B------:R-:W-:Y:S01]  /*0570*/  SHF.R.S32.HI R3, RZ, 0x1f, R10 ;  /* 0x0000001fff037819 */ /* 0x000fe2000001140a */
[----:B------:R-:W-:Y:S01]  /*0580*/  USHF.R.S32.HI UR60, URZ, 0x1f, UR31 ;  /* 0x0000001f3f3c7899 */ /* 0x000fe2000801141f */
[----:B------:R-:W-:Y:S01]  /*0590*/  LOP3.LUT R2, R0, 0x38, R20, 0xf8, !PT ;  /* 0x0000003800027812 */ /* 0x000fe200078ef814 */
[----:B------:R-:W-:Y:S01]  /*05a0*/  USHF.R.S32.HI UR59, URZ, 0x1f, UR35 ;  /* 0x0000001f3f3b7899 */ /* 0x000fe20008011423 */
[----:B------:R-:W-:Y:S01]  /*05b0*/  SHF.R.U32.HI R0, RZ, 0x3, R0 ;  /* 0x00000003ff007819 */ /* 0x000fe20000011600 */
[----:B------:R-:W-:Y:S01]  /*05c0*/  USHF.R.S32.HI UR58, URZ, 0x1f, UR31 ;  /* 0x0000001f3f3a7899 */ /* 0x000fe2000801141f */
[----:B------:R-:W-:Y:S01]  /*05d0*/  LEA.HI R18, R3, R10, RZ, 0x2 ;  /* 0x0000000a03127211 */ /* 0x000fe200078f10ff */
[----:B------:R-:W-:Y:S01]  /*05e0*/  USHF.R.S32.HI UR57, URZ, 0x1f, UR35 ;  /* 0x0000001f3f397899 */ /* 0x000fe20008011423 */
[----:B------:R-:W-:Y:S01]  /*05f0*/  LOP3.LUT R10, R2, R0, RZ, 0x3c, !PT ;  /* 0x00000000020a7212 */ /* 0x000fe200078e3cff */
[----:B------:R-:W-:Y:S01]  /*0600*/  IMAD.SHL.U32 R0, R8, 0x40, RZ ;  /* 0x0000004008007824 */ /* 0x000fe200078e00ff */
[----:B------:R-:W-:Y:S01]  /*0610*/  LOP3.LUT R2, R13, 0xfffffff8, RZ, 0xc0, !PT ;  /* 0xfffffff80d027812 */ /* 0x000fe200078ec0ff */
[----:B------:R-:W-:Y:S01]  /*0620*/  UIMAD.WIDE.U32 UR40, UR36, UR42, URZ ;  /* 0x0000002a242872a5 */ /* 0x000fe2000f8e003f */
[----:B------:R-:W-:Y:S01]  /*0630*/  SHF.R.S32.HI R8, RZ, 0x7, R16 ;  /* 0x00000007ff087819 */ /* 0x000fe20000011410 */
[----:B------:R-:W-:Y:S01]  /*0640*/  UIMAD UR50, UR37, UR42, URZ ;  /* 0x0000002a253272a4 */ /* 0x000fe2000f8e023f */
[----:B------:R-:W-:Y:S01]  /*0650*/  LOP3.LUT R0, R0, 0x1c0, RZ, 0xc0, !PT ;  /* 0x000001c000007812 */ /* 0x000fe200078ec0ff */
[----:B------:R-:W-:Y:S01]  /*0660*/  IMAD.IADD R9, R9, 0x1, -R2 ;  /* 0x0000000109097824 */ /* 0x000fe200078e0a02 */
[----:B------:R-:W-:Y:S01]  /*0670*/  LOP3.LUT R3, R6, 0x1, RZ, 0xc0, !PT ;  /* 0x0000000106037812 */ /* 0x000fe200078ec0ff */
[----:B------:R-:W-:Y:S01]  /*0680*/  IMAD.SHL.U32 R2, R14, 0x10, RZ ;  /* 0x000000100e027824 */ /* 0x000fe200078e00ff */
[C-C-:B------:R-:W-:Y:S01]  /*0690*/  LOP3.LUT R5, R0.reuse, 0x8, R11.reuse, 0xf8, !PT ;  /* 0x0000000800057812 */ /* 0x140fe200078ef80b */
[----:B------:R-:W-:Y:S01]  /*06a0*/  USHF.R.S32.HI UR52, URZ, 0x1f, UR46 ;  /* 0x0000001f3f347899 */ /* 0x000fe2000801142e */
[----:B------:R-:W-:Y:S01]  /*06b0*/  SHF.R.U32.HI R4, RZ, 0x3, R0 ;  /* 0x00000003ff047819 */ /* 0x000fe20000011600 */
[----:B------:R-:W-:Y:S01]  /*06c0*/  UIMAD UR49, UR6, UR49, URZ ;  /* 0x00000031063172a4 */ /* 0x000fe2000f8e023f */
[----:B------:R-:W-:Y:S01]  /*06d0*/  LOP3.LUT R7, R0, 0x10, R2, 0xf8, !PT ;  /* 0x0000001000077812 */ /* 0x000fe200078ef802 */
[----:B------:R-:W-:Y:S01]  /*06e0*/  IMAD.SHL.U32 R2, R12, 0x200, RZ ;  /* 0x000002000c027824 */ /* 0x000fe200078e00ff */
[----:B------:R-:W-:Y:S01]  /*06f0*/  ISETP.NE.U32.AND P0, PT, R3, 0x1, PT ;  /* 0x000000010300780c */ /* 0x000fe20003f05070 */
[----:B------:R-:W-:Y:S01]  /*0700*/  @!UP2 UIMAD UR48, UR7, UR48, URZ ;  /* 0x000000300730a2a4 */ /* 0x000fe2000f8e023f */
[----:B------:R-:W-:Y:S01]  /*0710*/  LOP3.LUT R0, R5, R4, RZ, 0x3c, !PT ;  /* 0x0000000405007212 */ /* 0x000fe200078e3cff */
[----:B------:R-:W-:Y:S01]  /*0720*/  IMAD R3, R8, 0x800, R2 ;  /* 0x0000080008037824 */ /* 0x000fe200078e0202 */
[----:B------:R-:W-:Y:S01]  /*0730*/  LOP3.LUT R7, R7, 0x8, R11, 0xf8, !PT ;  /* 0x0000000807077812 */ /* 0x000fe200078ef80b */
[----:B------:R-:W-:Y:S01]  /*0740*/  IMAD.U32 R5, RZ, RZ, UR14 ;  /* 0x0000000eff057e24 */ /* 0x000fe2000f8e00ff */
[C---:B------:R-:W-:Y:S01]  /*0750*/  R2P PR, R6.reuse, 0x6 ;  /* 0x0000000606007804 */ /* 0x040fe20000000000 */
[----:B------:R-:W-:Y:S01]  /*0760*/  IMAD.IADD R0, R3, 0x1, R0 ;  /* 0x0000000103007824 */ /* 0x000fe200078e0200 */
[----:B------:R-:W-:Y:S01]  /*0770*/  SHF.R.S32.HI R3, RZ, 0x6, R17 ;  /* 0x00000006ff037819 */ /* 0x000fe20000011411 */
[----:B------:R-:W-:Y:S01]  /*0780*/  IMAD.SHL.U32 R5, R6, 0x40, RZ ;  /* 0x0000004006057824 */ /* 0x000fe200078e00ff */
[----:B------:R-:W-:Y:S01]  /*0790*/  LOP3.LUT R4, R2, R7, R4, 0xf6, !PT ;  /* 0x0000000702047212 */ /* 0x000fe200078ef604 */
[----:B------:R-:W-:Y:S01]  /*07a0*/  IMAD.SHL.U32 R6, R12, 0x20, RZ ;  /* 0x000000200c067824 */ /* 0x000fe200078e00ff */
[----:B------:R-:W-:Y:S01]  /*07b0*/  LOP3.LUT P6, RZ, R9, 0x4, RZ, 0xc0, !PT ;  /* 0x0000000409ff7812 */ /* 0x000fe200078cc0ff */
[----:B------:R-:W-:Y:S01]  /*07c0*/  IMAD R17, R3, 0x200, R10 ;  /* 0x0000020003117824 */ /* 0x000fe200078e020a */
[----:B------:R-:W-:Y:S01]  /*07d0*/  LOP3.LUT R2, R5, 0x1c0, RZ, 0xc0, !PT ;  /* 0x000001c005027812 */ /* 0x000fe200078ec0ff */
[----:B------:R-:W-:Y:S01]  /*07e0*/  IMAD.SHL.U32 R3, R3, 0x8, RZ ;  /* 0x0000000803037824 */ /* 0x000fe200078e00ff */
[----:B------:R-:W-:Y:S01]  /*07f0*/  LOP3.LUT P5, RZ, R9, 0x2, RZ, 0xc0, !PT ;  /* 0x0000000209ff7812 */ /* 0x000fe200078ac0ff */
[----:B------:R-:W-:Y:S01]  /*0800*/  IMAD.SHL.U32 R7, R8, 0x20, RZ ;  /* 0x0000002008077824 */ /* 0x000fe200078e00ff */
[----:B------:R-:W-:Y:S01]  /*0810*/  SHF.R.U32.HI R5, RZ, 0x3, R2 ;  /* 0x00000003ff057819 */ /* 0x000fe20000011602 */
[----:B------:R-:W-:Y:S01]  /*0820*/  IMAD.SHL.U32 R0, R0, 0x2, RZ ;  /* 0x0000000200007824 */ /* 0x000fe200078e00ff */
[----:B------:R-:W-:Y:S01]  /*0830*/  LOP3.LUT R3, R3, 0x18, RZ, 0xc0, !PT ;  /* 0x0000001803037812 */ /* 0x000fe200078ec0ff */
[----:B------:R-:W-:-:S03]  /*0840*/  USHF.R.S32.HI UR47, URZ, 0x1f, UR44 ;  /* 0x0000001f3f2f7899 */ /* 0x000fc6000801142c */
        /* <DEDUP_REMOVED lines=46> */
[----:B-----5:R-:W-:-:S03]  /*0b30*/  IMAD.SHL.U32 R0, R16, 0x2, RZ ;  /* 0x0000000210007824 */ /* 0x020fc600078e00ff */
        /* <DEDUP_REMOVED lines=14> */
[----:B-----5:R-:W-:-:S04]  /*0c20*/  IMAD.SHL.U32 R11, R7, 0x2, RZ ;  /* 0x00000002070b7824 */ /* 0x020fc800078e00ff */
        /* <DEDUP_REMOVED lines=17> */
.L_x_851:
        /* <DEDUP_REMOVED lines=53> */
.L_x_807:
        /* <DEDUP_REMOVED lines=58> */
.L_x_809:
        /* <DEDUP_REMOVED lines=18> */
.L_x_810:
        /* <DEDUP_REMOVED lines=71> */
.L_x_811:
[----:B------:R-:W-:Y:S02]  /*19c0*/  UMOV UR12, UR49 ;  /* 0x00000031000c7c82 */ /* 0x000fe40008000000 */
.L_x_812:
        /* <DEDUP_REMOVED lines=39> */
[----:B------:R-:W-:Y:S01]  /*1c40*/  IMAD.U32 R6, RZ, RZ, UR17 ;  /* 0x00000011ff067e24 */ /* 0x000fe2000f8e00ff */
[----:B------:R-:W-:Y:S02]  /*1c50*/  LEA.HI R8, R24, R23, RZ, 0x5 ;  /* 0x0000001718087211 */ /* 0x000fe400078f28ff */
[----:B------:R-:W-:Y:S01]  /*1c60*/  IADD3.X R11, R7, UR34, R5, P1, !PT ;  /* 0x00000022070b7c10 */ /* 0x000fe20008ffe405 */
[----:B------:R-:W-:Y:S01]  /*1c70*/  IMAD.U32 R7, RZ, RZ, UR35 ;  /* 0x00000023ff077e24 */ /* 0x000fe2000f8e00ff */
[----:B------:R-:W-:-:S03]  /*1c80*/  IADD3.X R5, R27, UR22, RZ, P0, !PT ;  /* 0x000000161b057c10 */ /* 0x000fc600087fe4ff */
[----:B------:R-:W-:-:S04]  /*1c90*/  IMAD.WIDE.U32 R16, R16, c[0x0][0x1a8], R10 ;  /* 0x00006a0010107a25 */ /* 0x000fc800078e000a */
[----:B------:R-:W-:Y:S01]  /*1ca0*/  IMAD.WIDE.U32 R4, R6, c[0x0][0x370], R4 ;  /* 0x0000dc0006047a25 */ /* 0x000fe200078e0004 */
[----:B------:R-:W-:Y:S02]  /*1cb0*/  LOP3.LUT R6, R8, 0xffffffe0, RZ, 0xc0, !PT ;  /* 0xffffffe008067812 */ /* 0x000fe400078ec0ff */
[----:B------:R-:W-:Y:S02]  /*1cc0*/  SHF.R.S32.HI R8, RZ, 0x5, R8 ;  /* 0x00000005ff087819 */ /* 0x000fe40000011408 */
[----:B------:R-:W-:Y:S01]  /*1cd0*/  IADD3 R5, R5, UR6, RZ ;  /* 0x0000000605057c10 */ /* 0x000fe2000fffe0ff */
[----:B------:R-:W-:Y:S01]  /*1ce0*/  IMAD.IADD R6, R23, 0x1, -R6 ;  /* 0x0000000117067824 */ /* 0x000fe200078e0a06 */
[----:B------:R-:W-:Y:S02]  /*1cf0*/  IADD3 R20, R17, UR11, RZ ;  /* 0x0000000b11147c10 */ /* 0x000fe4000fffe0ff */
[----:B------:R-:W-:Y:S01]  /*1d00*/  LEA R12, P2, R16, c[0x0][0x160], 0x1 ;  /* 0x00005800100c7a11 */ /* 0x000fe200078408ff */
[----:B------:R-:W-:-:S03]  /*1d10*/  IMAD.WIDE.U32 R4, R7, c[0x0][0x378], R4 ;  /* 0x0000de0007047a25 */ /* 0x000fc600078e0004 */
[----:B------:R-:W-:Y:S01]  /*1d20*/  LEA.HI.X R13, R16, c[0x0][0x164], R20, 0x1, P2 ;  /* 0x00005900100d7a11 */ /* 0x000fe200010f0c14 */
        /* <DEDUP_REMOVED lines=87> */
.L_x_815:
[----:B------:R-:W-:Y:S05]  /*22a0*/  BSYNC B0 ;  /* 0x0000000000007941 */ /* 0x000fea0003800000 */
.L_x_814:
        /* <DEDUP_REMOVED lines=42> */
.L_x_817:
[----:B------:R-:W-:Y:S05]  /*2550*/  BSYNC B0 ;  /* 0x0000000000007941 */ /* 0x000fea0003800000 */
.L_x_816:
        /* <DEDUP_REMOVED lines=29> */
.L_x_819:
[----:B------:R-:W-:Y:S05]  /*2730*/  BSYNC B0 ;  /* 0x0000000000007941 */ /* 0x000fea0003800000 */
.L_x_818:
        /* <DEDUP_REMOVED lines=40> */
.L_x_821:
[----:B------:R-:W-:Y:S05]  /*29c0*/  BSYNC B0 ;  /* 0x0000000000007941 */ /* 0x000fea0003800000 */
.L_x_820:
        /* <DEDUP_REMOVED lines=26> */
.L_x_823:
[----:B------:R-:W-:Y:S05]  /*2b70*/  BSYNC B0 ;  /* 0x0000000000007941 */ /* 0x000fea0003800000 */
.L_x_822:
        /* <DEDUP_REMOVED lines=38> */
.L_x_825:
[----:B------:R-:W-:Y:S05]  /*2de0*/  BSYNC B0 ;  /* 0x0000000000007941 */ /* 0x000fea0003800000 */
.L_x_824:
        /* <DEDUP_REMOVED lines=67> */
.L_x_827:
[----:B------:R-:W-:Y:S05]  /*3220*/  BSYNC B0 ;  /* 0x0000000000007941 */ /* 0x000fea0003800000 */
.L_x_826:
        /* <DEDUP_REMOVED lines=39> */
.L_x_829:
[----:B------:R-:W-:Y:S05]  /*34a0*/  BSYNC B0 ;  /* 0x0000000000007941 */ /* 0x000fea0003800000 */
.L_x_828:
        /* <DEDUP_REMOVED lines=95> */
[----:B----4-:R-:W-:Y:S01]  /*3aa0*/  CS2R R24, SRZ ;  /* 0x0000000000187805 */ /* 0x010fe2000001ff00 */
[----:B------:R-:W4:Y:S01]  /*3ab0*/  LDSM.16.M88.4 R240, [R240+0x16800] ;  /* 0x01680000f0f0783b */ /* 0x000f220000000200 */
[----:B------:R-:W-:Y:S01]  /*3ac0*/  CS2R R22, SRZ ;  /* 0x0000000000167805 */ /* 0x000fe2000001ff00 */
[----:B------:R-:W-:Y:S01]  /*3ad0*/  CS2R R20, SRZ ;  /* 0x0000000000147805 */ /* 0x000fe2000001ff00 */
[----:B------:R-:W-:Y:S01]  /*3ae0*/  UMOV UR6, URZ ;  /* 0x0000003f00067c82 */ /* 0x000fe20008000000 */
[----:B------:R1:W-:Y:S01]  /*3af0*/  STL [R1+0x84], R4 ;  /* 0x0000840401007387 */ /* 0x0003e20000100800 */
[----:B------:R-:W-:-:S03]  /*3b00*/  UIADD3 UR15, UR23, 0x40, URZ ;  /* 0x00000040170f7890 */ /* 0x000fc6000fffe03f */
        /* <DEDUP_REMOVED lines=15> */
.L_x_832:
[----:B------:R-:W2:Y:S01]  /*3c00*/  LDL R99, [R1] ;  /* 0x0000000001637983 */ /* 0x000ea20000100800 */
[----:B------:R-:W-:Y:S03]  /*3c10*/  UISETP.GE.AND UP0, UPT, UR15, UR7, UPT ;  /* 0x000000070f00728c */ /* 0x000fe6000bf06270 */
[----:B------:R-:W3:Y:S03]  /*3c20*/  LDL R98, [R1+0x4] ;  /* 0x0000040001627983 */ /* 0x000ee60000100800 */
[----:B------:R-:W-:Y:S01]  /*3c30*/  PLOP3.LUT P5, PT, PT, PT, UP0, 0x80, 0x0 ;  /* 0x000000000000781c */ /* 0x000fe20003faf008 */
[----:B------:R-:W4:Y:S01]  /*3c40*/  LDL R97, [R1+0x84] ;  /* 0x0000840001617983 */ /* 0x000f220000100800 */
[----:B------:R-:W-:Y:S02]  /*3c50*/  PLOP3.LUT P4, PT, PT, PT, UP0, 0x80, 0x0 ;  /* 0x000000000000781c */ /* 0x000fe40003f8f008 */
[----:B------:R-:W-:Y:S01]  /*3c60*/  PLOP3.LUT P3, PT, PT, PT, UP0, 0x80, 0x0 ;  /* 0x000000000000781c */ /* 0x000fe20003f6f008 */
[----:B------:R-:W3:Y:S01]  /*3c70*/  LDL R96, [R1+0x10] ;  /* 0x0000100001607983 */ /* 0x000ee20000100800 */
[----:B------:R-:W-:Y:S03]  /*3c80*/  PLOP3.LUT P6, PT, PT, PT, UP0, 0x80, 0x0 ;  /* 0x000000000000781c */ /* 0x000fe60003fcf008 */
[----:B-1----:R1:W-:Y:S04]  /*3c90*/  STL [R1+0xa8], R107 ;  /* 0x0000a86b01007387 */ /* 0x0023e80000100800 */
        /* <DEDUP_REMOVED lines=8> */
[----:B------:R-:W-:Y:S04]  /*3d20*/  STL [R1+0x98], R103 ;  /* 0x0000986701007387 */ /* 0x000fe80000100800 */
[----:B------:R-:W-:Y:S04]  /*3d30*/  STL [R1+0x94], R102 ;  /* 0x0000946601007387 */ /* 0x000fe80000100800 */
[----:B------:R1:W-:Y:S04]  /*3d40*/  STL [R1+0x90], R101 ;  /* 0x0000906501007387 */ /* 0x0003e80000100800 */
[----:B------:R1:W-:Y:S04]  /*3d50*/  STL [R1+0x8c], R100 ;  /* 0x00008c6401007387 */ /* 0x0003e80000100800 */
[----:B-1----:R-:W4:Y:S04]  /*3d60*/  LDL R101, [R1+0x3c] ;  /* 0x00003c0001657983 */ /* 0x002f280000100800 */
[----:B------:R-:W4:Y:S01]  /*3d70*/  LDL R100, [R1+0x60] ;  /* 0x0000600001647983 */ /* 0x000f220000100800 */
[----:B------:R-:W-:Y:S04]  /*3d80*/  DEPBAR.LE SB0, 0x0 ;  /* 0x000080000000791a */ /* 0x000fe80000000000 */
[----:B------:R-:W-:Y:S08]  /*3d90*/  BAR.SYNC.DEFER_BLOCKING 0x0 ;  /* 0x0000000000007b1d */ /* 0x000ff00000010000 */
[----:B------:R-:W-:Y:S08]  /*3da0*/  LDSM.16.M88.4 R88, [R252+0xc000] ;  /* 0x00c00000fc58783b */ /* 0x000ff00000000200 */
[----:B--2---:R-:W-:Y:S08]  /*3db0*/  LDSM.16.M88.4 R8, [R99+0xc000] ;  /* 0x00c000006308783b */ /* 0x004ff00000000200 */
[----:B------:R-:W-:Y:S08]  /*3dc0*/  LDSM.16.M88.4 R68, [R99+0xc800] ;  /* 0x00c800006344783b */ /* 0x000ff00000000200 */
[----:B---3--:R-:W-:Y:S08]  /*3dd0*/  LDSM.16.M88.4 R76, [R98+0xc000] ;  /* 0x00c00000624c783b */ /* 0x008ff00000000200 */
[----:B------:R-:W-:Y:S08]  /*3de0*/  LDSM.16.M88.4 R80, [R98+0xc800] ;  /* 0x00c800006250783b */ /* 0x000ff00000000200 */
[----:B------:R-:W-:Y:S08]  /*3df0*/  LDSM.16.M88.4 R92, [R96+0xc000] ;  /* 0x00c00000605c783b */ /* 0x000ff00000000200 */
[----:B----4-:R-:W1:Y:S08]  /*3e00*/  LDSM.16.M88.4 R16, [R107] ;  /* 0x000000006b10783b */ /* 0x010e700000000200 */
        /* <DEDUP_REMOVED lines=9> */
[----:B------:R-:W2:Y:S07]  /*3ea0*/  LDSM.16.M88.4 R76, [R104] ;  /* 0x00000000684c783b */ /* 0x000eae0000000200 */
[C---:B------:R-:W-:Y:S08]  /*3eb0*/  HMMA.16816.F32 R12, R72.reuse, R80, R12 ;  /* 0x00000050480c723c */ /* 0x040ff0000000180c */
[----:B------:R-:W-:Y:S01]  /*3ec0*/  HMMA.16816.F32 R16, R72, R82, R16 ;  /* 0x000000524810723c */ /* 0x000fe20000001810 */
[----:B------:R-:W4:Y:S07]  /*3ed0*/  LDSM.16.M88.4 R72, [R96+0xc800] ;  /* 0x00c800006048783b */ /* 0x000f2e0000000200 */
[C---:B-1----:R-:W-:Y:S01]  /*3ee0*/  HMMA.16816.F32 R4, R84.reuse, R88, R4 ;  /* 0x000000585404723c */ /* 0x042fe20000001804 */
[----:B------:R-:W-:Y:S07]  /*3ef0*/  LDSM.16.M88.4 R80, [R107+0x2000] ;  /* 0x002000006b50783b */ /* 0x000fee0000000200 */
[C---:B------:R-:W-:Y:S01]  /*3f00*/  HMMA.16816.F32 R8, R84.reuse, R90, R8 ;  /* 0x0000005a5408723c */ /* 0x040fe20000001808 */
[----:B------:R-:W1:Y:S07]  /*3f10*/  LDSM.16.M88.4 R88, [R99+0xe000] ;  /* 0x00e000006358783b */ /* 0x000e6e0000000200 */
[C---:B---3--:R-:W-:Y:S08]  /*3f20*/  HMMA.16816.F32 R12, R84.reuse, R68, R12 ;  /* 0x00000044540c723c */ /* 0x048ff0000000180c */
[----:B------:R-:W-:Y:S01]  /*3f30*/  HMMA.16816.F32 R16, R84, R70, R16 ;  /* 0x000000465410723c */ /* 0x000fe20000001810 */
[----:B------:R-:W3:Y:S07]  /*3f40*/  LDSM.16.M88.4 R68, [R99+0xe800] ;  /* 0x00e800006344783b */ /* 0x000eee0000000200 */
[C---:B--2---:R-:W-:Y:S01]  /*3f50*/  HMMA.16816.F32 R4, R76.reuse, R92, R4 ;  /* 0x0000005c4c04723c */ /* 0x044fe20000001804 */
[----:B------:R-:W-:Y:S07]  /*3f60*/  LDSM.16.M88.4 R84, [R106+0x2000] ;  /* 0x002000006a54783b */ /* 0x000fee0000000200 */
[C---:B------:R-:W-:Y:S01]  /*3f70*/  HMMA.16816.F32 R8, R76.reuse, R94, R8 ;  /* 0x0000005e4c08723c */ /* 0x040fe20000001808 */
[----:B------:R-:W2:Y:S07]  /*3f80*/  LDSM.16.M88.4 R92, [R98+0xe000] ;  /* 0x00e00000625c783b */ /* 0x000eae0000000200 */
[C---:B----4-:R-:W-:Y:S08]  /*3f90*/  HMMA.16816.F32 R12, R76.reuse, R72, R12 ;  /* 0x000000484c0c723c */ /* 0x050ff0000000180c */
        /* <DEDUP_REMOVED lines=26> */
[----:B------:R-:W4:Y:S07]  /*4140*/  LDSM.16.M88.4 R92, [R98+0x10000] ;  /* 0x01000000625c783b */ /* 0x000f2e0000000200 */
[C---:B----4-:R-:W-:Y:S08]  /*4150*/  HMMA.16816.F32 R12, R80.reuse, R72, R12 ;  /* 0x00000048500c723c */ /* 0x050ff0000000180c */
[----:B------:R-:W-:Y:S01]  /*4160*/  HMMA.16816.F32 R16, R80, R74, R16 ;  /* 0x0000004a5010723c */ /* 0x000fe20000001810 */
[----:B------:R4:W4:Y:S07]  /*4170*/  LDSM.16.M88.4 R72, [R98+0x10800] ;  /* 0x010800006248783b */ /* 0x00092e0000000200 */
[C---:B-1----:R-:W-:Y:S01]  /*4180*/  HMMA.16816.F32 R4, R84.reuse, R88, R4 ;  /* 0x000000585404723c */ /* 0x042fe20000001804 */
[----:B------:R-:W-:Y:S06]  /*4190*/  LDSM.16.M88.4 R80, [R252+0x10000] ;  /* 0x01000000fc50783b */ /* 0x000fec0000000200 */
[----:B------:R-:W-:Y:S01]  /*41a0*/  MOV R88, UR8 ;  /* 0x0000000800587c02 */ /* 0x000fe20008000f00 */
[C---:B------:R-:W-:Y:S04]  /*41b0*/  HMMA.16816.F32 R8, R84.reuse, R90, R8 ;  /* 0x0000005a5408723c */ /* 0x040fe80000001808 */
[----:B------:R-:W-:Y:S02]  /*41c0*/  LEA R88, R88, R97, 0x6 ;  /* 0x0000006158587211 */ /* 0x000fe400078e30ff */
[----:B------:R-:W2:Y:S02]  /*41d0*/  LDL R97, [R1+0x68] ;  /* 0x0000680001617983 */ /* 0x000ea40000100800 */
[C---:B---3--:R-:W-:Y:S02]  /*41e0*/  HMMA.16816.F32 R12, R84.reuse, R68, R12 ;  /* 0x00000044540c723c */ /* 0x048fe4000000180c */
[----:B----4-:R-:W3:Y:S02]  /*41f0*/  LDL R98, [R1+0x64] ;  /* 0x0000640001627983 */ /* 0x010ee40000100800 */
[C---:B------:R-:W-:Y:S02]  /*4200*/  IADD3 R89, R88.reuse, -0x1, RZ ;  /* 0xffffffff58597810 */ /* 0x040fe40007ffe0ff */
[C---:B------:R-:W-:Y:S02]  /*4210*/  IADD3 R91, R88.reuse, 0x7, RZ ;  /* 0x00000007585b7810 */ /* 0x040fe40007ffe0ff */
[----:B------:R-:W-:Y:S01]  /*4220*/  HMMA.16816.F32 R16, R84, R70, R16 ;  /* 0x000000465410723c */ /* 0x000fe20000001810 */
[----:B------:R-:W1:Y:S02]  /*4230*/  LDSM.16.M88.4 R68, [R105+0x4000] ;  /* 0x004000006944783b */ /* 0x000e640000000200 */
[----:B------:R-:W-:Y:S02]  /*4240*/  ISETP.GE.AND P1, PT, R89, RZ, PT ;  /* 0x000000ff5900720c */ /* 0x000fe40003f26270 */
[----:B------:R-:W-:Y:S03]  /*4250*/  IADD3 R90, R88, 0x8, RZ ;  /* 0x00000008585a7810 */ /* 0x000fe60007ffe0ff */
[C---:B------:R-:W-:Y:S01]  /*4260*/  HMMA.16816.F32 R4, R76.reuse, R92, R4 ;  /* 0x0000005c4c04723c */ /* 0x040fe20000001804 */
[----:B------:R-:W4:Y:S04]  /*4270*/  LDSM.16.M88.4 R84, [R252+0x10800] ;  /* 0x01080000fc54783b */ /* 0x000f280000000200 */
[----:B------:R-:W-:Y:S02]  /*4280*/  ISETP.GE.AND P0, PT, R90, RZ, PT ;  /* 0x000000ff5a00720c */ /* 0x000fe40003f06270 */
[----:B------:R-:W-:Y:S01]  /*4290*/  IABS R93, R88 ;  /* 0x00000058005d7213 */ /* 0x000fe20000000000 */
[C---:B------:R-:W-:Y:S04]  /*42a0*/  HMMA.16816.F32 R8, R76.reuse, R94, R8 ;  /* 0x0000005e4c08723c */ /* 0x040fe80000001808 */
[C---:B------:R-:W-:Y:S01]  /*42b0*/  @!P1 IADD3 R89, -R88.reuse, 0x1, RZ ;  /* 0x0000000158599810 */ /* 0x040fe20007ffe1ff */
[----:B------:R-:W-:Y:S01]  /*42c0*/  I2F R93, R93 ;  /* 0x0000005d005d7306 */ /* 0x000fe20000201400 */
[----:B------:R-:W-:Y:S02]  /*42d0*/  ISETP.GE.AND P1, PT, R91, RZ, PT ;  /* 0x000000ff5b00720c */ /* 0x000fe40003f26270 */
[C---:B------:R-:W-:Y:S04]  /*42e0*/  HMMA.16816.F32 R12, R76.reuse, R72, R12 ;  /* 0x000000484c0c723c */ /* 0x040fe8000000180c */
[C---:B------:R-:W-:Y:S03]  /*42f0*/  @!P0 IADD3 R90, -R88.reuse, -0x8, RZ ;  /* 0xfffffff8585a8810 */ /* 0x040fe60007ffe1ff */
[----:B------:R4:W-:Y:S01]  /*4300*/  I2F R92, R89 ;  /* 0x00000059005c7306 */ /* 0x0009e20000201400 */
[----:B------:R-:W-:Y:S01]  /*4310*/  HMMA.16816.F32 R16, R76, R74, R16 ;  /* 0x0000004a4c10723c */ /* 0x000fe20000001810 */
[----:B------:R-:W-:Y:S03]  /*4320*/  LDSM.16.M88.4 R72, [R104+0x4000] ;  /* 0x004000006848783b */ /* 0x000fe60000000200 */
[C---:B------:R-:W-:Y:S04]  /*4330*/  @!P1 IADD3 R91, -R88.reuse, -0x7, RZ ;  /* 0xfffffff9585b9810 */ /* 0x040fe80007ffe1ff */
[C---:B-1----:R-:W-:Y:S01]  /*4340*/  HMMA.16816.F32 R4, R68.reuse, R80, R4 ;  /* 0x000000504404723c */ /* 0x042fe20000001804 */
[----:B------:R-:W1:Y:S01]  /*4350*/  LDSM.16.M88.4 R76, [R96+0x10000] ;  /* 0x01000000604c783b */ /* 0x000e620000000200 */
[----:B------:R-:W-:Y:S05]  /*4360*/  I2F R91, R91 ;  /* 0x0000005b005b7306 */ /* 0x000fea0000201400 */
[----:B------:R-:W-:Y:S01]  /*4370*/  IADD3 R80, R88, -0x9, RZ ;  /* 0xfffffff758507810 */ /* 0x000fe20007ffe0ff */
[C---:B------:R-:W-:Y:S03]  /*4380*/  HMMA.16816.F32 R8, R68.reuse, R82, R8 ;  /* 0x000000524408723c */ /* 0x040fe60000001808 */
[----:B------:R-:W-:Y:S01]  /*4390*/  ISETP.GE.AND P1, PT, R80, RZ, PT ;  /* 0x000000ff5000720c */ /* 0x000fe20003f26270 */
[----:B------:R-:W-:Y:S01]  /*43a0*/  I2F R90, R90 ;  /* 0x0000005a005a7306 */ /* 0x000fe20000201400 */
[C---:B------:R-:W-:Y:S02]  /*43b0*/  IADD3 R81, R88.reuse, -0x18, RZ ;  /* 0xffffffe858517810 */ /* 0x040fe40007ffe0ff */
[C---:B----4-:R-:W-:Y:S01]  /*43c0*/  IADD3 R89, R88.reuse, -0x8, RZ ;  /* 0xfffffff858597810 */ /* 0x050fe20007ffe0ff */
[C---:B------:R-:W-:Y:S03]  /*43d0*/  HMMA.16816.F32 R12, R68.reuse, R84, R12 ;  /* 0x00000054440c723c */ /* 0x040fe6000000180c */
[----:B------:R-:W-:Y:S02]  /*43e0*/  ISETP.GE.AND P0, PT, R89, RZ, PT ;  /* 0x000000ff5900720c */ /* 0x000fe40003f06270 */
[C---:B------:R-:W-:Y:S02]  /*43f0*/  IADD3 R83, R88.reuse, -0x10, RZ ;  /* 0xfffffff058537810 */ /* 0x040fe40007ffe0ff */
[----:B------:R-:W-:Y:S01]  /*4400*/  IADD3 R82, R88, -0x11, RZ ;  /* 0xffffffef58527810 */ /* 0x000fe20007ffe0ff */
[----:B------:R-:W-:Y:S01]  /*4410*/  HMMA.16816.F32 R16, R68, R86, R16 ;  /* 0x000000564410723c */ /* 0x000fe20000001810 */
[----:B------:R-:W4:Y:S02]  /*4420*/  LDSM.16.M88.4 R68, [R96+0x10800] ;  /* 0x010800006044783b */ /* 0x000f240000000200 */
[----:B------:R-:W-:Y:S02]  /*4430*/  ISETP.GE.AND P2, PT, R82, RZ, PT ;  /* 0x000000ff5200720c */ /* 0x000fe40003f46270 */
[C---:B------:R-:W-:Y:S02]  /*4440*/  @!P1 IADD3 R80, -R88.reuse, 0x9, RZ ;  /* 0x0000000958509810 */ /* 0x040fe40007ffe1ff */
[----:B------:R-:W-:Y:S02]  /*4450*/  ISETP.GE.AND P1, PT, R81, RZ, PT ;  /* 0x000000ff5100720c */ /* 0x000fe40003f26270 */
[----:B------:R4:W-:Y:S03]  /*4460*/  I2F R84, R80 ;  /* 0x0000005000547306 */ /* 0x0009e60000201400 */
[C---:B------:R-:W-:Y:S02]  /*4470*/  @!P0 IADD3 R89, -R88.reuse, 0x8, RZ ;  /* 0x0000000858598810 */ /* 0x040fe40007ffe1ff */
[----:B------:R-:W-:Y:S02]  /*4480*/  ISETP.GE.AND P0, PT, R83, RZ, PT ;  /* 0x000000ff5300720c */ /* 0x000fe40003f06270 */
[C---:B------:R-:W-:Y:S01]  /*4490*/  @!P2 IADD3 R82, -R88.reuse, 0x11, RZ ;  /* 0x000000115852a810 */ /* 0x040fe20007ffe1ff */
[C---:B-1----:R-:W-:Y:S01]  /*44a0*/  HMMA.16816.F32 R4, R72.reuse, R76, R4 ;  /* 0x0000004c4804723c */ /* 0x042fe20000001804 */
[----:B------:R-:W2:Y:S01]  /*44b0*/  LDL R76, [R1+0x38] ;  /* 0x00003800014c7983 */ /* 0x000ea20000100800 */
[----:B------:R-:W-:Y:S03]  /*44c0*/  I2F R89, R89 ;  /* 0x0000005900597306 */ /* 0x000fe60000201400 */
[C---:B------:R-:W-:Y:S02]  /*44d0*/  @!P1 IADD3 R81, -R88.reuse, 0x18, RZ ;  /* 0x0000001858519810 */ /* 0x040fe40007ffe1ff */
[----:B------:R-:W-:Y:S01]  /*44e0*/  PLOP3.LUT P1, PT, PT, PT, UP0, 0x80, 0x0 ;  /* 0x000000000000781c */ /* 0x000fe20003f2f008 */
[C---:B------:R-:W-:Y:S04]  /*44f0*/  HMMA.16816.F32 R8, R72.reuse, R78, R8 ;  /* 0x0000004e4808723c */ /* 0x040fe80000001808 */
[C---:B------:R-:W-:Y:S01]  /*4500*/  @!P0 IADD3 R83, -R88.reuse, 0x10, RZ ;  /* 0x0000001058538810 */ /* 0x040fe20007ffe1ff */
[----:B------:R-:W-:Y:S01]  /*4510*/  I2F R82, R82 ;  /* 0x0000005200527306 */ /* 0x000fe20000201400 */
[----:B----4-:R-:W-:Y:S04]  /*4520*/  IADD3 R80, R88, -0x19, RZ ;  /* 0xffffffe758507810 */ /* 0x010fe80007ffe0ff */
[----:B------:R-:W-:Y:S05]  /*4530*/  ISETP.GE.AND P0, PT, R80, RZ, PT ;  /* 0x000000ff5000720c */ /* 0x000fea0003f06270 */
[----:B------:R-:W-:Y:S01]  /*4540*/  I2F R83, R83 ;  /* 0x0000005300537306 */ /* 0x000fe20000201400 */
[C---:B------:R-:W-:Y:S03]  /*4550*/  HMMA.16816.F32 R12, R72.reuse, R68, R12 ;  /* 0x00000044480c723c */ /* 0x040fe6000000180c */
[----:B------:R-:W-:Y:S02]  /*4560*/  FMUL.FTZ R5, R5, c[0x0][0x2ec] ;  /* 0x0000bb0005057a20 */ /* 0x000fe40000410000 */
[----:B------:R-:W-:Y:S02]  /*4570*/  FMUL.FTZ R4, R4, c[0x0][0x2ec] ;  /* 0x0000bb0004047a20 */ /* 0x000fe40000410000 */
[----:B------:R-:W-:Y:S01]  /*4580*/  FMUL.FTZ R6, R6, c[0x0][0x2ec] ;  /* 0x0000bb0006067a20 */ /* 0x000fe20000410000 */
[----:B------:R-:W-:Y:S01]  /*4590*/  HMMA.16816.F32 R16, R72, R70, R16 ;  /* 0x000000464810723c */ /* 0x000fe20000001810 */
[----:B------:R-:W-:Y:S01]  /*45a0*/  MUFU.TANH R95, R5 ;  /* 0x00000005005f7308 */ /* 0x000fe20000002400 */
[----:B------:R-:W2:Y:S02]  /*45b0*/  LDL R73, [R1+0x78] ;  /* 0x0000780001497983 */ /* 0x000ea40000100800 */
[----:B------:R-:W-:Y:S01]  /*45c0*/  @!P0 IADD3 R80, -R88, 0x19, RZ ;  /* 0x0000001958508810 */ /* 0x000fe20007ffe1ff */
[----:B------:R-:W-:Y:S01]  /*45d0*/  FMUL.FTZ R8, R8, c[0x0][0x2ec] ;  /* 0x0000bb0008087a20 */ /* 0x000fe20000410000 */
[----:B------:R-:W-:Y:S01]  /*45e0*/  PLOP3.LUT P0, PT, PT, PT, UP0, 0x80, 0x0 ;  /* 0x000000000000781c */ /* 0x000fe20003f0f008 */
[----:B------:R-:W-:Y:S01]  /*45f0*/  FMUL.FTZ R7, R7, c[0x0][0x2ec] ;  /* 0x0000bb0007077a20 */ /* 0x000fe20000410000 */
[----:B------:R-:W2:Y:S01]  /*4600*/  LDL R72, [R1+0x74] ;  /* 0x0000740001487983 */ /* 0x000ea20000100800 */
[----:B------:R-:W-:Y:S02]  /*4610*/  FMUL.FTZ R9, R9, c[0x0][0x2ec] ;  /* 0x0000bb0009097a20 */ /* 0x000fe40000410000 */
[----:B------:R-:W1:Y:S01]  /*4620*/  MUFU.TANH R96, R4 ;  /* 0x0000000400607308 */ /* 0x000e620000002400 */
[----:B------:R-:W-:Y:S02]  /*4630*/  FMUL.FTZ R11, R11, c[0x0][0x2ec] ;  /* 0x0000bb000b0b7a20 */ /* 0x000fe40000410000 */
[----:B------:R-:W-:Y:S02]  /*4640*/  FMUL.FTZ R10, R10, c[0x0][0x2ec] ;  /* 0x0000bb000a0a7a20 */ /* 0x000fe40000410000 */
[----:B------:R-:W-:Y:S02]  /*4650*/  FMUL.FTZ R13, R13, c[0x0][0x2ec] ;  /* 0x0000bb000d0d7a20 */ /* 0x000fe40000410000 */
[----:B------:R-:W-:Y:S02]  /*4660*/  FMUL.FTZ R12, R12, c[0x0][0x2ec] ;  /* 0x0000bb000c0c7a20 */ /* 0x000fe40000410000 */
[----:B------:R-:W-:Y:S01]  /*4670*/  FMUL.FTZ R14, R14, c[0x0][0x2ec] ;  /* 0x0000bb000e0e7a20 */ /* 0x000fe20000410000 */
[----:B------:R1:W1:Y:S01]  /*4680*/  MUFU.TANH R250, R6 ;  /* 0x0000000600fa7308 */ /* 0x0002620000002400 */
[----:B------:R-:W-:Y:S02]  /*4690*/  FMUL.FTZ R15, R15, c[0x0][0x2ec] ;  /* 0x0000bb000f0f7a20 */ /* 0x000fe40000410000 */
[----:B------:R-:W-:Y:S02]  /*46a0*/  FMUL.FTZ R16, R16, c[0x0][0x2ec] ;  /* 0x0000bb0010107a20 */ /* 0x000fe40000410000 */
[----:B------:R-:W-:Y:S02]  /*46b0*/  FMUL.FTZ R17, R17, c[0x0][0x2ec] ;  /* 0x0000bb0011117a20 */ /* 0x000fe40000410000 */
[----:B------:R-:W-:Y:S02]  /*46c0*/  FMUL.FTZ R19, R19, c[0x0][0x2ec] ;  /* 0x0000bb0013137a20 */ /* 0x000fe40000410000 */
[----:B------:R-:W-:Y:S01]  /*46d0*/  FMUL.FTZ R18, R18, c[0x0][0x2ec] ;  /* 0x0000bb0012127a20 */ /* 0x000fe20000410000 */
[----:B------:R-:W-:Y:S10]  /*46e0*/  MUFU.TANH R94, R8 ;  /* 0x00000008005e7308 */ /* 0x000ff40000002400 */
[----:B------:R1:W1:Y:S02]  /*46f0*/  MUFU.TANH R249, R7 ;  /* 0x0000000700f97308 */ /* 0x0002640000002400 */
[----:B-1----:R-:W-:Y:S08]  /*4700*/  FFMA.FTZ R6, R93, -UR6, R96 ;  /* 0x800000065d067c23 */ /* 0x002ff00008010060 */
[----:B------:R-:W1:Y:S10]  /*4710*/  MUFU.TANH R87, R9 ;  /* 0x0000000900577308 */ /* 0x000e740000002400 */
[----:B------:R-:W-:Y:S01]  /*4720*/  MUFU.TANH R247, R11 ;  /* 0x0000000b00f77308 */ /* 0x000fe20000002400 */
[----:B------:R-:W-:Y:S09]  /*4730*/  FFMA.FTZ R7, R90, -UR6, R250 ;  /* 0x800000065a077c23 */ /* 0x000ff200080100fa */
[----:B------:R-:W1:Y:S10]  /*4740*/  MUFU.TANH R248, R10 ;  /* 0x0000000a00f87308 */ /* 0x000e740000002400 */
[----:B------:R-:W-:Y:S10]  /*4750*/  MUFU.TANH R86, R13 ;  /* 0x0000000d00567308 */ /* 0x000ff40000002400 */
[----:B------:R-:W1:Y:S10]  /*4760*/  MUFU.TANH R85, R12 ;  /* 0x0000000c00557308 */ /* 0x000e740000002400 */
[----:B------:R-:W1:Y:S10]  /*4770*/  MUFU.TANH R246, R14 ;  /* 0x0000000e00f67308 */ /* 0x000e740000002400 */
[----:B------:R-:W-:Y:S10]  /*4780*/  MUFU.TANH R245, R15 ;  /* 0x0000000f00f57308 */ /* 0x000ff40000002400 */
[----:B------:R-:W-:Y:S10]  /*4790*/  MUFU.TANH R78, R16 ;  /* 0x00000010004e7308 */ /* 0x000ff40000002400 */
[----:B------:R-:W-:Y:S10]  /*47a0*/  MUFU.TANH R77, R17 ;  /* 0x00000011004d7308 */ /* 0x000ff40000002400 */
[----:B------:R-:W1:Y:S10]  /*47b0*/  I2F R81, R81 ;  /* 0x0000005100517306 */ /* 0x000e740000201400 */
[----:B------:R-:W1:Y:S10]  /*47c0*/  I2F R80, R80 ;  /* 0x0000005000507306 */ /* 0x000e740000201400 */
[----:B------:R-:W-:Y:S10]  /*47d0*/  MUFU.TANH R99, R19 ;  /* 0x0000001300637308 */ /* 0x000ff40000002400 */
[----:B------:R-:W1:Y:S01]  /*47e0*/  MUFU.TANH R244, R18 ;  /* 0x0000001200f47308 */ /* 0x000e620000002400 */
[C---:B---3--:R-:W-:Y:S01]  /*47f0*/  FMUL.FTZ R5, R98.reuse, 1.4426950216293334961 ;  /* 0x3fb8aa3b62057820 */ /* 0x048fe20000410000 */
[----:B------:R-:W-:Y:S04]  /*4800*/  FSETP.NEU.FTZ.AND P2, PT, R98, -INF , PT ;  /* 0xff8000006200780b */ /* 0x000fe80003f5d000 */
[----:B------:R-:W-:Y:S02]  /*4810*/  FSEL R5, R5, RZ, P2 ;  /* 0x000000ff05057208 */ /* 0x000fe40001000000 */
[----:B------:R-:W-:Y:S02]  /*4820*/  PLOP3.LUT P2, PT, PT, PT, UP0, 0x80, 0x0 ;  /* 0x000000000000781c */ /* 0x000fe40003f4f008 */
[C---:B--2---:R-:W-:Y:S02]  /*4830*/  @P5 ISETP.GE.AND P5, PT, R76.reuse, UR7, PT ;  /* 0x000000074c005c0c */ /* 0x044fe4000bfa6270 */
[----:B------:R-:W-:Y:S02]  /*4840*/  @P1 IADD3 R4, R76, 0x1, RZ ;  /* 0x000000014c041810 */ /* 0x000fe40007ffe0ff */
[----:B------:R-:W-:Y:S02]  /*4850*/  PLOP3.LUT P1, PT, PT, PT, UP0, 0x80, 0x0 ;  /* 0x000000000000781c */ /* 0x000fe40003f2f008 */
[----:B------:R-:W-:Y:S01]  /*4860*/  @P4 ISETP.GE.AND P4, PT, R4, UR7, PT ;  /* 0x0000000704004c0c */ /* 0x000fe2000bf86270 */
[----:B------:R-:W-:Y:S06]  /*4870*/  FFMA.FTZ R4, R92, -UR6, R95 ;  /* 0x800000065c047c23 */ /* 0x000fec000801005f */
[----:B------:R-:W-:Y:S02]  /*4880*/  @P0 FSEL R6, R6, -INF , !P5 ;  /* 0xff80000006060808 */ /* 0x000fe40006800000 */
[----:B------:R-:W-:Y:S03]  /*4890*/  PLOP3.LUT P0, PT, PT, PT, UP0, 0x80, 0x0 ;  /* 0x000000000000781c */ /* 0x000fe60003f0f008 */
[--C-:B------:R-:W-:Y:S01]  /*48a0*/  FFMA.FTZ R6, R6, c[0x0][0x23c], -R5.reuse ;  /* 0x00008f0006067a23 */ /* 0x100fe20000010805 */
[----:B------:R-:W-:Y:S02]  /*48b0*/  @P1 FSEL R4, R4, -INF , !P4 ;  /* 0xff80000004041808 */ /* 0x000fe40006000000 */
[----:B------:R-:W-:Y:S01]  /*48c0*/  FSETP.NEU.FTZ.AND P1, PT, R97, -INF , PT ;  /* 0xff8000006100780b */ /* 0x000fe20003f3d000 */
[----:B------:R2:W-:Y:S02]  /*48d0*/  MUFU.EX2 R98, R6 ;  /* 0x0000000600627308 */ /* 0x0005e40000000800 */
[----:B------:R-:W-:Y:S04]  /*48e0*/  FFMA.FTZ R8, R4, c[0x0][0x23c], -R5 ;  /* 0x00008f0004087a23 */ /* 0x000fe80000010805 */
[----:B------:R-:W-:Y:S02]  /*48f0*/  @P0 FSEL R7, R7, -INF , !P5 ;  /* 0xff80000007070808 */ /* 0x000fe40006800000 */
[----:B------:R-:W-:Y:S02]  /*4900*/  PLOP3.LUT P0, PT, PT, PT, UP0, 0x80, 0x0 ;  /* 0x000000000000781c */ /* 0x000fe40003f0f008 */
[----:B------:R-:W-:Y:S01]  /*4910*/  PLOP3.LUT P5, PT, PT, PT, UP0, 0x80, 0x0 ;  /* 0x000000000000781c */ /* 0x000fe20003faf008 */
[----:B--2---:R-:W-:Y:S02]  /*4920*/  FMUL.FTZ R6, R97, 1.4426950216293334961 ;  /* 0x3fb8aa3b61067820 */ /* 0x004fe40000410000 */
[----:B------:R2:W-:Y:S03]  /*4930*/  MUFU.EX2 R97, R8 ;  /* 0x0000000800617308 */ /* 0x0005e60000000800 */
[----:B------:R-:W-:Y:S01]  /*4940*/  FSEL R4, R6, RZ, P1 ;  /* 0x000000ff06047208 */ /* 0x000fe20000800000 */
[----:B------:R-:W-:Y:S01]  /*4950*/  FFMA.FTZ R6, R91, -UR6, R249 ;  /* 0x800000065b067c23 */ /* 0x000fe200080100f9 */
[----:B------:R-:W-:Y:S03]  /*4960*/  PLOP3.LUT P1, PT, PT, PT, UP0, 0x80, 0x0 ;  /* 0x000000000000781c */ /* 0x000fe60003f2f008 */
[--C-:B------:R-:W-:Y:S04]  /*4970*/  FFMA.FTZ R7, R7, c[0x0][0x23c], -R4.reuse ;  /* 0x00008f0007077a23 */ /* 0x100fe80000010804 */
[----:B------:R3:W-:Y:S06]  /*4980*/  MUFU.EX2 R103, R7 ;  /* 0x0000000700677308 */ /* 0x0007ec0000000800 */
[----:B------:R-:W-:Y:S02]  /*4990*/  @P1 FSEL R6, R6, -INF , !P4 ;  /* 0xff80000006061808 */ /* 0x000fe40006000000 */
[----:B------:R-:W-:Y:S02]  /*49a0*/  PLOP3.LUT P1, PT, PT, PT, UP0, 0x80, 0x0 ;  /* 0x000000000000781c */ /* 0x000fe40003f2f008 */
[----:B------:R-:W-:Y:S01]  /*49b0*/  PLOP3.LUT P4, PT, PT, PT, UP0, 0x80, 0x0 ;  /* 0x000000000000781c */ /* 0x000fe20003f8f008 */
[----:B------:R-:W-:Y:S01]  /*49c0*/  FFMA.FTZ R6, R6, c[0x0][0x23c], -R4 ;  /* 0x00008f0006067a23 */ /* 0x000fe20000010804 */
[----:B--2---:R-:W-:Y:S02]  /*49d0*/  @P3 IADD3 R8, R76, 0x8, RZ ;  /* 0x000000084c083810 */ /* 0x004fe40007ffe0ff */
[----:B------:R-:W-:Y:S01]  /*49e0*/  PLOP3.LUT P3, PT, PT, PT, UP0, 0x80, 0x0 ;  /* 0x000000000000781c */ /* 0x000fe20003f6f008 */
[----:B------:R1:W-:Y:S01]  /*49f0*/  MUFU.EX2 R102, R6 ;  /* 0x0000000600667308 */ /* 0x0003e20000000800 */
[----:B------:R-:W-:Y:S02]  /*4a00*/  @P6 ISETP.GE.AND P6, PT, R8, UR7, PT ;  /* 0x0000000708006c0c */ /* 0x000fe4000bfc6270 */
[----:B------:R-:W-:Y:S02]  /*4a10*/  @P2 IADD3 R8, R76, 0x9, RZ ;  /* 0x000000094c082810 */ /* 0x000fe40007ffe0ff */
[----:B------:R-:W-:Y:S01]  /*4a20*/  PLOP3.LUT P2, PT, PT, PT, UP0, 0x80, 0x0 ;  /* 0x000000000000781c */ /* 0x000fe20003f4f008 */
[----:B---3--:R-:W-:Y:S06]  /*4a30*/  FFMA.FTZ R7, R89, -UR6, R94 ;  /* 0x8000000659077c23 */ /* 0x008fec000801005e */
[----:B------:R-:W-:Y:S02]  /*4a40*/  @P3 ISETP.GE.AND P3, PT, R8, UR7, PT ;  /* 0x0000000708003c0c */ /* 0x000fe4000bf66270 */
[----:B------:R-:W-:Y:S02]  /*4a50*/  @P0 FSEL R7, R7, -INF , !P6 ;  /* 0xff80000007070808 */ /* 0x000fe40007000000 */
[----:B------:R-:W-:Y:S02]  /*4a60*/  PLOP3.LUT P0, PT, PT, PT, UP0, 0x80, 0x0 ;  /* 0x000000000000781c */ /* 0x000fe40003f0f008 */
[----:B------:R-:W-:Y:S01]  /*4a70*/  @P4 IADD3 R8, R76, 0x10, RZ ;  /* 0x000000104c084810 */ /* 0x000fe20007ffe0ff */
[----:B------:R-:W-:Y:S01]  /*4a80*/  FFMA.FTZ R7, R7, c[0x0][0x23c], -R5 ;  /* 0x00008f0007077a23 */ /* 0x000fe20000010805 */
[----:B------:R-:W-:Y:S02]  /*4a90*/  PLOP3.LUT P4, PT, PT, PT, UP0, 0x80, 0x0 ;  /* 0x000000000000781c */ /* 0x000fe40003f8f008 */
[----:B------:R-:W-:Y:S01]  /*4aa0*/  @P5 ISETP.GE.AND P5, PT, R8, UR7, PT ;  /* 0x0000000708005c0c */ /* 0x000fe2000bfa6270 */
[----:B------:R2:W-:Y:S01]  /*4ab0*/  MUFU.EX2 R91, R7 ;  /* 0x00000007005b7308 */ /* 0x0005e20000000800 */
[----:B-1----:R-:W-:Y:S05]  /*4ac0*/  FFMA.FTZ R6, R84, -UR6, R87 ;  /* 0x8000000654067c23 */ /* 0x002fea0008010057 */
[----:B------:R-:W-:Y:S02]  /*4ad0*/  @P1 FSEL R6, R6, -INF , !P3 ;  /* 0xff80000006061808 */ /* 0x000fe40005800000 */
[----:B------:R-:W-:Y:S02]  /*4ae0*/  PLOP3.LUT P1, PT, PT, PT, UP0, 0x80, 0x0 ;  /* 0x000000000000781c */ /* 0x000fe40003f2f008 */
[----:B------:R-:W-:Y:S01]  /*4af0*/  @P4 IADD3 R9, R76, 0x19, RZ ;  /* 0x000000194c094810 */ /* 0x000fe20007ffe0ff */
[----:B------:R-:W-:Y:S04]  /*4b00*/  FFMA.FTZ R6, R6, c[0x0][0x23c], -R5 ;  /* 0x00008f0006067a23 */ /* 0x000fe80000010805 */
[----:B------:R1:W-:Y:S06]  /*4b10*/  MUFU.EX2 R90, R6 ;  /* 0x00000006005a7308 */ /* 0x0003ec0000000800 */
[----:B------:R-:W-:Y:S02]  /*4b20*/  @P1 IADD3 R8, R76, 0x11, RZ ;  /* 0x000000114c081810 */ /* 0x000fe40007ffe0ff */
[----:B------:R-:W-:Y:S01]  /*4b30*/  PLOP3.LUT P1, PT, PT, PT, UP0, 0x80, 0x0 ;  /* 0x000000000000781c */ /* 0x000fe20003f2f008 */
[----:B--2---:R-:W-:Y:S05]  /*4b40*/  FFMA.FTZ R7, R93, -UR6, R248 ;  /* 0x800000065d077c23 */ /* 0x004fea00080100f8 */
[----:B------:R-:W-:Y:S02]  /*4b50*/  @P2 FSEL R7, R7, -INF , !P6 ;  /* 0xff80000007072808 */ /* 0x000fe40007000000 */
[----:B------:R-:W-:Y:S02]  /*4b60*/  PLOP3.LUT P6, PT, PT, PT, UP0, 0x80, 0x0 ;  /* 0x000000000000781c */ /* 0x000fe40003fcf008 */
[----:B------:R-:W-:Y:S01]  /*4b70*/  PLOP3.LUT P2, PT, PT, PT, UP0, 0x80, 0x0 ;  /* 0x000000000000781c */ /* 0x000fe20003f4f008 */
[--C-:B------:R-:W-:Y:S04]  /*4b80*/  FFMA.FTZ R7, R7, c[0x0][0x23c], -R4.reuse ;  /* 0x00008f0007077a23 */ /* 0x100fe80000010804 */
[----:B------:R2:W-:Y:S01]  /*4b90*/  MUFU.EX2 R251, R7 ;  /* 0x0000000700fb7308 */ /* 0x0005e20000000800 */
[----:B-1----:R-:W-:Y:S05]  /*4ba0*/  FFMA.FTZ R6, R92, -UR6, R247 ;  /* 0x800000065c067c23 */ /* 0x002fea00080100f7 */
[----:B------:R-:W-:Y:S02]  /*4bb0*/  @P0 FSEL R6, R6, -INF , !P3 ;  /* 0xff80000006060808 */ /* 0x000fe40005800000 */
[----:B------:R-:W-:Y:S02]  /*4bc0*/  @P6 ISETP.GE.AND P6, PT, R8, UR7, PT ;  /* 0x0000000708006c0c */ /* 0x000fe4000bfc6270 */
[----:B------:R-:W-:Y:S01]  /*4bd0*/  PLOP3.LUT P0, PT, PT, PT, UP0, 0x80, 0x0 ;  /* 0x000000000000781c */ /* 0x000fe20003f0f008 */
[----:B------:R-:W-:Y:S01]  /*4be0*/  FFMA.FTZ R6, R6, c[0x0][0x23c], -R4 ;  /* 0x00008f0006067a23 */ /* 0x000fe20000010804 */
[----:B------:R-:W-:Y:S03]  /*4bf0*/  PLOP3.LUT P3, PT, PT, PT, UP0, 0x80, 0x0 ;  /* 0x000000000000781c */ /* 0x000fe60003f6f008 */
[----:B------:R1:W-:Y:S01]  /*4c00*/  MUFU.EX2 R92, R6 ;  /* 0x00000006005c7308 */ /* 0x0003e20000000800 */
[----:B--2---:R-:W-:Y:S09]  /*4c10*/  FFMA.FTZ R7, R83, -UR6, R85 ;  /* 0x8000000653077c23 */ /* 0x004ff20008010055 */
[----:B------:R-:W-:Y:S02]  /*4c20*/  @P3 ISETP.GE.AND P3, PT, R9, UR7, PT ;  /* 0x0000000709003c0c */ /* 0x000fe4000bf66270 */
[----:B------:R-:W-:Y:S02]  /*4c30*/  @P2 FSEL R7, R7, -INF , !P5 ;  /* 0xff80000007072808 */ /* 0x000fe40006800000 */
[----:B------:R-:W-:Y:S03]  /*4c40*/  PLOP3.LUT P2, PT, PT, PT, UP0, 0x80, 0x0 ;  /* 0x000000000000781c */ /* 0x000fe60003f4f008 */
[--C-:B------:R-:W-:Y:S02]  /*4c50*/  FFMA.FTZ R8, R7, c[0x0][0x23c], -R5.reuse ;  /* 0x00008f0007087a23 */ /* 0x100fe40000010805 */
[----:B------:R-:W-:Y:S02]  /*4c60*/  FFMA.FTZ R7, R89, -UR6, R246 ;  /* 0x8000000659077c23 */ /* 0x000fe400080100f6 */
[----:B------:R2:W-:Y:S01]  /*4c70*/  MUFU.EX2 R89, R8 ;  /* 0x0000000800597308 */ /* 0x0005e20000000800 */
[----:B-1----:R-:W-:Y:S02]  /*4c80*/  FFMA.FTZ R6, R82, -UR6, R86 ;  /* 0x8000000652067c23 */ /* 0x002fe40008010056 */
[----:B------:R-:W-:Y:S02]  /*4c90*/  @P0 FSEL R7, R7, -INF , !P5 ;  /* 0xff80000007070808 */ /* 0x000fe40006800000 */
[----:B------:R-:W-:Y:S02]  /*4ca0*/  PLOP3.LUT P0, PT, PT, PT, UP0, 0x80, 0x0 ;  /* 0x000000000000781c */ /* 0x000fe40003f0f008 */
[----:B------:R-:W-:Y:S01]  /*4cb0*/  @P1 FSEL R6, R6, -INF , !P6 ;  /* 0xff80000006061808 */ /* 0x000fe20007000000 */
[----:B------:R-:W-:Y:S01]  /*4cc0*/  FFMA.FTZ R7, R7, c[0x0][0x23c], -R4 ;  /* 0x00008f0007077a23 */ /* 0x000fe20000010804 */
[----:B------:R-:W-:Y:S03]  /*4cd0*/  PLOP3.LUT P1, PT, PT, PT, UP0, 0x80, 0x0 ;  /* 0x000000000000781c */ /* 0x000fe60003f2f008 */
[----:B------:R-:W-:Y:S01]  /*4ce0*/  FFMA.FTZ R6, R6, c[0x0][0x23c], -R5 ;  /* 0x00008f0006067a23 */ /* 0x000fe20000010805 */
[----:B------:R1:W-:Y:S10]  /*4cf0*/  MUFU.EX2 R93, R7 ;  /* 0x00000007005d7308 */ /* 0x0003f40000000800 */
[----:B------:R3:W3:Y:S01]  /*4d00*/  MUFU.EX2 R88, R6 ;  /* 0x0000000600587308 */ /* 0x0006e20000000800 */
[----:B--2---:R-:W-:Y:S04]  /*4d10*/  @P2 IADD3 R8, R76, 0x18, RZ ;  /* 0x000000184c082810 */ /* 0x004fe80007ffe0ff */
[----:B------:R-:W-:Y:S02]  /*4d20*/  @P1 ISETP.GE.AND P2, PT, R8, UR7, PT ;  /* 0x0000000708001c0c */ /* 0x000fe4000bf46270 */
[----:B------:R-:W-:Y:S01]  /*4d30*/  PLOP3.LUT P1, PT, PT, PT, UP0, 0x80, 0x0 ;  /* 0x000000000000781c */ /* 0x000fe20003f2f008 */
[----:B-1----:R-:W-:Y:S11]  /*4d40*/  FFMA.FTZ R7, R81, -UR6, R78 ;  /* 0x8000000651077c23 */ /* 0x002ff6000801004e */
[----:B------:R-:W-:Y:S01]  /*4d50*/  @!UPT UIADD3 URZ, URZ, URZ, URZ ;  /* 0x0000003f3f3ff290 */ /* 0x000fe2000fffe03f */
[----:B------:R-:W-:Y:S02]  /*4d60*/  @P1 FSEL R7, R7, -INF , !P2 ;  /* 0xff80000007071808 */ /* 0x000fe40005000000 */
[----:B------:R-:W-:Y:S01]  /*4d70*/  PLOP3.LUT P1, PT, PT, PT, UP0, 0x80, 0x0 ;  /* 0x000000000000781c */ /* 0x000fe20003f2f008 */
[----:B---3--:R-:W-:Y:S02]  /*4d80*/  FFMA.FTZ R6, R84, -UR6, R245 ;  /* 0x8000000654067c23 */ /* 0x008fe400080100f5 */
[----:B------:R-:W-:Y:S03]  /*4d90*/  FFMA.FTZ R7, R7, c[0x0][0x23c], -R5 ;  /* 0x00008f0007077a23 */ /* 0x000fe60000010805 */
[----:B------:R-:W-:Y:S01]  /*4da0*/  @P0 FSEL R6, R6, -INF , !P6 ;  /* 0xff80000006060808 */ /* 0x000fe20007000000 */
[----:B------:R1:W-:Y:S01]  /*4db0*/  MUFU.EX2 R79, R7 ;  /* 0x00000007004f7308 */ /* 0x0003e20000000800 */
[----:B------:R-:W-:Y:S03]  /*4dc0*/  PLOP3.LUT P0, PT, PT, PT, UP0, 0x80, 0x0 ;  /* 0x000000000000781c */ /* 0x000fe60003f0f008 */
[----:B------:R-:W-:Y:S02]  /*4dd0*/  FFMA.FTZ R8, R6, c[0x0][0x23c], -R4 ;  /* 0x00008f0006087a23 */ /* 0x000fe40000010804 */
[----:B------:R-:W-:Y:S04]  /*4de0*/  FFMA.FTZ R6, R80, -UR6, R77 ;  /* 0x8000000650067c23 */ /* 0x000fe8000801004d */
[----:B------:R2:W3:Y:S04]  /*4df0*/  MUFU.EX2 R84, R8 ;  /* 0x0000000800547308 */ /* 0x0004e80000000800 */
[----:B------:R-:W-:Y:S02]  /*4e00*/  @P0 FSEL R6, R6, -INF , !P3 ;  /* 0xff80000006060808 */ /* 0x000fe40005800000 */
[----:B------:R-:W-:Y:S01]  /*4e10*/  PLOP3.LUT P0, PT, PT, PT, UP0, 0x80, 0x0 ;  /* 0x000000000000781c */ /* 0x000fe20003f0f008 */
[----:B------:R-:W-:Y:S02]  /*4e20*/  UISETP.GE.AND UP0, UPT, UR8, 0x1, UPT ;  /* 0x000000010800788c */ /* 0x000fe4000bf06270 */
[----:B------:R-:W-:Y:S02]  /*4e30*/  FFMA.FTZ R5, R6, c[0x0][0x23c], -R5 ;  /* 0x00008f0006057a23 */ /* 0x000fe40000010805 */
[----:B------:R-:W-:Y:S02]  /*4e40*/  FFMA.FTZ R6, R83, -UR6, R244 ;  /* 0x8000000653067c23 */ /* 0x000fe400080100f4 */
[----:B------:R3:W3:Y:S01]  /*4e50*/  MUFU.EX2 R76, R5 ;  /* 0x00000005004c7308 */ /* 0x0006e20000000800 */
[----:B------:R-:W4:Y:S01]  /*4e60*/  LDL R83, [R1+0x5c] ;  /* 0x00005c0001537983 */ /* 0x000f220000100800 */
[----:B-1----:R-:W-:Y:S02]  /*4e70*/  F2FP.PACK_AB R7, R88, R89 ;  /* 0x000000595807723e */ /* 0x002fe400000000ff */
[----:B------:R-:W-:Y:S05]  /*4e80*/  @P1 FSEL R6, R6, -INF , !P2 ;  /* 0xff80000006061808 */ /* 0x000fea0005000000 */
[--C-:B------:R-:W-:Y:S01]  /*4e90*/  FFMA.FTZ R6, R6, c[0x0][0x23c], -R4.reuse ;  /* 0x00008f0006067a23 */ /* 0x100fe20000010804 */
[----:B--2---:R-:W-:Y:S03]  /*4ea0*/  F2FP.PACK_AB R8, R92, R251 ;  /* 0x000000fb5c08723e */ /* 0x004fe600000000ff */
[----:B------:R1:W-:Y:S01]  /*4eb0*/  MUFU.EX2 R81, R6 ;  /* 0x0000000600517308 */ /* 0x0003e20000000800 */
[----:B---3--:R-:W-:Y:S02]  /*4ec0*/  FFMA.FTZ R5, R82, -UR6, R99 ;  /* 0x8000000652057c23 */ /* 0x008fe40008010063 */
[----:B------:R-:W2:Y:S03]  /*4ed0*/  LDL R82, [R1+0x58] ;  /* 0x0000580001527983 */ /* 0x000ea60000100800 */
[----:B------:R-:W-:Y:S02]  /*4ee0*/  @P0 FSEL R5, R5, -INF , !P3 ;  /* 0xff80000005050808 */ /* 0x000fe40005800000 */
[----:B------:R-:W-:Y:S03]  /*4ef0*/  IADD3 R74, P0, R73, UR12, RZ ;  /* 0x0000000c494a7c10 */ /* 0x000fe6000ff1e0ff */
[----:B------:R-:W-:Y:S01]  /*4f00*/  FFMA.FTZ R4, R5, c[0x0][0x23c], -R4 ;  /* 0x00008f0005047a23 */ /* 0x000fe20000010804 */
[----:B------:R-:W-:Y:S02]  /*4f10*/  F2FP.PACK_AB R5, R102, R103 ;  /* 0x000000676605723e */ /* 0x000fe400000000ff */
[----:B-1----:R-:W-:Y:S01]  /*4f20*/  F2FP.PACK_AB R6, R97, R98 ;  /* 0x000000626106723e */ /* 0x002fe200000000ff */
[----:B------:R1:W3:Y:S01]  /*4f30*/  MUFU.EX2 R80, R4 ;  /* 0x0000000400507308 */ /* 0x0002e20000000800 */
[----:B------:R-:W-:Y:S02]  /*4f40*/  IADD3.X R75, R72, UR11, RZ, P0, !PT ;  /* 0x0000000b484b7c10 */ /* 0x000fe400087fe4ff */
[----:B------:R-:W-:Y:S01]  /*4f50*/  PLOP3.LUT P0, PT, PT, PT, UP0, 0x80, 0x0 ;  /* 0x000000000000781c */ /* 0x000fe20003f0f008 */
[----:B------:R3:W-:Y:S04]  /*4f60*/  STS [R101+0x14000], R6 ;  /* 0x0140000665007388 */ /* 0x0007e80000000800 */
[----:B------:R3:W-:Y:S04]  /*4f70*/  STS [R101+0x14400], R5 ;  /* 0x0144000565007388 */ /* 0x0007e80000000800 */
[----:B------:R-:W4:Y:S04]  /*4f80*/  LDG.E R73, [R74.64] ;  /* 0x000000044a497981 */ /* 0x000f28000c1e1900 */
[----:B------:R-:W4:Y:S01]  /*4f90*/  LDG.E R72, [R74.64+0x20] ;  /* 0x000020044a487981 */ /* 0x000f22000c1e1900 */
[----:B-1----:R-:W-:Y:S05]  /*4fa0*/  F2FP.PACK_AB R4, R90, R91 ;  /* 0x0000005b5a04723e */ /* 0x002fea00000000ff */
[----:B------:R1:W-:Y:S01]  /*4fb0*/  STS [R100+0x14000], R4 ;  /* 0x0140000464007388 */ /* 0x0003e20000000800 */
[----:B---3--:R-:W-:Y:S03]  /*4fc0*/  F2FP.PACK_AB R6, R84, R93 ;  /* 0x0000005d5406723e */ /* 0x008fe600000000ff */
[----:B------:R-:W-:Y:S01]  /*4fd0*/  STS [R100+0x14400], R8 ;  /* 0x0144000864007388 */ /* 0x000fe20000000800 */
[----:B------:R-:W-:Y:S02]  /*4fe0*/  F2FP.PACK_AB R5, R76, R79 ;  /* 0x0000004f4c05723e */ /* 0x000fe400000000ff */
[----:B-1----:R-:W-:Y:S01]  /*4ff0*/  F2FP.PACK_AB R4, R80, R81 ;  /* 0x000000515004723e */ /* 0x002fe200000000ff */
[----:B--2---:R-:W-:Y:S04]  /*5000*/  STS [R82+0x14000], R7 ;  /* 0x0140000752007388 */ /* 0x004fe80000000800 */
[----:B------:R-:W-:Y:S04]  /*5010*/  STS [R82+0x14400], R6 ;  /* 0x0144000652007388 */ /* 0x000fe80000000800 */
[----:B----4-:R-:W-:Y:S04]  /*5020*/  STS [R83+0x14000], R5 ;  /* 0x0140000553007388 */ /* 0x010fe80000000800 */
        /* <DEDUP_REMOVED lines=65> */
[C---:B------:R-:W-:Y:S02]  /*5440*/  FADD.FTZ R4, -R73.reuse, R4 ;  /* 0x0000000449047221 */ /* 0x040fe40000010100 */
[----:B------:R-:W-:Y:S02]  /*5450*/  FADD.FTZ R5, -R73, R5 ;  /* 0x0000000549057221 */ /* 0x000fe40000010100 */
[----:B------:R-:W-:Y:S01]  /*5460*/  FMUL.FTZ R68, R98, R4 ;  /* 0x0000000462447220 */ /* 0x000fe20000410000 */
[----:B------:R-:W-:Y:S03]  /*5470*/  MOV R98, c[0x0][0x22c] ;  /* 0x00008b0000627a02 */ /* 0x000fe60000000f00 */
[----:B------:R-:W-:Y:S02]  /*5480*/  FMUL.FTZ R69, R97, R5 ;  /* 0x0000000561457220 */ /* 0x000fe40000410000 */
[----:B------:R-:W-:Y:S02]  /*5490*/  FFMA.FTZ R5, -R95, R95, 1 ;  /* 0x3f8000005f057423 */ /* 0x000fe4000001015f */
        /* <DEDUP_REMOVED lines=34> */
[----:B------:R-:W-:Y:S02]  /*56c0*/  FMUL.FTZ R12, R102, R4 ;  /* 0x00000004660c7220 */ /* 0x000fe40000410000 */
[----:B------:R-:W-:Y:S02]  /*56d0*/  FFMA.FTZ R4, -R250, R250, 1 ;  /* 0x3f800000fa047423 */ /* 0x000fe400000101fa */
[----:B------:R-:W-:Y:S02]  /*56e0*/  FFMA.FTZ R5, -R249, R249, 1 ;  /* 0x3f800000f9057423 */ /* 0x000fe400000101f9 */
[----:B------:R-:W-:Y:S02]  /*56f0*/  FMUL.FTZ R73, R88, R13 ;  /* 0x0000000d58497220 */ /* 0x000fe40000410000 */
[----:B------:R-:W-:Y:S02]  /*5700*/  FFMA.FTZ R13, -R85, R85, 1 ;  /* 0x3f800000550d7423 */ /* 0x000fe40000010155 */
[----:B------:R-:W-:Y:S02]  /*5710*/  FFMA.FTZ R8, -R86, R86, 1 ;  /* 0x3f80000056087423 */ /* 0x000fe40000010156 */
[----:B------:R-:W-:Y:S02]  /*5720*/  FMUL.FTZ R6, R103, R6 ;  /* 0x0000000667067220 */ /* 0x000fe40000410000 */
[----:B------:R-:W-:Y:S01]  /*5730*/  FADD.FTZ R16, -R72, R10 ;  /* 0x0000000a48107221 */ /* 0x000fe20000010100 */
[----:B------:R1:W5:Y:S01]  /*5740*/  LDL.LU R103, [R1+0x98] ;  /* 0x0000980001677983 */ /* 0x0003620000300800 */
[----:B------:R-:W-:Y:S02]  /*5750*/  FMUL.FTZ R10, R4, c[0x0][0x2ec] ;  /* 0x0000bb00040a7a20 */ /* 0x000fe40000410000 */
[----:B------:R-:W-:Y:S01]  /*5760*/  FMUL.FTZ R4, R5, c[0x0][0x2ec] ;  /* 0x0000bb0005047a20 */ /* 0x000fe20000410000 */
[----:B------:R1:W5:Y:S01]  /*5770*/  LDL.LU R102, [R1+0x94] ;  /* 0x0000940001667983 */ /* 0x0003620000300800 */
        /* <DEDUP_REMOVED lines=19> */
[----:B------:R-:W-:Y:S02]  /*58b0*/  FMUL.FTZ R5, R5, R11 ;  /* 0x0000000b05057220 */ /* 0x000fe40000410000 */
[----:B------:R-:W-:Y:S02]  /*58c0*/  FMUL.FTZ R6, R6, R13 ;  /* 0x0000000d06067220 */ /* 0x000fe40000410000 */
[----:B------:R-:W-:Y:S02]  /*58d0*/  FFMA.FTZ R11, -R246, R246, 1 ;  /* 0x3f800000f60b7423 */ /* 0x000fe400000101f6 */
[----:B------:R-:W-:Y:S01]  /*58e0*/  FFMA.FTZ R10, -R245, R245, 1 ;  /* 0x3f800000f50a7423 */ /* 0x000fe200000101f5 */
[----:B------:R-:W-:Y:S01]  /*58f0*/  F2FP.PACK_AB R6, R6, R5 ;  /* 0x000000050606723e */ /* 0x000fe200000000ff */
[----:B------:R-:W-:Y:S02]  /*5900*/  FMUL.FTZ R16, R93, R14 ;  /* 0x0000000e5d107220 */ /* 0x000fe40000410000 */
[----:B------:R-:W-:Y:S02]  /*5910*/  FMUL.FTZ R17, R84, R15 ;  /* 0x0000000f54117220 */ /* 0x000fe40000410000 */
[----:B------:R-:W-:Y:S01]  /*5920*/  FMUL.FTZ R11, R11, c[0x0][0x2ec] ;  /* 0x0000bb000b0b7a20 */ /* 0x000fe20000410000 */
[----:B------:R3:W-:Y:S01]  /*5930*/  STS [R100+0x12400], R6 ;  /* 0x0124000664007388 */ /* 0x0007e20000000800 */
[----:B------:R-:W-:Y:S02]  /*5940*/  FMUL.FTZ R10, R10, c[0x0][0x2ec] ;  /* 0x0000bb000a0a7a20 */ /* 0x000fe40000410000 */
[C---:B------:R-:W-:Y:S01]  /*5950*/  FADD.FTZ R18, -R72.reuse, R18 ;  /* 0x0000001248127221 */ /* 0x040fe20000010100 */
[----:B------:R-:W-:Y:S01]  /*5960*/  STS [R82+0x12000], R8 ;  /* 0x0120000852007388 */ /* 0x000fe20000000800 */
[----:B------:R-:W-:Y:S02]  /*5970*/  FADD.FTZ R19, -R72, R19 ;  /* 0x0000001348137221 */ /* 0x000fe40000010100 */
[----:B------:R-:W-:Y:S01]  /*5980*/  FMUL.FTZ R11, R11, R16 ;  /* 0x000000100b0b7220 */ /* 0x000fe20000410000 */
[----:B--2---:R1:W5:Y:S01]  /*5990*/  LDL.LU R101, [R1+0x90] ;  /* 0x0000900001657983 */ /* 0x0043620000300800 */
[----:B------:R-:W-:Y:S02]  /*59a0*/  FMUL.FTZ R10, R10, R17 ;  /* 0x000000110a0a7220 */ /* 0x000fe40000410000 */
[----:B------:R-:W-:Y:S02]  /*59b0*/  FFMA.FTZ R13, -R244, R244, 1 ;  /* 0x3f800000f40d7423 */ /* 0x000fe400000101f4 */
[----:B------:R-:W-:Y:S01]  /*59c0*/  FFMA.FTZ R12, -R99, R99, 1 ;  /* 0x3f800000630c7423 */ /* 0x000fe20000010163 */
[----:B------:R-:W-:Y:S01]  /*59d0*/  F2FP.PACK_AB R5, R10, R11 ;  /* 0x0000000b0a05723e */ /* 0x000fe200000000ff */
[----:B------:R-:W-:Y:S02]  /*59e0*/  FMUL.FTZ R14, R81, R18 ;  /* 0x00000012510e7220 */ /* 0x000fe40000410000 */
[----:B------:R-:W-:Y:S02]  /*59f0*/  FMUL.FTZ R15, R80, R19 ;  /* 0x00000013500f7220 */ /* 0x000fe40000410000 */
[----:B------:R-:W-:Y:S01]  /*5a00*/  FMUL.FTZ R13, R13, c[0x0][0x2ec] ;  /* 0x0000bb000d0d7a20 */ /* 0x000fe20000410000 */
[----:B------:R-:W-:Y:S01]  /*5a10*/  STS [R82+0x12400], R5 ;  /* 0x0124000552007388 */ /* 0x000fe20000000800 */
[----:B------:R-:W-:Y:S02]  /*5a20*/  FMUL.FTZ R12, R12, c[0x0][0x2ec] ;  /* 0x0000bb000c0c7a20 */ /* 0x000fe40000410000 */
[----:B------:R-:W-:Y:S01]  /*5a30*/  FMUL.FTZ R13, R13, R14 ;  /* 0x0000000e0d0d7220 */ /* 0x000fe20000410000 */
[----:B------:R-:W-:Y:S01]  /*5a40*/  STS [R83+0x12000], R7 ;  /* 0x0120000753007388 */ /* 0x000fe20000000800 */
[----:B------:R-:W-:Y:S02]  /*5a50*/  FMUL.FTZ R12, R12, R15 ;  /* 0x0000000f0c0c7220 */ /* 0x000fe40000410000 */
[----:B------:R-:W-:Y:S01]  /*5a60*/  IMAD R98, R98, c[0x0][0x1c0], RZ ;  /* 0x0000700062627a24 */ /* 0x000fe200078e02ff */
[----:B---3--:R1:W5:Y:S02]  /*5a70*/  LDL.LU R100, [R1+0x8c] ;  /* 0x00008c0001647983 */ /* 0x0083640000300800 */
[----:B------:R-:W-:Y:S02]  /*5a80*/  F2FP.PACK_AB R4, R12, R13 ;  /* 0x0000000d0c04723e */ /* 0x000fe400000000ff */
[----:B------:R-:W2:Y:S01]  /*5a90*/  LDL.LU.64 R94, [R1+0x30] ;  /* 0x00003000015e7983 */ /* 0x000ea20000300a00 */
[----:B------:R-:W-:Y:S05]  /*5aa0*/  LEA R92, -R98, RZ, 0x6 ;  /* 0x000000ff625c7211 */ /* 0x000fea00078e31ff */
[----:B------:R-:W-:Y:S04]  /*5ab0*/  STS [R83+0x12400], R4 ;  /* 0x0124000453007388 */ /* 0x000fe80000000800 */
[----:B------:R-:W-:Y:S08]  /*5ac0*/  BAR.SYNC.DEFER_BLOCKING 0x0 ;  /* 0x0000000000007b1d */ /* 0x000ff00000010000 */
[----:B------:R-:W-:Y:S08]  /*5ad0*/  LDSM.16.MT88.4 R4, [R3+0x14000] ;  /* 0x014000000304783b */ /* 0x000ff00000004200 */
[----:B------:R-:W3:Y:S08]  /*5ae0*/  LDSM.16.MT88.4 R8, [R0+0x6000] ;  /* 0x006000000008783b */ /* 0x000ef00000004200 */
[----:B------:R-:W4:Y:S08]  /*5af0*/  LDSM.16.MT88.4 R12, [R2+0x14000] ;  /* 0x01400000020c783b */ /* 0x000f300000004200 */
[----:B------:R-:W1:Y:S08]  /*5b00*/  LDSM.16.MT88.4 R16, [R0+0x8000] ;  /* 0x008000000010783b */ /* 0x000e700000004200 */
[----:B------:R-:W1:Y:S08]  /*5b10*/  LDSM.16.MT88.4 R68, [R0+0xa000] ;  /* 0x00a000000044783b */ /* 0x000e700000004200 */
[----:B------:R-:W-:Y:S01]  /*5b20*/  LDSM.16.MT88.4 R72, [R3+0x14800] ;  /* 0x014800000348783b */ /* 0x000fe20000004200 */
[-C--:B---3--:R-:W-:Y:S07]  /*5b30*/  HMMA.16816.F32 R20, R4, R8.reuse, R20 ;  /* 0x000000080414723c */ /* 0x088fee0000001814 */
[----:B------:R-:W3:Y:S01]  /*5b40*/  LDSM.16.MT88.4 R76, [R0+0x6800] ;  /* 0x00680000004c783b */ /* 0x000ee20000004200 */
[C---:B----4-:R-:W-:Y:S07]  /*5b50*/  HMMA.16816.F32 R24, R12.reuse, R8, R24 ;  /* 0x000000080c18723c */ /* 0x050fee0000001818 */
[----:B------:R-:W4:Y:S01]  /*5b60*/  LDSM.16.MT88.4 R80, [R2+0x14800] ;  /* 0x014800000250783b */ /* 0x000f220000004200 */
[-C--:B------:R-:W-:Y:S07]  /*5b70*/  HMMA.16816.F32 R28, R12, R10.reuse, R28 ;  /* 0x0000000a0c1c723c */ /* 0x080fee000000181c */
[----:B------:R-:W3:Y:S01]  /*5b80*/  LDSM.16.MT88.4 R84, [R0+0x8800] ;  /* 0x008800000054783b */ /* 0x000ee20000004200 */
[C---:B------:R-:W-:Y:S07]  /*5b90*/  HMMA.16816.F32 R32, R4.reuse, R10, R32 ;  /* 0x0000000a0420723c */ /* 0x040fee0000001820 */
[----:B------:R-:W3:Y:S01]  /*5ba0*/  LDSM.16.MT88.4 R8, [R0+0xa800] ;  /* 0x00a800000008783b */ /* 0x000ee20000004200 */
[-C--:B-1----:R-:W-:Y:S07]  /*5bb0*/  HMMA.16816.F32 R36, R4, R16.reuse, R36 ;  /* 0x000000100424723c */ /* 0x082fee0000001824 */
[----:B------:R-:W-:Y:S01]  /*5bc0*/  LDSM.16.MT88.4 R88, [R2+0x15800] ;  /* 0x015800000258783b */ /* 0x000fe20000004200 */
        /* <DEDUP_REMOVED lines=9> */
[----:B------:R-:W1:Y:S07]  /*5c60*/  LDSM.16.MT88.4 R4, [R3+0x15000] ;  /* 0x015000000304783b */ /* 0x000e6e0000004200 */
[-C--:B---3--:R-:W-:Y:S01]  /*5c70*/  HMMA.16816.F32 R20, R72, R76.reuse, R20 ;  /* 0x0000004c4814723c */ /* 0x088fe20000001814 */
[----:B------:R-:W3:Y:S07]  /*5c80*/  LDSM.16.MT88.4 R68, [R0+0x9000] ;  /* 0x009000000044783b */ /* 0x000eee0000004200 */
[C---:B----4-:R-:W-:Y:S08]  /*5c90*/  HMMA.16816.F32 R24, R80.reuse, R76, R24 ;  /* 0x0000004c5018723c */ /* 0x050ff00000001818 */
        /* <DEDUP_REMOVED lines=13> */
[----:B------:R-:W2:Y:S07]  /*5d70*/  LDSM.16.MT88.4 R8, [R0+0x9800] ;  /* 0x009800000008783b */ /* 0x000eae0000004200 */
[-C--:B-1----:R-:W-:Y:S01]  /*5d80*/  HMMA.16816.F32 R20, R4, R12.reuse, R20 ;  /* 0x0000000c0414723c */ /* 0x082fe20000001814 */
[----:B------:R-:W1:Y:S07]  /*5d90*/  LDSM.16.MT88.4 R72, [R0+0xb800] ;  /* 0x00b800000048783b */ /* 0x000e6e0000004200 */
[C---:B------:R-:W-:Y:S01]  /*5da0*/  HMMA.16816.F32 R24, R16.reuse, R12, R24 ;  /* 0x0000000c1018723c */ /* 0x040fe20000001818 */
[----:B------:R-:W-:Y:S07]  /*5db0*/  BAR.SYNC.DEFER_BLOCKING 0x0 ;  /* 0x0000000000007b1d */ /* 0x000fee0000010000 */
        /* <DEDUP_REMOVED lines=10> */
[C---:B--2---:R-:W-:Y:S01]  /*5e60*/  LEA R5, P1, R92.reuse, R94, 0x2 ;  /* 0x0000005e5c057211 */ /* 0x044fe200078210ff */
[-C--:B------:R-:W-:Y:S05]  /*5e70*/  HMMA.16816.F32 R20, R80, R84.reuse, R20 ;  /* 0x000000545014723c */ /* 0x080fea0000001814 */
        /* <DEDUP_REMOVED lines=71> */
.L_x_830:
        /* <DEDUP_REMOVED lines=418> */
.L_x_831:
        /* <DEDUP_REMOVED lines=171> */
.L_x_833:
        /* <DEDUP_REMOVED lines=18> */
.L_x_834:
        /* <DEDUP_REMOVED lines=54> */
.L_x_836:
[----:B------:R-:W-:Y:S05]  /*8c40*/  BSYNC B0 ;  /* 0x0000000000007941 */ /* 0x000fea0003800000 */
.L_x_835:
        /* <DEDUP_REMOVED lines=19> */
.L_x_838:
[----:B------:R-:W-:Y:S05]  /*8d80*/  BSYNC B0 ;  /* 0x0000000000007941 */ /* 0x000fea0003800000 */
.L_x_837:
        /* <DEDUP_REMOVED lines=30> */
.L_x_840:
[----:B------:R-:W-:Y:S05]  /*8f70*/  BSYNC B0 ;  /* 0x0000000000007941 */ /* 0x000fea0003800000 */
.L_x_839:
        /* <DEDUP_REMOVED lines=18> */
.L_x_813:
        /* <DEDUP_REMOVED lines=20> */
.L_x_842:
        /* <DEDUP_REMOVED lines=18> */
.L_x_843:
[----:B------:R-:W2:Y:S04]  /*9300*/  LDL.64 R16, [R1+0x50] ;  /* 0x0000500001107983 */ /* 0x000ea80000100a00 */
[----:B------:R1:W5:Y:S04]  /*9310*/  LDL R14, [R1+0x6c] ;  /* 0x00006c00010e7983 */ /* 0x0003680000100800 */
[----:B------:R1:W5:Y:S01]  /*9320*/  LDL R13, [R1+0x70] ;  /* 0x00007000010d7983 */ /* 0x0003620000100800 */
[----:B------:R-:W-:Y:S01]  /*9330*/  USHF.R.S32.HI UR10, URZ, 0x1f, UR23 ;  /* 0x0000001f3f0a7899 */ /* 0x000fe20008011417 */
[----:B------:R-:W-:Y:S01]  /*9340*/  IMAD.U32 R4, RZ, RZ, UR23 ;  /* 0x00000017ff047e24 */ /* 0x000fe2000f8e00ff */
[----:B------:R-:W-:Y:S01]  /*9350*/  ULDC.64 UR8, c[0x0][0x3a0] ;  /* 0x0000e80000087ab9 */ /* 0x000fe20000000a00 */
[----:B------:R-:W3:Y:S01]  /*9360*/  S2R R15, SR_TID.X ;  /* 0x00000000000f7919 */ /* 0x000ee20000002100 */
[----:B------:R-:W-:Y:S01]  /*9370*/  UIMAD UR6, UR10, UR8, URZ ;  /* 0x000000080a0672a4 */ /* 0x000fe2000f8e023f */
[----:B------:R-:W-:Y:S01]  /*9380*/  BSSY B0, `(.L_x_844) ;  /* 0x0000022000007945 */ /* 0x000fe20003800000 */
[----:B------:R-:W-:Y:S01]  /*9390*/  UIMAD UR7, UR33, -0x40, UR7 ;  /* 0xffffffc0210778a4 */ /* 0x000fe2000f8e0207 */
[----:B------:R-:W4:Y:S01]  /*93a0*/  S2R R18, SR_TID.X ;  /* 0x0000000000127919 */ /* 0x000f220000002100 */
[----:B------:R-:W-:-:S03]  /*93b0*/  UIMAD UR6, UR23, UR9, UR6 ;  /* 0x00000009170672a4 */ /* 0x000fc6000f8e0206 */
[----:B------:R-:W-:Y:S01]  /*93c0*/  ULDC.64 UR8, c[0x0][0x3b8] ;  /* 0x0000ee0000087ab9 */ /* 0x000fe20000000a00 */
        /* <DEDUP_REMOVED lines=8> */
[----:B------:R-:W-:-:S04]  /*9450*/  UIMAD UR6, UR57, UR8, URZ ;  /* 0x00000008390672a4 */ /* 0x000fc8000f8e023f */
        /* <DEDUP_REMOVED lines=20> */
.L_x_845:
[----:B-1----:R-:W-:Y:S05]  /*95a0*/  BSYNC B0 ;  /* 0x0000000000007941 */ /* 0x002fea0003800000 */
.L_x_844:
        /* <DEDUP_REMOVED lines=19> */
.L_x_847:
[----:B------:R-:W-:Y:S05]  /*96e0*/  BSYNC B0 ;  /* 0x0000000000007941 */ /* 0x000fea0003800000 */
.L_x_846:
        /* <DEDUP_REMOVED lines=30> */
.L_x_849:
[----:B------:R-:W-:Y:S05]  /*98d0*/  BSYNC B0 ;  /* 0x0000000000007941 */ /* 0x000fea0003800000 */
.L_x_848:
        /* <DEDUP_REMOVED lines=16> */
.L_x_841:
[----:B------:R-:W-:Y:S05]  /*99e0*/  BSYNC B1 ;  /* 0x0000000000017941 */ /* 0x000fea0003800000 */
.L_x_808:
        /* <DEDUP_REMOVED lines=11> */
.L_x_850:
[----:B------:R-:W-:Y:S05]  /*9aa0*/  EXIT ;  /* 0x000000000000794d */ /* 0x000fea0003800000 */
.L_x_852:
        /* <DEDUP_REMOVED lines=13> */
.L_x_1598:


//--------------------- .text._ZN5flash44flash_bwd_dq_dk_dv_loop_seqk_parallel_kernelI23Flash_bwd_kernel_traitsILi192ELi64ELi64ELi8ELi4ELi2ELi2ELb1ELb1EN7cutlass6half_tE19Flash_kernel_traitsILi192ELi64ELi64ELi8ES3_EELb1ELb0ELb1ELb0ELb0ELb1ELb0EEEvNS_16Flash_bwd_paramsE --------------------------
	.section	.text._ZN5flash44flash_bwd_dq_dk_dv_loop_seqk_parallel_kernelI23Flash_bwd_kernel_traitsILi192ELi64ELi64ELi8ELi4ELi2ELi2ELb1ELb1EN7cutlass6half_tE19Flash_kernel_traitsILi192ELi64ELi64ELi8ES3_EELb1ELb0ELb1ELb0ELb0ELb1ELb0EEEvNS_16Flash_bwd_paramsE,"ax",@progbits
	.sectioninfo	@"SHI_REGISTERS=255"
	.align	128
        .global         _ZN5flash44flash_bwd_dq_dk_dv_loop_seqk_parallel_kernelI23Flash_bwd_kernel_traitsILi192ELi64ELi64ELi8ELi4ELi2ELi2ELb1ELb1EN7cutlass6half_tE19Flash_kernel_traitsILi192ELi64ELi64ELi8ES3_EELb1ELb0ELb1ELb0ELb0ELb1ELb0EEEvNS_16Flash_bwd_paramsE
        .type           _ZN5flash44flash_bwd_dq_dk_dv_loop_seqk_parallel_kernelI23Flash_bwd_kernel_traitsILi192ELi64ELi64ELi8ELi4ELi2ELi2ELb1ELb1EN7cutlass6half_tE19Flash_kernel_traitsILi192ELi64ELi64ELi8ES3_EELb1ELb0ELb1ELb0ELb0ELb1ELb0EEEvNS_16Flash_bwd_paramsE,@function
        .size           _ZN5flash44flash_bwd_dq_dk_dv_loop_seqk_parallel_kernelI23Flash_bwd_kernel_traitsILi192ELi64ELi64ELi8ELi4ELi2ELi2ELb1ELb1EN7cutlass6half_tE19Flash_kernel_traitsILi192ELi64ELi64ELi8ES3_EELb1ELb0ELb1ELb0ELb0ELb1ELb0EEEvNS_16Flash_bwd_paramsE,(.L_x_1599 - _ZN5flash44flash_bwd_dq_dk_dv_loop_seqk_parallel_kernelI23Flash_bwd_kernel_traitsILi192ELi64ELi64ELi8ELi4ELi2ELi2ELb1ELb1EN7cutlass6half_tE19Flash_kernel_traitsILi192ELi64ELi64ELi8ES3_EELb1ELb0ELb1ELb0ELb0ELb1ELb0EEEvNS_16Flash_bwd_paramsE)
        .other          _ZN5flash44flash_bwd_dq_dk_dv_loop_seqk_parallel_kernelI23Flash_bwd_kernel_traitsILi192ELi64ELi64ELi8ELi4ELi2ELi2ELb1ELb1EN7cutlass6half_tE19Flash_kernel_traitsILi192ELi64ELi64ELi8ES3_EELb1ELb0ELb1ELb0ELb0ELb1ELb0EEEvNS_16Flash_bwd_paramsE,@"STO_CUDA_ENTRY STV_DEFAULT"
_ZN5flash44flash_bwd_dq_dk_dv_loop_seqk_parallel_kernelI23Flash_bwd_kernel_traitsILi192ELi64ELi64ELi8ELi4ELi2ELi2ELb1ELb1EN7cutlass6half_tE19Flash_kernel_traitsILi192ELi64ELi64ELi8ES3_EELb1ELb0ELb1ELb0ELb0ELb1ELb0EEEvNS_16Flash_bwd_paramsE:
.text._ZN5flash44flash_bwd_dq_dk_dv_loop_seqk_parallel_kernelI23Flash_bwd_kernel_traitsILi192ELi64ELi64ELi8ELi4ELi2ELi2ELb1ELb1EN7cutlass6half_tE19Flash_kernel_traitsILi192ELi64ELi64ELi8ES3_EELb1ELb0ELb1ELb0ELb0ELb1ELb0EEEvNS_16Flash_bwd_paramsE:
        /* <DEDUP_REMOVED lines=14> */
[----:B------:R-:W-:Y:S02]  /*00e0*/  UMOV UR9, 0x80 ;  /* 0x0000008000097882 */ /* 0x000fe40000000000 */
[----:B------:R-:W-:Y:S02]  /*00f0*/  ULDC UR7, c[0x0][0x210] ;  /* 0x0000840000077ab9 */ /* 0x000fe40000000800 */
[----:B------:R-:W-:Y:S01]  /*0100*/  ULDC UR61, c[0x0][0x234] ;  /* 0x00008d00003d7ab9 */ /* 0x000fe20000000800 */
[----:B------:R-:W3:Y:S01]  /*0110*/  S2UR UR40, SR_CTAID.Y ;  /* 0x00000000002879c3 */ /* 0x000ee20000002600 */
[----:B------:R-:W-:-:S02]  /*0120*/  UIMAD UR61, UR9, UR7, UR61 ;  /* 0x00000007093d72a4 */ /* 0x000fc4000f8e023d */
[----:B------:R-:W-:Y:S02]  /*0130*/  ULDC.U8 UR10, c[0x0][0x328] ;  /* 0x0000ca00000a7ab9 */ /* 0x000fe40000000000 */
[----:B------:R-:W-:Y:S02]  /*0140*/  UISETP.NE.AND UP5, UPT, UR10, URZ, UPT ;  /* 0x0000003f0a00728c */ /* 0x000fe4000bfa5270 */
        /* <DEDUP_REMOVED lines=8> */
[----:B------:R-:W-:Y:S01]  /*01d0*/  ULDC UR14, c[0x0][0x1c0] ;  /* 0x00007000000e7ab9 */ /* 0x000fe20000000800 */
[----:B------:R-:W-:Y:S01]  /*01e0*/  LEA.HI R10, R4, R8, RZ, 0x3 ;  /* 0x00000008040a7211 */ /* 0x000fe200078f18ff */
[----:B------:R-:W-:Y:S01]  /*01f0*/  UIMAD.WIDE UR42, UR51, UR42, URZ ;  /* 0x0000002a332a72a5 */ /* 0x000fe2000f8e023f */
[--C-:B------:R-:W-:Y:S01]  /*0200*/  SHF.R.S32.HI R0, RZ, 0x5, R2.reuse ;  /* 0x00000005ff007819 */ /* 0x100fe20000011402 */
[----:B---3--:R-:W-:Y:S01]  /*0210*/  USHF.R.S32.HI UR9, URZ, 0x1f, UR40 ;  /* 0x0000001f3f097899 */ /* 0x008fe20008011428 */
[----:B------:R-:W-:Y:S01]  /*0220*/  SHF.R.S32.HI R3, RZ, 0x1f, R2 ;  /* 0x0000001fff037819 */ /* 0x000fe20000011402 */
[----:B------:R-:W-:Y:S01]  /*0230*/  UIMAD UR52, UR41, UR51, URZ ;  /* 0x00000033293472a4 */ /* 0x000fe2000f8e023f */
[C---:B------:R-:W-:Y:S01]  /*0240*/  LOP3.LUT R9, R2.reuse, 0xffffffe0, RZ, 0xc0, !PT ;  /* 0xffffffe002097812 */ /* 0x040fe200078ec0ff */
[----:B------:R-:W-:Y:S01]  /*0250*/  UIMAD UR51, UR51, UR13, URZ ;  /* 0x0000000d333372a4 */ /* 0x000fe2000f8e023f */
[-C--:B------:R-:W-:Y:S01]  /*0260*/  LEA.HI R3, R3, R0.reuse, RZ, 0x2 ;  /* 0x0000000003037211 */ /* 0x080fe200078f10ff */
[----:B------:R-:W-:Y:S01]  /*0270*/  ULDC UR15, c[0x0][0x1c0] ;  /* 0x00007000000f7ab9 */ /* 0x000fe20000000800 */
[----:B------:R-:W-:Y:S01]  /*0280*/  LEA.HI R2, R2, R0, RZ, 0x1 ;  /* 0x0000000002027211 */ /* 0x000fe200078f08ff */
[----:B------:R-:W-:Y:S01]  /*0290*/  IMAD.IADD R9, R8, 0x1, -R9 ;  /* 0x0000000108097824 */ /* 0x000fe200078e0a09 */
[----:B------:R-:W-:Y:S01]  /*02a0*/  LOP3.LUT R3, R3, 0xfffffffc, RZ, 0xc0, !PT ;  /* 0xfffffffc03037812 */ /* 0x000fe200078ec0ff */
[----:B------:R-:W-:Y:S01]  /*02b0*/  ULDC UR12, c[0x0][0x1c0] ;  /* 0x00007000000c7ab9 */ /* 0x000fe20000000800 */
[----:B------:R-:W-:Y:S01]  /*02c0*/  LOP3.LUT R2, R2, 0xfffffffe, RZ, 0xc0, !PT ;  /* 0xfffffffe02027812 */ /* 0x000fe200078ec0ff */
[----:B------:R-:W-:Y:S01]  /*02d0*/  UIMAD.WIDE.U32 UR48, UR40, UR16, URZ ;  /* 0x00000010283072a5 */ /* 0x000fe2000f8e003f */
[-C--:B------:R-:W-:Y:S01]  /*02e0*/  LEA.HI R5, R4, R8.reuse, RZ, 0x4 ;  /* 0x0000000804057211 */ /* 0x080fe200078f20ff */
[----:B------:R-:W-:Y:S01]  /*02f0*/  IMAD.IADD R18, R0, 0x1, -R3 ;  /* 0x0000000100127824 */ /* 0x000fe200078e0a03 */
[-C--:B------:R-:W-:Y:S01]  /*0300*/  LEA.HI R14, R4, R8.reuse, RZ, 0x7 ;  /* 0x00000008040e7211 */ /* 0x080fe200078f38ff */
[----:B------:R-:W-:Y:S01]  /*0310*/  IMAD.IADD R13, R0, 0x1, -R2 ;  /* 0x00000001000d7824 */ /* 0x000fe200078e0a02 */
[CC--:B------:R-:W-:Y:S01]  /*0320*/  LEA.HI R15, R4.reuse, R8.reuse, RZ, 0x6 ;  /* 0x00000008040f7211 */ /* 0x0c0fe200078f30ff */
[----:B------:R-:W-:Y:S01]  /*0330*/  UIMAD UR7, UR40, UR12, UR41 ;  /* 0x0000000c280772a4 */ /* 0x000fe2000f8e0229 */
[----:B------:R-:W-:Y:S01]  /*0340*/  LEA.HI R4, R4, R8, RZ, 0x2 ;  /* 0x0000000804047211 */ /* 0x000fe200078f10ff */
[----:B------:R-:W-:Y:S01]  /*0350*/  STL [R1+0x78], R18 ;  /* 0x0000781201007387 */ /* 0x000fe20000100800 */
[----:B------:R-:W-:Y:S01]  /*0360*/  SHF.R.S32.HI R3, RZ, 0x4, R5 ;  /* 0x00000004ff037819 */ /* 0x000fe20000011405 */
[----:B------:R-:W-:Y:S01]  /*0370*/  USHF.L.U32 UR50, UR51, 0x6, URZ ;  /* 0x0000000633327899 */ /* 0x000fe2000800063f */
[--C-:B------:R-:W-:Y:S01]  /*0380*/  SHF.R.S32.HI R2, RZ, 0x2, R4.reuse ;  /* 0x00000002ff027819 */ /* 0x100fe20000011404 */
[----:B------:R-:W-:Y:S01]  /*0390*/  ULDC UR55, c[0x0][0x214] ;  /* 0x0000850000377ab9 */ /* 0x000fe20000000800 */
[----:B------:R-:W-:Y:S01]  /*03a0*/  SHF.R.S32.HI R0, RZ, 0x1f, R4 ;  /* 0x0000001fff007819 */ /* 0x000fe20000011404 */
[----:B------:R-:W-:Y:S01]  /*03b0*/  ULDC.U8 UR11, c[0x0][0x3d0] ;  /* 0x0000f400000b7ab9 */ /* 0x000fe20000000000 */
[----:B------:R-:W-:Y:S01]  /*03c0*/  LOP3.LUT R6, R10, 0xfffffff8, RZ, 0xc0, !PT ;  /* 0xfffffff80a067812 */ /* 0x000fe200078ec0ff */
[----:B------:R-:W-:Y:S01]  /*03d0*/  ULDC UR56, c[0x0][0x224] ;  /* 0x0000890000387ab9 */ /* 0x000fe20000000800 */
[----:B------:R-:W-:Y:S01]  /*03e0*/  LEA.HI R0, R0, R2, RZ, 0x3 ;  /* 0x0000000200007211 */ /* 0x000fe200078f18ff */
[----:B------:R-:W-:Y:S01]  /*03f0*/  @UP5 UIMAD UR60, UR40, UR55, URZ ;  /* 0x00000037283c52a4 */ /* 0x000fe2000f8e023f */
[C---:B------:R-:W-:Y:S01]  /*0400*/  LOP3.LUT R7, R5.reuse, 0xfffffff0, RZ, 0xc0, !PT ;  /* 0xfffffff005077812 */ /* 0x040fe200078ec0ff */
[----:B------:R-:W-:Y:S01]  /*0410*/  IMAD.IADD R6, R8, 0x1, -R6 ;  /* 0x0000000108067824 */ /* 0x000fe200078e0a06 */
[----:B------:R-:W-:Y:S01]  /*0420*/  LOP3.LUT R11, R4, 0x7ffffffc, RZ, 0xc0, !PT ;  /* 0x7ffffffc040b7812 */ /* 0x000fe200078ec0ff */
[----:B------:R-:W-:Y:S01]  /*0430*/  ULDC.64 UR4, c[0x0][0x118] ;  /* 0x0000460000047ab9 */ /* 0x000fe20000000a00 */
[----:B------:R-:W-:Y:S01]  /*0440*/  LOP3.LUT R0, R0, 0xfffffff8, RZ, 0xc0, !PT ;  /* 0xfffffff800007812 */ /* 0x000fe200078ec0ff */
[C---:B------:R-:W-:Y:S01]  /*0450*/  IMAD.IADD R7, R8.reuse, 0x1, -R7 ;  /* 0x0000000108077824 */ /* 0x040fe200078e0a07 */
[----:B------:R-:W-:Y:S01]  /*0460*/  LEA.HI R4, R5, R3, RZ, 0x1 ;  /* 0x0000000305047211 */ /* 0x000fe200078f08ff */
[----:B------:R-:W-:Y:S01]  /*0470*/  IMAD.IADD R16, R8, 0x1, -R11 ;  /* 0x0000000108107824 */ /* 0x000fe200078e0a0b */
[----:B------:R-:W-:Y:S01]  /*0480*/  SHF.R.S32.HI R12, RZ, 0x3, R10 ;  /* 0x00000003ff0c7819 */ /* 0x000fe2000001140a */
[----:B------:R-:W-:Y:S01]  /*0490*/  IMAD.IADD R8, R2, 0x1, -R0 ;  /* 0x0000000102087824 */ /* 0x000fe200078e0a00 */
[----:B------:R-:W-:Y:S01]  /*04a0*/  LOP3.LUT R4, R4, 0xfffffffe, RZ, 0xc0, !PT ;  /* 0xfffffffe04047812 */ /* 0x000fe200078ec0ff */
[----:B------:R-:W-:Y:S01]  /*04b0*/  ULDC UR44, c[0x0][0x2e8] ;  /* 0x0000ba00002c7ab9 */ /* 0x000fe20000000800 */
[----:B------:R-:W-:Y:S01]  /*04c0*/  SHF.R.S32.HI R2, RZ, 0x1f, R9 ;  /* 0x0000001fff027819 */ /* 0x000fe20000011409 */
[----:B------:R-:W-:Y:S01]  /*04d0*/  IMAD.SHL.U32 R0, R12, 0x40, RZ ;  /* 0x000000400c007824 */ /* 0x000fe200078e00ff */
[C---:B------:R-:W-:Y:S01]  /*04e0*/  LOP3.LUT P4, RZ, R6.reuse, 0x2, RZ, 0xc0, !PT ;  /* 0x0000000206ff7812 */ /* 0x040fe2000788c0ff */
[----:B------:R-:W-:Y:S01]  /*04f0*/  IMAD.IADD R11, R3, 0x1, -R4 ;  /* 0x00000001030b7824 */ /* 0x000fe200078e0a04 */
[----:B------:R-:W-:Y:S01]  /*0500*/  SHF.R.S32.HI R3, RZ, 0x1f, R7 ;  /* 0x0000001fff037819 */ /* 0x000fe20000011407 */
[----:B------:R-:W-:Y:S01]  /*0510*/  IMAD.SHL.U32 R4, R6, 0x8, RZ ;  /* 0x0000000806047824 */ /* 0x000fe200078e00ff */
[----:B------:R-:W-:Y:S01]  /*0520*/  LOP3.LUT R0, R0, 0x1c0, RZ, 0xc0, !PT ;  /* 0x000001c000007812 */ /* 0x000fe200078ec0ff */
[----:B------:R-:W-:Y:S01]  /*0530*/  UISETP.NE.AND UP6, UPT, UR11, URZ, UPT ;  /* 0x0000003f0b00728c */ /* 0x000fe2000bfc5270 */
[----:B------:R-:W-:Y:S01]  /*0540*/  LEA.HI R17, R2, R9, RZ, 0x2 ;  /* 0x0000000902117211 */ /* 0x000fe200078f10ff */
[----:B------:R-:W-:Y:S01]  /*0550*/  UIMAD.WIDE.U32 UR46, UR42, UR48, URZ ;  /* 0x000000302a2e72a5 */ /* 0x000fe2000f8e003f */
[----:B------:R-:W-:Y:S01]  /*0560*/  SHF.R.U32.HI R2, RZ, 0x3, R0 ;  /* 0x00000003ff027819 */ /* 0x000fe20000011600 */
[----:B------:R1:W-:Y:S01]  /*0570*/  STL [R1+0x80], R4 ;  /* 0x0000800401007387 */ /* 0x0003e20000100800 */
[----:B------:R-:W-:Y:S01]  /*0580*/  LOP3.LUT R0, R0, 0x38, R4, 0xf8, !PT ;  /* 0x0000003800007812 */ /* 0x000fe200078ef804 */
[----:B------:R-:W-:Y:S01]  /*0590*/  UIMAD UR57, UR43, UR48, URZ ;  /* 0x000000302b3972a4 */ /* 0x000fe2000f8e023f */
[----:B------:R-:W-:Y:S01]  /*05a0*/  LEA.HI R12, R3, R7, RZ, 0x3 ;  /* 0x00000007030c7211 */ /* 0x000fe200078f18ff */
[----:B------:R-:W-:Y:S01]  /*05b0*/  IMAD.U32 R3, RZ, RZ, UR8 ;  /* 0x00000008ff037e24 */ /* 0x000fe2000f8e00ff */
[----:B------:R-:W-:Y:S01]  /*05c0*/  LOP3.LUT R9, R0, R2, RZ, 0x3c, !PT ;  /* 0x0000000200097212 */ /* 0x000fe200078e3cff */
[----:B------:R-:W-:Y:S01]  /*05d0*/  IMAD.SHL.U32 R0, R6, 0x40, RZ ;  /* 0x0000004006007824 */ /* 0x000fe200078e00ff */
[----:B------:R-:W-:Y:S01]  /*05e0*/  LOP3.LUT R2, R12, 0xfffffff8, RZ, 0xc0, !PT ;  /* 0xfffffff80c027812 */ /* 0x000fe200078ec0ff */
[----:B------:R-:W-:Y:S01]  /*05f0*/  USHF.R.S32.HI UR8, URZ, 0x1f, UR16 ;  /* 0x0000001f3f087899 */ /* 0x000fe20008011410 */
[----:B------:R-:W-:Y:S01]  /*0600*/  LOP3.LUT P3, RZ, R6, 0x4, RZ, 0xc0, !PT ;  /* 0x0000000406ff7812 */ /* 0x000fe2000786c0ff */
[----:B------:R2:W-:Y:S01]  /*0610*/  STL [R1+0x8c], R3 ;  /* 0x00008c0301007387 */ /* 0x0005e20000100800 */
[----:B------:R-:W-:Y:S01]  /*0620*/  LOP3.LUT R0, R0, 0x1c0, RZ, 0xc0, !PT ;  /* 0x000001c000007812 */ /* 0x000fe200078ec0ff */
[----:B------:R-:W-:Y:S01]  /*0630*/  IMAD.IADD R7, R7, 0x1, -R2 ;  /* 0x0000000107077824 */ /* 0x000fe200078e0a02 */
[----:B------:R-:W-:Y:S01]  /*0640*/  SHF.R.S32.HI R14, RZ, 0x7, R14 ;  /* 0x00000007ff0e7819 */ /* 0x000fe2000001140e */
[----:B------:R-:W-:Y:S01]  /*0650*/  IMAD.SHL.U32 R2, R13, 0x10, RZ ;  /* 0x000000100d027824 */ /* 0x000fe200078e00ff */
[----:B------:R-:W-:Y:S01]  /*0660*/  LOP3.LUT R5, R0, 0x8, R10, 0xf8, !PT ;  /* 0x0000000800057812 */ /* 0x000fe200078ef80a */
[----:B------:R-:W-:-:S02]  /*0670*/  UIMAD UR58, UR8, UR40, URZ ;  /* 0x00000028083a72a4 */ /* 0x000fc4000f8e023f */
[----:B------:R-:W-:Y:S01]  /*0680*/  @!UP5 UIMAD UR8, UR40, UR15, UR41 ;  /* 0x0000000f2808d2a4 */ /* 0x000fe2000f8e0229 */
[----:B------:R-:W-:Y:S01]  /*0690*/  LOP3.LUT R6, R0, 0x10, R2, 0xf8, !PT ;  /* 0x0000001000067812 */ /* 0x000fe200078ef802 */
[----:B------:R-:W-:Y:S01]  /*06a0*/  IMAD.SHL.U32 R2, R11, 0x200, RZ ;  /* 0x000002000b027824 */ /* 0x000fe200078e00ff */
[----:B------:R-:W-:Y:S02]  /*06b0*/  USHF.R.S32.HI UR59, URZ, 0x1f, UR52 ;  /* 0x0000001f3f3b7899 */ /* 0x000fe40008011434 */
[----:B------:R-:W-:Y:S01]  /*06c0*/  UIMAD UR56, UR7, UR56, URZ ;  /* 0x00000038073872a4 */ /* 0x000fe2000f8e023f */
[----:B-1----:R-:W-:Y:S01]  /*06d0*/  IMAD.U32 R4, RZ, RZ, UR6 ;  /* 0x00000006ff047e24 */ /* 0x002fe2000f8e00ff */
[----:B------:R-:W-:Y:S01]  /*06e0*/  SHF.R.U32.HI R4, RZ, 0x3, R0 ;  /* 0x00000003ff047819 */ /* 0x000fe20000011600 */
[----:B------:R-:W-:Y:S02]  /*06f0*/  USHF.L.U32 UR6, UR40, 0x7, URZ ;  /* 0x0000000728067899 */ /* 0x000fe4000800063f */
[----:B------:R-:W-:Y:S01]  /*0700*/  @!UP5 UIMAD UR55, UR8, UR55, URZ ;  /* 0x000000370837d2a4 */ /* 0x000fe2000f8e023f */
[----:B------:R-:W-:Y:S01]  /*0710*/  LOP3.LUT R0, R5, R4, RZ, 0x3c, !PT ;  /* 0x0000000405007212 */ /* 0x000fe200078e3cff */
[----:B------:R-:W-:Y:S01]  /*0720*/  USHF.R.S32.HI UR54, URZ, 0x1f, UR50 ;  /* 0x0000001f3f367899 */ /* 0x000fe20008011432 */
[----:B------:R-:W-:Y:S01]  /*0730*/  LOP3.LUT R5, R6, 0x8, R10, 0xf8, !PT ;  /* 0x0000000806057812 */ /* 0x000fe200078ef80a */
[----:B------:R-:W-:Y:S01]  /*0740*/  IMAD.SHL.U32 R6, R11, 0x20, RZ ;  /* 0x000000200b067824 */ /* 0x000fe200078e00ff */
[----:B------:R-:W-:Y:S01]  /*0750*/  ULDC.U8 UR36, c[0x0][0x2d8] ;  /* 0x0000b60000247ab9 */ /* 0x000fe20000000000 */
[----:B--2---:R-:W-:-:S02]  /*0760*/  LOP3.LUT R3, R8, 0x1, RZ, 0xc0, !PT ;  /* 0x0000000108037812 */ /* 0x004fc400078ec0ff */
[----:B------:R-:W-:Y:S01]  /*0770*/  LOP3.LUT R4, R2, R5, R4, 0xf6, !PT ;  /* 0x0000000502047212 */ /* 0x000fe200078ef604 */
[----:B------:R-:W-:Y:S01]  /*0780*/  IMAD.SHL.U32 R5, R8, 0x40, RZ ;  /* 0x0000004008057824 */ /* 0x000fe200078e00ff */
[----:B------:R-:W-:Y:S01]  /*0790*/  ISETP.NE.U32.AND P0, PT, R3, 0x1, PT ;  /* 0x000000010300780c */ /* 0x000fe20003f05070 */
[C---:B------:R-:W-:Y:S01]  /*07a0*/  IMAD R3, R14.reuse, 0x800, R2 ;  /* 0x000008000e037824 */ /* 0x040fe200078e0202 */
[----:B------:R-:W-:Y:S01]  /*07b0*/  SHF.R.S32.HI R2, RZ, 0x6, R15 ;  /* 0x00000006ff027819 */ /* 0x000fe2000001140f */
[----:B------:R-:W-:Y:S01]  /*07c0*/  IMAD.SHL.U32 R14, R14, 0x20, RZ ;  /* 0x000000200e0e7824 */ /* 0x000fe200078e00ff */
[----:B------:R-:W-:Y:S01]  /*07d0*/  R2P PR, R8, 0x6 ;  /* 0x0000000608007804 */ /* 0x000fe20000000000 */
[----:B------:R-:W-:Y:S01]  /*07e0*/  IMAD.IADD R0, R3, 0x1, R0 ;  /* 0x0000000103007824 */ /* 0x000fe200078e0200 */
[C---:B------:R-:W-:Y:S01]  /*07f0*/  LOP3.LUT P6, RZ, R7.reuse, 0x2, RZ, 0xc0, !PT ;  /* 0x0000000207ff7812 */ /* 0x040fe200078cc0ff */
[----:B------:R-:W-:Y:S01]  /*0800*/  IMAD.U32 R3, RZ, RZ, UR6 ;  /* 0x00000006ff037e24 */ /* 0x000fe2000f8e00ff */
[----:B------:R-:W-:Y:S01]  /*0810*/  LOP3.LUT P5, RZ, R7, 0x4, RZ, 0xc0, !PT ;  /* 0x0000000407ff7812 */ /* 0x000fe200078ac0ff */
[C---:B------:R-:W-:Y:S01]  /*0820*/  IMAD R10, R2.reuse, 0x200, R9 ;  /* 0x00000200020a7824 */ /* 0x040fe200078e0209 */
[----:B------:R1:W-:Y:S01]  /*0830*/  STL [R1+0x88], R14 ;  /* 0x0000880e01007387 */ /* 0x0003e20000100800 */
[----:B------:R-:W-:Y:S01]  /*0840*/  IMAD.SHL.U32 R3, R2, 0x8, RZ ;  /* 0x0000000802037824 */ /* 0x000fe200078e00ff */
[----:B------:R-:W-:Y:S01]  /*0850*/  LOP3.LUT R2, R5, 0x1c0, RZ, 0xc0, !PT ;  /* 0x000001c005027812 */ /* 0x000fe200078ec0ff */
[----:B------:R-:W-:Y:S01]  /*0860*/  IMAD.SHL.U32 R7, R7, 0x40, RZ ;  /* 0x0000004007077824 */ /* 0x000fe200078e00ff */
[----:B------:R-:W-:Y:S01]  /*0870*/  UIMAD UR6, UR40, UR14, UR41 ;  /* 0x0000000e280672a4 */ /* 0x000fe2000f8e0229 */
[----:B------:R-:W-:Y:S01]  /*0880*/  IMAD.SHL.U32 R252, R0, 0x2, RZ ;  /* 0x0000000200fc7824 */ /* 0x000fe200078e00ff */
[----:B------:R-:W-:-:S02]  /*0890*/  LOP3.LUT R3, R3, 0x18, RZ, 0xc0, !PT ;  /* 0x0000001803037812 */ /* 0x000fc400078ec0ff */
[----:B------:R-:W-:Y:S01]  /*08a0*/  SHF.R.U32.HI R5, RZ, 0x3, R2 ;  /* 0x00000003ff057819 */ /* 0x000fe20000011602 */
[----:B------:R-:W-:Y:S01]  /*08b0*/  USHF.L.U32 UR45, UR6, 0x5, URZ ;  /* 0x00000005062d7899 */ /* 0x000fe2000800063f */
[----:B------:R-:W-:Y:S02]  /*08c0*/  LOP3.LUT R9, R3, 0x20, R6, 0xf8, !PT ;  /* 0x0000002003097812 */ /* 0x000fe400078ef806 */
[----:B------:R-:W-:Y:S01]  /*08d0*/  LOP3.LUT R8, R5, R2, R3, 0x1e, !PT ;  /* 0x0000000205087212 */ /* 0x000fe200078e1e03 */
[----:B------:R-:W-:Y:S01]  /*08e0*/  USHF.R.S32.HI UR53, URZ, 0x1f, UR45 ;  /* 0x0000001f3f357899 */ /* 0x000fe2000801142d */
[----:B------:R-:W-:Y:S01]  /*08f0*/  LOP3.LUT R3, R2, 0x20, R14, 0xf8, !PT ;  /* 0x0000002002037812 */ /* 0x000fe200078ef80e */
[----:B------:R-:W-:-:S03]  /*0900*/  IMAD.SHL.U32 R2, R16, 0x2, RZ ;  /* 0x0000000210027824 */ /* 0x000fc600078e00ff */
[----:B------:R-:W-:Y:S01]  /*0910*/  LOP3.LUT R5, R3, R5, RZ, 0x3c, !PT ;  /* 0x0000000503057212 */ /* 0x000fe200078e3cff */
[--C-:B------:R-:W-:Y:S02]  /*0920*/  IMAD R6, R18, 0x400, R2.reuse ;  /* 0x0000040012067824 */ /* 0x100fe400078e0202 */
[----:B------:R-:W-:Y:S01]  /*0930*/  IMAD.U32 R3, RZ, RZ, UR9 ;  /* 0x00000009ff037e24 */ /* 0x000fe2000f8e00ff */
[----:B------:R-:W-:Y:S01]  /*0940*/  USHF.R.S32.HI UR9, URZ, 0x1f, UR41 ;  /* 0x0000001f3f097899 */ /* 0x000fe20008011429 */
[----:B------:R-:W-:Y:S01]  /*0950*/  IMAD R3, R13, 0x400, R2 ;  /* 0x000004000d037824 */ /* 0x000fe200078e0202 */
[----:B------:R-:W-:Y:S01]  /*0960*/  LOP3.LUT R2, R7, 0x1c0, RZ, 0xc0, !PT ;  /* 0x000001c007027812 */ /* 0x000fe200078ec0ff */
[----:B------:R-:W-:Y:S02]  /*0970*/  IMAD.IADD R15, R6, 0x1, R5 ;  /* 0x00000001060f7824 */ /* 0x000fe400078e0205 */
[----:B------:R-:W-:Y:S02]  /*0980*/  IMAD.SHL.U32 R5, R11, 0x8, RZ ;  /* 0x000000080b057824 */ /* 0x000fe400078e00ff */
[----:B------:R-:W-:-:S02]  /*0990*/  IMAD.SHL.U32 R7, R12, 0x40, RZ ;  /* 0x000000400c077824 */ /* 0x000fc400078e00ff */
[----:B-1----:R-:W-:Y:S01]  /*09a0*/  IMAD.IADD R14, R3, 0x1, R8 ;  /* 0x00000001030e7824 */ /* 0x002fe200078e0208 */
[----:B------:R-:W-:Y:S01]  /*09b0*/  LOP3.LUT R5, R2, 0x8, R5, 0xf8, !PT ;  /* 0x0000000802057812 */ /* 0x000fe200078ef805 */
[----:B------:R-:W-:Y:S01]  /*09c0*/  IMAD.U32 R3, RZ, RZ, UR9 ;  /* 0x00000009ff037e24 */ /* 0x000fe2000f8e00ff */
[--C-:B------:R-:W-:Y:S01]  /*09d0*/  SHF.R.U32.HI R3, RZ, 0x3, R2.reuse ;  /* 0x00000003ff037819 */ /* 0x100fe20000011602 */
[----:B------:R-:W-:Y:S01]  /*09e0*/  IMAD.MOV.U32 R11, RZ, RZ, 0x40 ;  /* 0x00000040ff0b7424 */ /* 0x000fe200078e00ff */
[----:B------:R-:W-:Y:S01]  /*09f0*/  LOP3.LUT R7, R7, 0xfffffe00, RZ, 0xc0, !PT ;  /* 0xfffffe0007077812 */ /* 0x000fe200078ec0ff */
[----:B------:R-:W-:Y:S01]  /*0a00*/  IMAD.MOV.U32 R6, RZ, RZ, 0x20 ;  /* 0x00000020ff067424 */ /* 0x000fe200078e00ff */
[----:B------:R-:W-:Y:S01]  /*0a10*/  LOP3.LUT R2, R3, R9, R2, 0x1e, !PT ;  /* 0x0000000903027212 */ /* 0x000fe200078e1e02 */
[----:B------:R-:W-:Y:S01]  /*0a20*/  IMAD.MOV.U32 R12, RZ, RZ, -0x10 ;  /* 0xfffffff0ff0c7424 */ /* 0x000fe200078e00ff */
[----:B------:R-:W-:Y:S01]  /*0a30*/  LOP3.LUT R3, R5, R3, RZ, 0x3c, !PT ;  /* 0x0000000305037212 */ /* 0x000fe200078e3cff */
[----:B------:R-:W-:Y:S01]  /*0a40*/  IMAD R8, R18, 0x400, R7 ;  /* 0x0000040012087824 */ /* 0x000fe200078e0207 */
[----:B------:R-:W-:Y:S01]  /*0a50*/  SHF.R.S32.HI R5, RZ, 0x2, R17 ;  /* 0x00000002ff057819 */ /* 0x000fe20000011411 */
[----:B------:R-:W-:Y:S01]  /*0a60*/  IMAD R9, R13, 0x400, R7 ;  /* 0x000004000d097824 */ /* 0x000fe200078e0207 */
        /* <DEDUP_REMOVED lines=53> */
.L_x_883:
        /* <DEDUP_REMOVED lines=53> */
.L_x_853:
        /* <DEDUP_REMOVED lines=67> */
.L_x_855:
        /* <DEDUP_REMOVED lines=18> */
.L_x_856:
        /* <DEDUP_REMOVED lines=15> */
[----:B------:R-:W-:Y:S02]  /*1750*/  @!UP3 UIMAD.WIDE.U32 UR6, UR40, UR6, URZ ;  /* 0x000000062806b2a5 */ /* 0x000fe4000f8e003f */
[----:B------:R-:W-:-:S02]  /*1760*/  USHF.R.S32.HI UR20, URZ, 0x1f, UR38 ;  /* 0x0000001f3f147899 */ /* 0x000fc40008011426 */
        /* <DEDUP_REMOVED lines=17> */
[----:B------:R-:W-:-:S04]  /*1880*/  USEL UR6, UR19, URZ, UP1 ;  /* 0x0000003f13067287 */ /* 0x000fc80008800000 */
        /* <DEDUP_REMOVED lines=38> */
.L_x_857:
[----:B------:R-:W-:Y:S02]  /*1af0*/  UMOV UR9, UR56 ;  /* 0x0000003800097c82 */ /* 0x000fe40008000000 */
.L_x_858:
        /* <DEDUP_REMOVED lines=25> */
[----:B------:R-:W-:-:S03]  /*1c90*/  SHF.R.S32.HI R27, RZ, 0x3, R27 ;  /* 0x00000003ff1b7819 */ /* 0x000fc6000001141b */
        /* <DEDUP_REMOVED lines=15> */
[----:B-----5:R-:W-:Y:S01]  /*1d90*/  SHF.R.S32.HI R5, RZ, 0x1f, R22 ;  /* 0x0000001fff057819 */ /* 0x020fe20000011416 */
[----:B------:R-:W-:Y:S01]  /*1da0*/  UIMAD.WIDE UR6, UR6, UR33, UR30 ;  /* 0x00000021060672a5 */ /* 0x000fe2000f8e021e */
[----:B------:R-:W-:Y:S02]  /*1db0*/  IADD3 R6, P1, R14, UR22, RZ ;  /* 0x000000160e067c10 */ /* 0x000fe4000ff3e0ff */
[----:B------:R-:W-:Y:S02]  /*1dc0*/  LEA.HI R5, R5, R22, RZ, 0x5 ;  /* 0x0000001605057211 */ /* 0x000fe400078f28ff */
[----:B------:R-:W-:Y:S01]  /*1dd0*/  IADD3.X R7, R15, UR23, RZ, P1, !PT ;  /* 0x000000170f077c10 */ /* 0x000fe20008ffe4ff */
[----:B------:R-:W-:Y:S01]  /*1de0*/  ULDC.64 UR22, c[0x0][0x200] ;  /* 0x0000800000167ab9 */ /* 0x000fe20000000a00 */
[----:B------:R-:W-:Y:S01]  /*1df0*/  LOP3.LUT R11, R5, 0xffffffe0, RZ, 0xc0, !PT ;  /* 0xffffffe0050b7812 */ /* 0x000fe200078ec0ff */
[----:B------:R-:W-:Y:S01]  /*1e00*/  UMOV UR16, UR6 ;  /* 0x0000000600107c82 */ /* 0x000fe20008000000 */
[----:B------:R-:W-:Y:S01]  /*1e10*/  SHF.R.S32.HI R5, RZ, 0x5, R5 ;  /* 0x00000005ff057819 */ /* 0x000fe20000011405 */
[----:B------:R-:W-:Y:S01]  /*1e20*/  IMAD.WIDE.U32 R6, R10, c[0x0][0x370], R6 ;  /* 0x0000dc000a067a25 */ /* 0x000fe200078e0006 */
[----:B------:R-:W-:-:S02]  /*1e30*/  UIADD3 UR6, -UR8, UR14, UR38 ;  /* 0x0000000e08067290 */ /* 0x000fc4000fffe126 */
[----:B------:R-:W-:Y:S01]  /*1e40*/  UMOV UR15, UR7 ;  /* 0x00000007000f7c82 */ /* 0x000fe20008000000 */
[----:B------:R-:W-:Y:S01]  /*1e50*/  IMAD.IADD R22, R22, 0x1, -R11 ;  /* 0x0000000116167824 */ /* 0x000fe200078e0a0b */
[----:B------:R-:W-:Y:S01]  /*1e60*/  IADD3 R7, R7, UR10, RZ ;  /* 0x0000000a07077c10 */ /* 0x000fe2000fffe0ff */
[----:B------:R-:W-:Y:S02]  /*1e70*/  UIADD3 UR6, UR6, -UR17, URZ ;  /* 0x8000001106067290 */ /* 0x000fe4000fffe03f */
[----:B------:R-:W-:Y:S02]  /*1e80*/  IMAD R5, R5, UR51, R22 ;  /* 0x0000003305057c24 */ /* 0x000fe4000f8e0216 */
[----:B------:R-:W-:-:S03]  /*1e90*/  USHF.R.S32.HI UR17, URZ, 0x1f, UR6 ;  /* 0x0000001f3f117899 */ /* 0x000fc60008011406 */
[C---:B------:R-:W-:Y:S01]  /*1ea0*/  IADD3 R11, P1, R5.reuse, UR21, RZ ;  /* 0x00000015050b7c10 */ /* 0x040fe2000ff3e0ff */
[----:B------:R-:W-:Y:S02]  /*1eb0*/  ULEA.HI UR17, UR17, UR6, URZ, 0x6 ;  /* 0x0000000611117291 */ /* 0x000fe4000f8f303f */
[----:B------:R-:W-:Y:S01]  /*1ec0*/  UIMAD.WIDE UR6, UR11, UR33, UR22 ;  /* 0x000000210b0672a5 */ /* 0x000fe2000f8e0216 */
[----:B------:R-:W-:Y:S01]  /*1ed0*/  LEA.HI.X.SX32 R10, R5, UR19, 0x1, P1 ;  /* 0x00000013050a7c11 */ /* 0x000fe200088f0eff */
[----:B------:R-:W-:Y:S01]  /*1ee0*/  IMAD.U32 R5, RZ, RZ, UR41 ;  /* 0x00000029ff057e24 */ /* 0x000fe2000f8e00ff */
[----:B------:R-:W-:Y:S01]  /*1ef0*/  USHF.R.S32.HI UR17, URZ, 0x6, UR17 ;  /* 0x000000063f117899 */ /* 0x000fe20008011411 */
[----:B------:R-:W-:Y:S02]  /*1f00*/  LEA R16, P1, R11, c[0x0][0x350], 0x2 ;  /* 0x0000d4000b107a11 */ /* 0x000fe400078210ff */
[----:B------:R-:W-:Y:S01]  /*1f10*/  IMAD.WIDE.U32 R6, R5, c[0x0][0x378], R6 ;  /* 0x0000de0005067a25 */ /* 0x000fe200078e0006 */
[----:B------:R-:W-:Y:S01]  /*1f20*/  UISETP.LT.AND UP1, UPT, URZ, UR17, UPT ;  /* 0x000000113f00728c */ /* 0x000fe2000bf21270 */
[----:B------:R-:W-:-:S02]  /*1f30*/  LEA.HI.X R17, R11, c[0x0][0x354], R10, 0x2, P1 ;  /* 0x0000d5000b117a11 */ /* 0x000fc400008f140a */
[----:B------:R-:W-:Y:S01]  /*1f40*/  IMAD.WIDE.U32 R8, R5, c[0x0][0x1a8], R8 ;  /* 0x00006a0005087a25 */ /* 0x000fe200078e0008 */
[----:B------:R-:W-:Y:S01]  /*1f50*/  IADD3 R7, R7, UR13, RZ ;  /* 0x0000000d07077c10 */ /* 0x000fe2000fffe0ff */
[----:B------:R-:W-:Y:S02]  /*1f60*/  USEL UR17, URZ, UR17, !UP1 ;  /* 0x000000113f117287 */ /* 0x000fe4000c800000 */
[----:B------:R-:W-:Y:S01]  /*1f70*/  IMAD R5, R20, c[0x0][0x370], RZ ;  /* 0x0000dc0014057a24 */ /* 0x000fe200078e02ff */
[----:B------:R-:W-:Y:S01]  /*1f80*/  IADD3 R9, R9, UR18, RZ ;  /* 0x0000001209097c10 */ /* 0x000fe2000fffe0ff */
[C---:B------:R-:W-:Y:S01]  /*1f90*/  IMAD.WIDE.U32 R6, R27.reuse, c[0x0][0x370], R6 ;  /* 0x0000dc001b067a25 */ /* 0x040fe200078e0006 */
[----:B------:R-:W-:Y:S01]  /*1fa0*/  LEA R28, P3, R8, c[0x0][0x160], 0x1 ;  /* 0x00005800081c7a11 */ /* 0x000fe200078608ff */
[----:B------:R-:W-:Y:S02]  /*1fb0*/  UISETP.GT.AND UP1, UPT, UR25, UR17, UPT ;  /* 0x000000111900728c */ /* 0x000fe4000bf24270 */
[----:B------:R-:W-:Y:S01]  /*1fc0*/  IMAD R5, R27, c[0x0][0x374], R5 ;  /* 0x0000dd001b057a24 */ /* 0x000fe200078e0205 */
[----:B------:R-:W-:-:S02]  /*1fd0*/  LEA R30, P2, R6, c[0x0][0x330], 0x1 ;  /* 0x0000cc00061e7a11 */ /* 0x000fc400078408ff */
[----:B------:R-:W-:Y:S01]  /*1fe0*/  LEA.HI.X R29, R8, c[0x0][0x164], R9, 0x1, P3 ;  /* 0x00005900081d7a11 */ /* 0x000fe200018f0c09 */
[----:B------:R-:W-:Y:S01]  /*1ff0*/  IMAD.IADD R5, R7, 0x1, R5 ;  /* 0x0000000107057824 */ /* 0x000fe200078e0205 */
[----:B------:R-:W-:-:S03]  /*2000*/  PLOP3.LUT P1, PT, PT, PT, UP1, 0x80, 0x0 ;  /* 0x000000000000781c */ /* 0x000fc60003f2f018 */
[----:B------:R1:W-:Y:S01]  /*2010*/  STL.64 [R1+0x48], R28 ;  /* 0x0000481c01007387 */ /* 0x0003e20000100a00 */
[----:B------:R-:W-:-:S03]  /*2020*/  LEA.HI.X R31, R6, c[0x0][0x334], R5, 0x1, P2 ;  /* 0x0000cd00061f7a11 */ /* 0x000fc600010f0c05 */
[----:B------:R1:W-:Y:S04]  /*2030*/  STL.64 [R1+0x30], R16 ;  /* 0x0000301001007387 */ /* 0x0003e80000100a00 */
[----:B------:R1:W-:Y:S02]  /*2040*/  STL.64 [R1+0x40], R30 ;  /* 0x0000401e01007387 */ /* 0x0003e40000100a00 */
        /* <DEDUP_REMOVED lines=19> */
.L_x_860:
        /* <DEDUP_REMOVED lines=18> */
.L_x_861:
[----:B------:R-:W-:Y:S01]  /*22a0*/  ULDC.64 UR6, c[0x0][0x3a0] ;  /* 0x0000e80000067ab9 */ /* 0x000fe20000000a00 */
        /* <DEDUP_REMOVED lines=29> */
.L_x_863:
[----:B------:R-:W-:Y:S05]  /*2480*/  BSYNC B0 ;  /* 0x0000000000007941 */ /* 0x000fea0003800000 */
.L_x_862:
[----:B--2---:R-:W-:Y:S01]  /*2490*/  IADD3 R4, R27, 0x20, RZ ;  /* 0x000000201b047810 */ /* 0x004fe20007ffe0ff */
        /* <DEDUP_REMOVED lines=15> */
.L_x_865:
[----:B------:R-:W-:Y:S05]  /*2590*/  BSYNC B0 ;  /* 0x0000000000007941 */ /* 0x000fea0003800000 */
.L_x_864:
[----:B------:R-:W-:Y:S01]  /*25a0*/  ULDC.64 UR6, c[0x0][0x3a8] ;  /* 0x0000ea0000067ab9 */ /* 0x000fe20000000a00 */
[----:B--2---:R-:W-:Y:S01]  /*25b0*/  IMAD.U32 R4, RZ, RZ, UR38 ;  /* 0x00000026ff047e24 */ /* 0x004fe2000f8e00ff */
        /* <DEDUP_REMOVED lines=26> */
.L_x_867:
[----:B------:R-:W-:Y:S05]  /*2760*/  BSYNC B0 ;  /* 0x0000000000007941 */ /* 0x000fea0003800000 */
.L_x_866:
[----:B------:R-:W-:Y:S05]  /*2770*/  @P0 BRA `(.L_x_868) ;  /* 0x000063e000000947 */ /* 0x000fea0003800000 */
[----:B--2---:R-:W-:Y:S02]  /*2780*/  IADD3 R4, P0, R27, 0x20, RZ ;  /* 0x000000201b047810 */ /* 0x004fe40007f1e0ff */
        /* <DEDUP_REMOVED lines=12> */
.L_x_859:
[----:B------:R-:W2:Y:S01]  /*2850*/  LDL R26, [R1+0x38] ;  /* 0x00003800011a7983 */ /* 0x000ea20000100800 */
[----:B------:R-:W-:Y:S01]  /*2860*/  ULDC.64 UR10, c[0x0][0x1a0] ;  /* 0x00006800000a7ab9 */ /* 0x000fe20000000a00 */
[----:B------:R-:W-:Y:S01]  /*2870*/  IMAD.U32 R6, RZ, RZ, UR38 ;  /* 0x00000026ff067e24 */ /* 0x000fe2000f8e00ff */
[----:B------:R-:W-:-:S02]  /*2880*/  UIMAD UR10, UR20, UR10, URZ ;  /* 0x0000000a140a72a4 */ /* 0x000fc4000f8e023f */
[----:B------:R-:W-:Y:S01]  /*2890*/  ULDC.64 UR12, c[0x0][0x198] ;  /* 0x00006600000c7ab9 */ /* 0x000fe20000000a00 */
[----:B------:R-:W-:Y:S01]  /*28a0*/  IMAD.WIDE.U32 R6, R6, c[0x0][0x1a0], R14 ;  /* 0x0000680006067a25 */ /* 0x000fe200078e000e */
[----:B------:R-:W-:Y:S02]  /*28b0*/  UIMAD UR10, UR38, UR11, UR10 ;  /* 0x0000000b260a72a4 */ /* 0x000fe4000f8e020a */
[----:B------:R-:W-:Y:S02]  /*28c0*/  UIMAD UR12, UR20, UR12, URZ ;  /* 0x0000000c140c72a4 */ /* 0x000fe4000f8e023f */
[----:B------:R-:W-:Y:S02]  /*28d0*/  IADD3 R8, P0, R6, UR26, RZ ;  /* 0x0000001a06087c10 */ /* 0x000fe4000ff1e0ff */
[----:B------:R-:W-:Y:S01]  /*28e0*/  IMAD.U32 R5, RZ, RZ, UR10 ;  /* 0x0000000aff057e24 */ /* 0x000fe2000f8e00ff */
[----:B------:R-:W-:Y:S01]  /*28f0*/  MOV R6, UR38 ;  /* 0x0000002600067c02 */ /* 0x000fe20008000f00 */
[----:B------:R-:W-:-:S03]  /*2900*/  UIMAD UR11, UR38, UR13, UR12 ;  /* 0x0000000d260b72a4 */ /* 0x000fc6000f8e020c */
[----:B------:R-:W-:Y:S01]  /*2910*/  IADD3.X R9, R7, UR27, R5, P0, !PT ;  /* 0x0000001b07097c10 */ /* 0x000fe200087fe405 */
[----:B------:R-:W-:Y:S01]  /*2920*/  IMAD.WIDE.U32 R6, R6, c[0x0][0x198], R14 ;  /* 0x0000660006067a25 */ /* 0x000fe200078e000e */
[----:B------:R-:W-:-:S04]  /*2930*/  UIMAD UR10, UR9, -0x40, UR14 ;  /* 0xffffffc0090a78a4 */ /* 0x000fc8000f8e020e */
[----:B------:R-:W-:Y:S02]  /*2940*/  IADD3 R10, P0, R6, UR28, RZ ;  /* 0x0000001c060a7c10 */ /* 0x000fe4000ff1e0ff */
[----:B------:R-:W-:Y:S01]  /*2950*/  IADD3 R6, R27, 0x20, RZ ;  /* 0x000000201b067810 */ /* 0x000fe20007ffe0ff */
[----:B------:R-:W-:Y:S01]  /*2960*/  IMAD.U32 R5, RZ, RZ, UR11 ;  /* 0x0000000bff057e24 */ /* 0x000fe2000f8e00ff */
[----:B------:R-:W-:Y:S02]  /*2970*/  UIMAD UR11, UR35, -0x40, UR8 ;  /* 0xffffffc0230b78a4 */ /* 0x000fe4000f8e0208 */
[----:B------:R-:W-:Y:S01]  /*2980*/  ISETP.GE.AND P1, PT, R6, UR10, PT ;  /* 0x0000000a06007c0c */ /* 0x000fe2000bf26270 */
[----:B------:R-:W-:-:S03]  /*2990*/  IMAD.MOV.U32 R23, RZ, RZ, 0x40 ;  /* 0x00000040ff177424 */ /* 0x000fc600078e00ff */
[----:B------:R-:W-:Y:S01]  /*29a0*/  ISETP.GE.AND P2, PT, R6, UR11, PT ;  /* 0x0000000b06007c0c */ /* 0x000fe2000bf46270 */
[----:B-1----:R-:W-:Y:S01]  /*29b0*/  IMAD.WIDE.U32 R14, R23, c[0x0][0x370], RZ ;  /* 0x0000dc00170e7a25 */ /* 0x002fe200078e00ff */
[----:B------:R-:W-:-:S03]  /*29c0*/  IADD3.X R11, R7, UR29, R5, P0, !PT ;  /* 0x0000001d070b7c10 */ /* 0x000fc600087fe405 */
[----:B------:R-:W-:-:S04]  /*29d0*/  IMAD R16, R23, c[0x0][0x374], RZ ;  /* 0x0000dd0017107a24 */ /* 0x000fc800078e02ff */
[----:B------:R-:W-:Y:S01]  /*29e0*/  @!P1 IADD3 R14, P0, R30, R14, RZ ;  /* 0x0000000e1e0e9210 */ /* 0x000fe20007f1e0ff */
[----:B------:R-:W-:-:S03]  /*29f0*/  IMAD R6, R12, c[0x0][0x1b8], RZ ;  /* 0x00006e000c067a24 */ /* 0x000fc600078e02ff */
[----:B------:R-:W-:Y:S02]  /*2a00*/  @!P1 IADD3.X R15, R31, R15, R16, P0, !PT ;  /* 0x0000000f1f0f9210 */ /* 0x000fe400007fe410 */
[----:B------:R-:W-:Y:S01]  /*2a10*/  @!P2 IADD3 R18, P0, R27, 0x20, RZ ;  /* 0x000000201b12a810 */ /* 0x000fe20007f1e0ff */
[----:B------:R-:W-:Y:S02]  /*2a20*/  IMAD R5, R12, c[0x0][0x1b0], RZ ;  /* 0x00006c000c057a24 */ /* 0x000fe400078e02ff */
[C---:B------:R-:W-:Y:S02]  /*2a30*/  IMAD R12, R4.reuse, c[0x0][0x1bc], R6 ;  /* 0x00006f00040c7a24 */ /* 0x040fe400078e0206 */
[----:B------:R-:W-:-:S04]  /*2a40*/  IMAD.WIDE.U32 R6, R4, c[0x0][0x1b8], R8 ;  /* 0x00006e0004067a25 */ /* 0x000fc800078e0008 */
[----:B------:R-:W-:Y:S01]  /*2a50*/  @!P2 IMAD.X R9, RZ, RZ, R20, P0 ;  /* 0x000000ffff09a224 */ /* 0x000fe200000e0614 */
[----:B------:R-:W-:Y:S02]  /*2a60*/  PLOP3.LUT P0, PT, PT, PT, UP6, 0x80, 0x0 ;  /* 0x000000000000781c */ /* 0x000fe40003f0f068 */
[C---:B------:R-:W-:Y:S02]  /*2a70*/  ISETP.GE.AND P3, PT, R27.reuse, UR11, PT ;  /* 0x0000000b1b007c0c */ /* 0x040fe4000bf66270 */
[----:B------:R-:W-:Y:S01]  /*2a80*/  @!P2 IADD3 R8, P4, R27, 0x20, RZ ;  /* 0x000000201b08a810 */ /* 0x000fe20007f9e0ff */
[C---:B------:R-:W-:Y:S01]  /*2a90*/  IMAD R13, R4.reuse, c[0x0][0x1b4], R5 ;  /* 0x00006d00040d7a24 */ /* 0x040fe200078e0205 */
[----:B------:R-:W-:Y:S01]  /*2aa0*/  IADD3 R7, R7, R12, RZ ;  /* 0x0000000c07077210 */ /* 0x000fe20007ffe0ff */
[----:B------:R-:W-:-:S06]  /*2ab0*/  IMAD.WIDE.U32 R4, R4, c[0x0][0x1b0], R10 ;  /* 0x00006c0004047a25 */ /* 0x000fcc00078e000a */
[----:B------:R-:W-:Y:S01]  /*2ac0*/  @P0 BAR.SYNC.DEFER_BLOCKING 0x0 ;  /* 0x0000000000000b1d */ /* 0x000fe20000010000 */
[----:B------:R-:W-:Y:S01]  /*2ad0*/  @!P2 IMAD.X R12, RZ, RZ, R20, P4 ;  /* 0x000000ffff0ca224 */ /* 0x000fe200020e0614 */
[----:B------:R-:W-:Y:S01]  /*2ae0*/  @!P2 MOV R11, R7 ;  /* 0x00000007000ba202 */ /* 0x000fe20000000f00 */
[----:B------:R-:W-:Y:S01]  /*2af0*/  @!P2 IMAD.MOV.U32 R10, RZ, RZ, R6 ;  /* 0x000000ffff0aa224 */ /* 0x000fe200078e0006 */
[----:B------:R-:W-:Y:S01]  /*2b00*/  IADD3 R5, R5, R13, RZ ;  /* 0x0000000d05057210 */ /* 0x000fe20007ffe0ff */
[----:B------:R-:W-:Y:S02]  /*2b10*/  @!P2 IMAD R17, R12, c[0x0][0x1a0], RZ ;  /* 0x000068000c11aa24 */ /* 0x000fe400078e02ff */
[----:B------:R-:W-:Y:S01]  /*2b20*/  @!P3 IMAD R19, R20, c[0x0][0x1a0], RZ ;  /* 0x000068001413ba24 */ /* 0x000fe200078e02ff */
[----:B------:R-:W-:Y:S01]  /*2b30*/  @!P2 MOV R12, R4 ;  /* 0x00000004000ca202 */ /* 0x000fe20000000f00 */
[----:B------:R-:W-:Y:S02]  /*2b40*/  @!P2 IMAD R16, R9, c[0x0][0x198], RZ ;  /* 0x000066000910aa24 */ /* 0x000fe400078e02ff */
[----:B------:R-:W-:-:S02]  /*2b50*/  @!P2 IMAD R17, R8, c[0x0][0x1a4], R17 ;  /* 0x000069000811aa24 */ /* 0x000fc400078e0211 */
[----:B------:R-:W-:-:S04]  /*2b60*/  @!P2 IMAD.WIDE.U32 R8, R8, c[0x0][0x1a0], R10 ;  /* 0x000068000808aa25 */ /* 0x000fc800078e000a */
[----:B------:R-:W-:Y:S02]  /*2b70*/  @!P2 IMAD.MOV.U32 R13, RZ, RZ, R5 ;  /* 0x000000ffff0da224 */ /* 0x000fe400078e0005 */
[C---:B------:R-:W-:Y:S02]  /*2b80*/  @!P3 IMAD R10, R27.reuse, c[0x0][0x1a4], R19 ;  /* 0x000069001b0aba24 */ /* 0x040fe400078e0213 */
[----:B------:R-:W-:-:S04]  /*2b90*/  @!P3 IMAD.WIDE.U32 R6, R27, c[0x0][0x1a0], R6 ;  /* 0x000068001b06ba25 */ /* 0x000fc800078e0006 */
[C---:B------:R-:W-:Y:S01]  /*2ba0*/  @!P2 IMAD R21, R18.reuse, c[0x0][0x19c], R16 ;  /* 0x000067001215aa24 */ /* 0x040fe200078e0210 */
[----:B------:R-:W-:Y:S01]  /*2bb0*/  @!P3 IADD3 R7, R7, R10, RZ ;  /* 0x0000000a0707b210 */ /* 0x000fe20007ffe0ff */
[----:B------:R-:W-:Y:S01]  /*2bc0*/  @!P2 IMAD.WIDE.U32 R18, R18, c[0x0][0x198], R12 ;  /* 0x000066001212aa25 */ /* 0x000fe200078e000c */
[----:B------:R-:W-:Y:S02]  /*2bd0*/  @!P3 LEA R12, P5, R6, c[0x0][0x170], 0x1 ;  /* 0x00005c00060cba11 */ /* 0x000fe400078a08ff */
[----:B------:R-:W-:Y:S01]  /*2be0*/  @!P2 LEA R10, P4, R8, c[0x0][0x170], 0x1 ;  /* 0x00005c00080aaa11 */ /* 0x000fe200078808ff */
[----:B------:R-:W-:Y:S01]  /*2bf0*/  @!P3 IMAD R11, R20, c[0x0][0x198], RZ ;  /* 0x00006600140bba24 */ /* 0x000fe200078e02ff */
[----:B------:R-:W-:Y:S01]  /*2c00*/  @!P3 LEA.HI.X R13, R6, c[0x0][0x174], R7, 0x1, P5 ;  /* 0x00005d00060dba11 */ /* 0x000fe200028f0c07 */
[----:B------:R-:W-:Y:S02]  /*2c10*/  @!P2 IMAD.IADD R9, R9, 0x1, R17 ;  /* 0x000000010909a824 */ /* 0x000fe400078e0211 */
[----:B------:R-:W-:-:S03]  /*2c20*/  @!P3 IMAD R20, R27, c[0x0][0x19c], R11 ;  /* 0x000067001b14ba24 */ /* 0x000fc600078e020b */
[----:B------:R-:W-:Y:S01]  /*2c30*/  @!P2 LEA.HI.X R11, R8, c[0x0][0x174], R9, 0x1, P4 ;  /* 0x00005d00080baa11 */ /* 0x000fe200020f0c09 */
        /* <DEDUP_REMOVED lines=86> */
[----:B------:R-:W0:Y:S01]  /*31a0*/  LDGDEPBAR ;  /* 0x00000000000079af */ /* 0x000e220000000000 */
[----:B-1----:R-:W-:Y:S01]  /*31b0*/  IMAD.MOV.U32 R7, RZ, RZ, 0x7f800000 ;  /* 0x7f800000ff077424 */ /* 0x002fe200078e00ff */
[----:B------:R-:W-:Y:S01]  /*31c0*/  MOV R6, 0x7f800000 ;  /* 0x7f80000000067802 */ /* 0x000fe20000000f00 */
[----:B-----5:R-:W-:Y:S01]  /*31d0*/  IMAD.MOV.U32 R8, RZ, RZ, c[0x0][0x308] ;  /* 0x0000c200ff087624 */ /* 0x020fe200078e00ff */
[----:B------:R-:W-:Y:S01]  /*31e0*/  MOV R9, c[0x0][0x30c] ;  /* 0x0000c30000097a02 */ /* 0x000fe20000000f00 */
[----:B------:R-:W-:-:S04]  /*31f0*/  DEPBAR.LE SB0, 0x1 ;  /* 0x000080400000791a */ /* 0x000fc80000000000 */
[C---:B--2---:R-:W-:Y:S02]  /*3200*/  IADD3 R4, R10.reuse, 0x8, RZ ;  /* 0x000000080a047810 */ /* 0x044fe40007ffe0ff */
[----:B------:R-:W-:Y:S02]  /*3210*/  ISETP.GE.AND P1, PT, R10, UR10, PT ;  /* 0x0000000a0a007c0c */ /* 0x000fe4000bf26270 */
[----:B------:R-:W-:Y:S02]  /*3220*/  ISETP.GE.AND P0, PT, R4, UR10, PT ;  /* 0x0000000a04007c0c */ /* 0x000fe4000bf06270 */
[----:B------:R-:W-:-:S05]  /*3230*/  MOV R4, 0x4 ;  /* 0x0000000400047802 */ /* 0x000fca0000000f00 */
[----:B------:R-:W-:-:S05]  /*3240*/  IMAD.WIDE R4, R10, R4, UR6 ;  /* 0x000000060a047e25 */ /* 0x000fca000f8e0204 */
[----:B------:R1:W2:Y:S04]  /*3250*/  @!P1 LDG.E R7, [R4.64] ;  /* 0x0000000404079981 */ /* 0x0002a8000c1e1900 */
[----:B------:R1:W5:Y:S04]  /*3260*/  @!P0 LDG.E R6, [R4.64+0x20] ;  /* 0x0000200404068981 */ /* 0x000368000c1e1900 */
[----:B------:R-:W-:Y:S06]  /*3270*/  BAR.SYNC.DEFER_BLOCKING 0x0 ;  /* 0x0000000000007b1d */ /* 0x000fec0000010000 */
[----:B-1----:R1:W3:Y:S04]  /*3280*/  LDG.E.64 R4, [R8.64+0x8] ;  /* 0x0000080408047981 */ /* 0x0022e8000c1e1b00 */
[----:B------:R-:W2:Y:S04]  /*3290*/  LDSM.16.M88.4 R148, [R252+0x12000] ;  /* 0x01200000fc94783b */ /* 0x000ea80000000200 */
[----:B------:R-:W2:Y:S04]  /*32a0*/  LDSM.16.M88.4 R152, [R252+0x12800] ;  /* 0x01280000fc98783b */ /* 0x000ea80000000200 */
[----:B------:R-:W2:Y:S04]  /*32b0*/  LDSM.16.M88.4 R180, [R252+0x14000] ;  /* 0x01400000fcb4783b */ /* 0x000ea80000000200 */
[----:B------:R-:W2:Y:S04]  /*32c0*/  LDSM.16.M88.4 R184, [R252+0x14800] ;  /* 0x01480000fcb8783b */ /* 0x000ea80000000200 */
[----:B------:R-:W2:Y:S04]  /*32d0*/  LDSM.16.M88.4 R212, [R252+0x16000] ;  /* 0x01600000fcd4783b */ /* 0x000ea80000000200 */
[----:B------:R-:W2:Y:S04]  /*32e0*/  LDSM.16.M88.4 R216, [R252+0x16800] ;  /* 0x01680000fcd8783b */ /* 0x000ea80000000200 */
[----:B-1----:R-:W4:Y:S04]  /*32f0*/  LDG.E.64 R8, [R8.64] ;  /* 0x0000000408087981 */ /* 0x002f28000c1e1b00 */
[----:B-----5:R1:W-:Y:S04]  /*3300*/  STL [R1+0x64], R6 ;  /* 0x0000640601007387 */ /* 0x0203e80000100800 */
[----:B--2---:R3:W-:Y:S01]  /*3310*/  STL [R1+0x60], R7 ;  /* 0x0000600701007387 */ /* 0x0047e20000100800 */
[----:B-1----:R-:W-:-:S02]  /*3320*/  SHF.R.S32.HI R6, RZ, 0x1f, R22 ;  /* 0x0000001fff067819 */ /* 0x002fc40000011416 */
[----:B---3--:R-:W-:-:S04]  /*3330*/  IADD3 R7, P1, P0, R4, UR45, R22 ;  /* 0x0000002d04077c10 */ /* 0x008fc8000f83e016 */
[----:B------:R-:W-:Y:S01]  /*3340*/  IADD3.X R4, R5, UR53, R6, P1, P0 ;  /* 0x0000003505047c10 */ /* 0x000fe20008fe0406 */
[----:B------:R1:W-:Y:S04]  /*3350*/  STL [R1+0x70], R7 ;  /* 0x0000700701007387 */ /* 0x0003e80000100800 */
[----:B------:R-:W2:Y:S01]  /*3360*/  LDL R10, [R1+0x4] ;  /* 0x00000400010a7983 */ /* 0x000ea20000100800 */
[----:B----4-:R3:W4:Y:S03]  /*3370*/  R2UR UR20, R8 ;  /* 0x00000000081473c2 */ /* 0x01072600000e0000 */
[----:B---3--:R-:W3:Y:S04]  /*3380*/  LDL R8, [R1] ;  /* 0x0000000001087983 */ /* 0x008ee80000100800 */
[----:B------:R2:W-:Y:S04]  /*3390*/  STL [R1+0x74], R4 ;  /* 0x0000740401007387 */ /* 0x0005e80000100800 */
[----:B-1----:R-:W5:Y:S01]  /*33a0*/  LDL R7, [R1+0x2c] ;  /* 0x00002c0001077983 */ /* 0x002f620000100800 */
[----:B------:R-:W-:-:S02]  /*33b0*/  UIADD3 UR18, UR38, UR14, URZ ;  /* 0x0000000e26127290 */ /* 0x000fc4000fffe03f */
[----:B------:R-:W-:Y:S02]  /*33c0*/  ULDC UR19, c[0x0][0x2e8] ;  /* 0x0000ba0000137ab9 */ /* 0x000fe40000000800 */
[----:B------:R-:W-:-:S04]  /*33d0*/  UIADD3 UR21, -UR8, 0x40, UR18 ;  /* 0x0000004008157890 */ /* 0x000fc8000fffe112 */
[----:B------:R-:W-:Y:S01]  /*33e0*/  UIADD3 UR21, UR21, -UR19, URZ ;  /* 0x8000001315157290 */ /* 0x000fe2000fffe03f */
[----:B------:R-:W1:Y:S01]  /*33f0*/  R2UR UR19, R9 ;  /* 0x00000000091373c2 */ /* 0x000e6200000e0000 */
        /* <DEDUP_REMOVED lines=48> */
[----:B------:R-:W-:-:S02]  /*3700*/  UIADD3 UR34, UR38, 0x40, URZ ;  /* 0x0000004026227890 */ /* 0x000fc4000fffe03f */
[----:B----4-:R-:W-:Y:S02]  /*3710*/  UIADD3 UR33, UR20, -0x61c88647, URZ ;  /* 0x9e3779b914217890 */ /* 0x010fe4000fffe03f */
[----:B-1----:R-:W-:Y:S02]  /*3720*/  UIADD3 UR32, UR19, -0x4498517b, URZ ;  /* 0xbb67ae8513207890 */ /* 0x002fe4000fffe03f */
[----:B------:R-:W-:Y:S02]  /*3730*/  UIADD3 UR31, UR20, 0x3c6ef372, URZ ;  /* 0x3c6ef372141f7890 */ /* 0x000fe4000fffe03f */
[----:B------:R-:W-:Y:S02]  /*3740*/  UIADD3 UR30, UR19, 0x76cf5d0a, URZ ;  /* 0x76cf5d0a131e7890 */ /* 0x000fe4000fffe03f */
[----:B------:R-:W-:Y:S02]  /*3750*/  UIADD3 UR29, UR20, -0x255992d5, URZ ;  /* 0xdaa66d2b141d7890 */ /* 0x000fe4000fffe03f */
[----:B------:R-:W-:-:S02]  /*3760*/  UIADD3 UR28, UR19, 0x32370b8f, URZ ;  /* 0x32370b8f131c7890 */ /* 0x000fc4000fffe03f */
[----:B------:R-:W-:Y:S02]  /*3770*/  UIADD3 UR27, UR20, 0x78dde6e4, URZ ;  /* 0x78dde6e4141b7890 */ /* 0x000fe4000fffe03f */
[----:B------:R-:W-:Y:S02]  /*3780*/  UIADD3 UR26, UR19, -0x126145ec, URZ ;  /* 0xed9eba14131a7890 */ /* 0x000fe4000fffe03f */
[----:B------:R-:W-:Y:S02]  /*3790*/  UIADD3 UR25, UR20, 0x1715609d, URZ ;  /* 0x1715609d14197890 */ /* 0x000fe4000fffe03f */
[----:B------:R-:W-:Y:S02]  /*37a0*/  UIADD3 UR24, UR19, -0x56f99767, URZ ;  /* 0xa906689913187890 */ /* 0x000fe4000fffe03f */
[----:B------:R-:W-:Y:S02]  /*37b0*/  UIADD3 UR23, UR20, -0x4ab325aa, URZ ;  /* 0xb54cda5614177890 */ /* 0x000fe4000fffe03f */
[----:B------:R-:W-:-:S02]  /*37c0*/  UIADD3 UR22, UR19, 0x646e171e, URZ ;  /* 0x646e171e13167890 */ /* 0x000fc4000fffe03f */
[----:B------:R-:W-:Y:S01]  /*37d0*/  ULDC UR12, c[0x0][0x2e4] ;  /* 0x0000b900000c7ab9 */ /* 0x000fe20000000800 */
[----:B--2---:R1:W2:Y:S04]  /*37e0*/  LDSM.16.M88.4 R156, [R10+0x12000] ;  /* 0x012000000a9c783b */ /* 0x0042a80000000200 */
[----:B------:R1:W4:Y:S04]  /*37f0*/  LDSM.16.M88.4 R160, [R10+0x12800] ;  /* 0x012800000aa0783b */ /* 0x0003280000000200 */
[----:B------:R1:W1:Y:S04]  /*3800*/  LDSM.16.M88.4 R188, [R10+0x14000] ;  /* 0x014000000abc783b */ /* 0x0002680000000200 */
[----:B------:R1:W1:Y:S04]  /*3810*/  LDSM.16.M88.4 R192, [R10+0x14800] ;  /* 0x014800000ac0783b */ /* 0x0002680000000200 */
[----:B------:R1:W1:Y:S04]  /*3820*/  LDSM.16.M88.4 R220, [R10+0x16000] ;  /* 0x016000000adc783b */ /* 0x0002680000000200 */
[----:B------:R1:W1:Y:S04]  /*3830*/  LDSM.16.M88.4 R224, [R10+0x16800] ;  /* 0x016800000ae0783b */ /* 0x0002680000000200 */
        /* <DEDUP_REMOVED lines=12> */
.L_x_873:
        /* <DEDUP_REMOVED lines=11> */
[----:B------:R-:W4:Y:S01]  /*39b0*/  LDL R76, [R1+0x3c] ;  /* 0x00003c00014c7983 */ /* 0x000f220000100800 */
[----:B------:R-:W-:Y:S04]  /*39c0*/  DEPBAR.LE SB0, 0x0 ;  /* 0x000080000000791a */ /* 0x000fe80000000000 */
[----:B------:R-:W-:Y:S06]  /*39d0*/  BAR.SYNC.DEFER_BLOCKING 0x0 ;  /* 0x0000000000007b1d */ /* 0x000fec0000010000 */
[----:B-1----:R-:W-:Y:S04]  /*39e0*/  LDSM.16.M88.4 R8, [R252+0xc000] ;  /* 0x00c00000fc08783b */ /* 0x002fe80000000200 */
[----:B------:R-:W-:Y:S04]  /*39f0*/  LDSM.16.M88.4 R68, [R252+0xc800] ;  /* 0x00c80000fc44783b */ /* 0x000fe80000000200 */
[----:B--2---:R-:W1:Y:S04]  /*3a00*/  LDSM.16.M88.4 R16, [R97] ;  /* 0x000000006110783b */ /* 0x004e680000000200 */
[----:B---3--:R-:W-:Y:S01]  /*3a10*/  LDSM.16.M88.4 R72, [R96] ;  /* 0x000000006048783b */ /* 0x008fe20000000200 */
[C---:B-1----:R-:W-:Y:S08]  /*3a20*/  HMMA.16816.F32 R4, R16.reuse, R8, RZ ;  /* 0x000000081004723c */ /* 0x042ff000000018ff */
[C---:B------:R-:W-:Y:S08]  /*3a30*/  HMMA.16816.F32 R8, R16.reuse, R10, RZ ;  /* 0x0000000a1008723c */ /* 0x040ff000000018ff */
[C---:B------:R-:W-:Y:S08]  /*3a40*/  HMMA.16816.F32 R12, R16.reuse, R68, RZ ;  /* 0x00000044100c723c */ /* 0x040ff000000018ff */
[----:B------:R-:W-:Y:S01]  /*3a50*/  HMMA.16816.F32 R16, R16, R70, RZ ;  /* 0x000000461010723c */ /* 0x000fe200000018ff */
[----:B----4-:R-:W1:Y:S07]  /*3a60*/  LDSM.16.M88.4 R68, [R79+0xc000] ;  /* 0x00c000004f44783b */ /* 0x010e6e0000000200 */
        /* <DEDUP_REMOVED lines=92> */
.L_x_869:
        /* <DEDUP_REMOVED lines=77> */
.L_x_870:
        /* <DEDUP_REMOVED lines=403> */
.L_x_871:
        /* <DEDUP_REMOVED lines=370> */
.L_x_872:
        /* <DEDUP_REMOVED lines=221> */
.L_x_874:
        /* <DEDUP_REMOVED lines=19> */
.L_x_875:
        /* <DEDUP_REMOVED lines=9> */
[----:B------:R-:W-:Y:S01]  /*84e0*/  USHF.R.S32.HI UR12, URZ, 0x1f, UR41 ;  /* 0x0000001f3f0c7899 */ /* 0x000fe20008011429 */
[----:B------:R-:W-:Y:S02]  /*84f0*/  BSSY B0, `(.L_x_876) ;  /* 0x000002b000007945 */ /* 0x000fe40003800000 */
        /* <DEDUP_REMOVED lines=18> */
[----:B------:R-:W-:Y:S01]  /*8620*/  ULDC.64 UR6, c[0x0][0x3b8] ;  /* 0x0000ee0000067ab9 */ /* 0x000fe20000000a00 */
[----:B------:R-:W-:Y:S01]  /*8630*/  IMAD.WIDE.U32 R4, R4, c[0x0][0x3a0], R6 ;  /* 0x0000e80004047a25 */ /* 0x000fe200078e0006 */
[----:B------:R-:W-:-:S04]  /*8640*/  UIMAD UR6, UR12, UR6, URZ ;  /* 0x000000060c0672a4 */ /* 0x000fc8000f8e023f */
[----:B------:R-:W-:Y:S01]  /*8650*/  IADD3 R4, P0, R4, UR14, RZ ;  /* 0x0000000e04047c10 */ /* 0x000fe2000ff1e0ff */
[----:B------:R-:W-:-:S03]  /*8660*/  UIMAD UR6, UR41, UR7, UR6 ;  /* 0x00000007290672a4 */ /* 0x000fc6000f8e0206 */
        /* <DEDUP_REMOVED lines=19> */
.L_x_877:
[----:B-1-34-:R-:W-:Y:S05]  /*87a0*/  BSYNC B0 ;  /* 0x0000000000007941 */ /* 0x01afea0003800000 */
.L_x_876:
        /* <DEDUP_REMOVED lines=16> */
.L_x_879:
[----:B------:R-:W-:Y:S05]  /*88b0*/  BSYNC B0 ;  /* 0x0000000000007941 */ /* 0x000fea0003800000 */
.L_x_878:
        /* <DEDUP_REMOVED lines=28> */
.L_x_881:
[----:B------:R-:W-:Y:S05]  /*8a80*/  BSYNC B0 ;  /* 0x0000000000007941 */ /* 0x000fea0003800000 */
.L_x_880:
        /* <DEDUP_REMOVED lines=13> */
.L_x_868:
[----:B------:R-:W-:Y:S05]  /*8b60*/  BSYNC B1 ;  /* 0x0000000000017941 */ /* 0x000fea0003800000 */
.L_x_854:
        /* <DEDUP_REMOVED lines=11> */
.L_x_882:
[----:B------:R-:W-:Y:S05]  /*8c20*/  EXIT ;  /* 0x000000000000794d */ /* 0x000fea0003800000 */
.L_x_884:
        /* <DEDUP_REMOVED lines=13> */
.L_x_1599:


//--------------------- .text._ZN5flash44flash_bwd_dq_dk_dv_loop_seqk_parallel_kernelI23Flash_bwd_kernel_traitsILi192ELi64ELi64ELi8ELi4ELi2ELi2ELb1ELb1EN7cutlass6half_tE19Flash_kernel_traitsILi192ELi64ELi64ELi8ES3_EELb0ELb0ELb1ELb0ELb0ELb1ELb1EEEvNS_16Flash_bwd_paramsE --------------------------
	.section	.text._ZN5flash44flash_bwd_dq_dk_dv_loop_seqk_parallel_kernelI23Flash_bwd_kernel_traitsILi192ELi64ELi64ELi8ELi4ELi2ELi2ELb1ELb1EN7cutlass6half_tE19Flash_kernel_traitsILi192ELi64ELi64ELi8ES3_EELb0ELb0ELb1ELb0ELb0ELb1ELb1EEEvNS_16Flash_bwd_paramsE,"ax",@progbits
	.sectioninfo	@"SHI_REGISTERS=255"
	.align	128
        .global         _ZN5flash44flash_bwd_dq_dk_dv_loop_seqk_parallel_kernelI23Flash_bwd_kernel_traitsILi192ELi64ELi64ELi8ELi4ELi2ELi2ELb1ELb1EN7cutlass6half_tE19Flash_kernel_traitsILi192ELi64ELi64ELi8ES3_EELb0ELb0ELb1ELb0ELb0ELb1ELb1EEEvNS_16Flash_bwd_paramsE
        .type           _ZN5flash44flash_bwd_dq_dk_dv_loop_seqk_parallel_kernelI23Flash_bwd_kernel_traitsILi192ELi64ELi64ELi8ELi4ELi2ELi2ELb1ELb1EN7cutlass6half_tE19Flash_kernel_traitsILi192ELi64ELi64ELi8ES3_EELb0ELb0ELb1ELb0ELb0ELb1ELb1EEEvNS_16Flash_bwd_paramsE,@function
        .size           _ZN5flash44flash_bwd_dq_dk_dv_loop_seqk_parallel_kernelI23Flash_bwd_kernel_traitsILi192ELi64ELi64ELi8ELi4ELi2ELi2ELb1ELb1EN7cutlass6half_tE19Flash_kernel_traitsILi192ELi64ELi64ELi8ES3_EELb0ELb0ELb1ELb0ELb0ELb1ELb1EEEvNS_16Flash_bwd_paramsE,(.L_x_1600 - _ZN5flash44flash_bwd_dq_dk_dv_loop_seqk_parallel_kernelI23Flash_bwd_kernel_traitsILi192ELi64ELi64ELi8ELi4ELi2ELi2ELb1ELb1EN7cutlass6half_tE19Flash_kernel_traitsILi192ELi64ELi64ELi8ES3_EELb0ELb0ELb1ELb0ELb0ELb1ELb1EEEvNS_16Flash_bwd_paramsE)
        .other          _ZN5flash44flash_bwd_dq_dk_dv_loop_seqk_parallel_kernelI23Flash_bwd_kernel_traitsILi192ELi64ELi64ELi8ELi4ELi2ELi2ELb1ELb1EN7cutlass6half_tE19Flash_kernel_traitsILi192ELi64ELi64ELi8ES3_EELb0ELb0ELb1ELb0ELb0ELb1ELb1EEEvNS_16Flash_bwd_paramsE,@"STO_CUDA_ENTRY STV_DEFAULT"
_ZN5flash44flash_bwd_dq_dk_dv_loop_seqk_parallel_kernelI23Flash_bwd_kernel_traitsILi192ELi64ELi64ELi8ELi4ELi2ELi2ELb1ELb1EN7cutlass6half_tE19Flash_kernel_traitsILi192ELi64ELi64ELi8ES3_EELb0ELb0ELb1ELb0ELb0ELb1ELb1EEEvNS_16Flash_bwd_paramsE:
.text._ZN5flash44flash_bwd_dq_dk_dv_loop_seqk_parallel_kernelI23Flash_bwd_kernel_traitsILi192ELi64ELi64ELi8ELi4ELi2ELi2ELb1ELb1EN7cutlass6half_tE19Flash_kernel_traitsILi192ELi64ELi64ELi8ES3_EELb0ELb0ELb1ELb0ELb0ELb1ELb1EEEvNS_16Flash_bwd_paramsE:
        /* <DEDUP_REMOVED lines=212> */
.L_x_915:
        /* <DEDUP_REMOVED lines=53> */
.L_x_885:
        /* <DEDUP_REMOVED lines=67> */
.L_x_887:
        /* <DEDUP_REMOVED lines=18> */
.L_x_888:
        /* <DEDUP_REMOVED lines=70> */
.L_x_889:
[----:B------:R-:W-:Y:S02]  /*1a40*/  UMOV UR15, UR51 ;  /* 0x00000033000f7c82 */ /* 0x000fe40008000000 */
.L_x_890:
        /* <DEDUP_REMOVED lines=109> */
.L_x_892:
        /* <DEDUP_REMOVED lines=18> */
.L_x_893:
        /* <DEDUP_REMOVED lines=29> */
.L_x_895:
[----:B------:R-:W-:Y:S05]  /*2410*/  BSYNC B0 ;  /* 0x0000000000007941 */ /* 0x000fea0003800000 */
.L_x_894:
        /* <DEDUP_REMOVED lines=16> */
.L_x_897:
[----:B------:R-:W-:Y:S05]  /*2520*/  BSYNC B0 ;  /* 0x0000000000007941 */ /* 0x000fea0003800000 */
.L_x_896:
        /* <DEDUP_REMOVED lines=27> */
.L_x_899:
[----:B------:R-:W-:Y:S05]  /*26e0*/  BSYNC B0 ;  /* 0x0000000000007941 */ /* 0x000fea0003800000 */
.L_x_898:
        /* <DEDUP_REMOVED lines=14> */
.L_x_891:
        /* <DEDUP_REMOVED lines=249> */
.L_x_905:
[----:B------:R-:W2:Y:S01]  /*3760*/  LDL R84, [R1+0x8] ;  /* 0x0000080001547983 */ /* 0x000ea20000100800 */
[----:B------:R-:W-:Y:S02]  /*3770*/  USHF.L.U32 UR9, UR7, 0x6, URZ ;  /* 0x0000000607097899 */ /* 0x000fe4000800063f */
[----:B------:R-:W-:Y:S02]  /*3780*/  ULDC UR8, c[0x0][0x2e4] ;  /* 0x0000b90000087ab9 */ /* 0x000fe40000000800 */
[----:B------:R-:W4:Y:S01]  /*3790*/  LDL R83, [R1+0xc] ;  /* 0x00000c0001537983 */ /* 0x000f220000100800 */
[----:B------:R-:W-:Y:S04]  /*37a0*/  UISETP.GE.AND UP0, UPT, UR9, UR19, UPT ;  /* 0x000000130900728c */ /* 0x000fe8000bf06270 */
[----:B---3--:R-:W3:Y:S05]  /*37b0*/  LDL R82, [R1+0x4] ;  /* 0x0000040001527983 */ /* 0x008eea0000100800 */
[----:B------:R-:W3:Y:S05]  /*37c0*/  LDL R81, [R1+0x18] ;  /* 0x0000180001517983 */ /* 0x000eea0000100800 */
[----:B------:R-:W3:Y:S05]  /*37d0*/  LDL R80, [R1] ;  /* 0x0000000001507983 */ /* 0x000eea0000100800 */
[----:B------:R-:W0:Y:S05]  /*37e0*/  LDGDEPBAR ;  /* 0x00000000000079af */ /* 0x000e2a0000000000 */
[----:B------:R-:W3:Y:S05]  /*37f0*/  LDL R79, [R1+0x14] ;  /* 0x00001400014f7983 */ /* 0x000eea0000100800 */
[----:B------:R-:W3:Y:S05]  /*3800*/  LDL R77, [R1+0x10] ;  /* 0x00001000014d7983 */ /* 0x000eea0000100800 */
[----:B------:R-:W3:Y:S05]  /*3810*/  LDL R76, [R1+0x68] ;  /* 0x00006800014c7983 */ /* 0x000eea0000100800 */
[----:B------:R-:W3:Y:S01]  /*3820*/  LDL R78, [R1+0x64] ;  /* 0x00006400014e7983 */ /* 0x000ee20000100800 */
[----:B------:R-:W-:Y:S04]  /*3830*/  DEPBAR.LE SB0, 0x0 ;  /* 0x000080000000791a */ /* 0x000fe80000000000 */
[----:B------:R-:W-:Y:S06]  /*3840*/  BAR.SYNC.DEFER_BLOCKING 0x0 ;  /* 0x0000000000007b1d */ /* 0x000fec0000010000 */
[----:B-1----:R-:W-:Y:S05]  /*3850*/  LDSM.16.M88.4 R8, [R252+0xc000] ;  /* 0x00c00000fc08783b */ /* 0x002fea0000000200 */
[----:B------:R-:W-:Y:S05]  /*3860*/  LDSM.16.M88.4 R68, [R252+0xc800] ;  /* 0x00c80000fc44783b */ /* 0x000fea0000000200 */
[----:B--2---:R-:W2:Y:S05]  /*3870*/  LDSM.16.M88.4 R16, [R84] ;  /* 0x000000005410783b */ /* 0x004eaa0000000200 */
[----:B----4-:R-:W-:Y:S01]  /*3880*/  LDSM.16.M88.4 R72, [R83] ;  /* 0x000000005348783b */ /* 0x010fe20000000200 */
[C---:B--2---:R-:W-:Y:S03]  /*3890*/  HMMA.16816.F32 R4, R16.reuse, R8, RZ ;  /* 0x000000081004723c */ /* 0x044fe600000018ff */
[----:B---3--:R-:W-:Y:S05]  /*38a0*/  IADD3 R76, P0, R76, UR16, RZ ;  /* 0x000000104c4c7c10 */ /* 0x008fea000ff1e0ff */
[C---:B------:R-:W-:Y:S08]  /*38b0*/  HMMA.16816.F32 R8, R16.reuse, R10, RZ ;  /* 0x0000000a1008723c */ /* 0x040ff000000018ff */
[C---:B------:R-:W-:Y:S08]  /*38c0*/  HMMA.16816.F32 R12, R16.reuse, R68, RZ ;  /* 0x00000044100c723c */ /* 0x040ff000000018ff */
        /* <DEDUP_REMOVED lines=74> */
[----:B------:R2:W3:Y:S11]  /*3d70*/  LDSM.16.M88.4 R72, [R77+0x10800] ;  /* 0x010800004d48783b */ /* 0x0004f60000000200 */
[----:B------:R-:W-:Y:S04]  /*3d80*/  @!UPT UIADD3 URZ, URZ, URZ, URZ ;  /* 0x0000003f3f3ff290 */ /* 0x000fe8000fffe03f */
[----:B------:R-:W-:Y:S02]  /*3d90*/  FMUL.FTZ R4, R4, c[0x0][0x2ec] ;  /* 0x0000bb0004047a20 */ /* 0x000fe40000410000 */
[----:B------:R-:W-:Y:S02]  /*3da0*/  FMUL.FTZ R5, R5, c[0x0][0x2ec] ;  /* 0x0000bb0005057a20 */ /* 0x000fe40000410000 */
[----:B------:R-:W-:Y:S02]  /*3db0*/  FMUL.FTZ R6, R6, c[0x0][0x2ec] ;  /* 0x0000bb0006067a20 */ /* 0x000fe40000410000 */
[----:B------:R-:W-:Y:S01]  /*3dc0*/  FMUL.FTZ R7, R7, c[0x0][0x2ec] ;  /* 0x0000bb0007077a20 */ /* 0x000fe20000410000 */
[----:B--2---:R-:W-:Y:S01]  /*3dd0*/  IADD3.X R77, R78, UR15, RZ, P0, !PT ;  /* 0x0000000f4e4d7c10 */ /* 0x004fe200087fe4ff */
[----:B------:R-:W-:Y:S01]  /*3de0*/  FMUL.FTZ R8, R8, c[0x0][0x2ec] ;  /* 0x0000bb0008087a20 */ /* 0x000fe20000410000 */
[----:B------:R-:W-:Y:S01]  /*3df0*/  PLOP3.LUT P0, PT, PT, PT, UP0, 0x80, 0x0 ;  /* 0x000000000000781c */ /* 0x000fe20003f0f008 */
[----:B------:R-:W-:Y:S02]  /*3e00*/  FMUL.FTZ R9, R9, c[0x0][0x2ec] ;  /* 0x0000bb0009097a20 */ /* 0x000fe40000410000 */
[----:B------:R2:W4:Y:S01]  /*3e10*/  MUFU.TANH R81, R8 ;  /* 0x0000000800517308 */ /* 0x0005220000002400 */
[----:B------:R-:W-:Y:S02]  /*3e20*/  FMUL.FTZ R10, R10, c[0x0][0x2ec] ;  /* 0x0000bb000a0a7a20 */ /* 0x000fe40000410000 */
[----:B------:R-:W-:Y:S07]  /*3e30*/  FMUL.FTZ R11, R11, c[0x0][0x2ec] ;  /* 0x0000bb000b0b7a20 */ /* 0x000fee0000410000 */
[----:B------:R2:W1:Y:S01]  /*3e40*/  MUFU.TANH R80, R9 ;  /* 0x0000000900507308 */ /* 0x0004620000002400 */
[C---:B---3--:R-:W-:Y:S01]  /*3e50*/  HMMA.16816.F32 R12, R68.reuse, R72, R12 ;  /* 0x00000048440c723c */ /* 0x048fe2000000180c */
        /* <DEDUP_REMOVED lines=13> */
[----:B---3--:R2:W3:Y:S01]  /*3f30*/  MUFU.TANH R77, R4 ;  /* 0x00000004004d7308 */ /* 0x0084e20000002400 */
        /* <DEDUP_REMOVED lines=37> */
.L_x_901:
[----:B--234-:R-:W2:Y:S01]  /*4190*/  LDL R4, [R1+0x74] ;  /* 0x0000740001047983 */ /* 0x01cea20000100800 */
[----:B------:R-:W-:Y:S02]  /*41a0*/  UIADD3 UR11, UR6, 0x1, -UR12 ;  /* 0x00000001060b7890 */ /* 0x000fe4000fffe80c */
[----:B------:R-:W-:Y:S01]  /*41b0*/  UIADD3 UR10, -UR8, UR6, -UR12 ;  /* 0x00000006080a7290 */ /* 0x000fe2000fffe90c */
[----:B------:R-:W3:Y:S01]  /*41c0*/  LDL R70, [R1+0x78] ;  /* 0x0000780001467983 */ /* 0x000ee20000100800 */
[----:B--2---:R-:W-:Y:S01]  /*41d0*/  IADD3 R5, R4, UR9, RZ ;  /* 0x0000000904057c10 */ /* 0x004fe2000fffe0ff */
[----:B------:R-:W-:Y:S01]  /*41e0*/  UIADD3 UR9, UR11, UR41, URZ ;  /* 0x000000290b097290 */ /* 0x000fe2000fffe03f */
[----:B------:R-:W-:Y:S02]  /*41f0*/  IMAD.U32 R4, RZ, RZ, UR22 ;  /* 0x00000016ff047e24 */ /* 0x000fe4000f8e00ff */
[C---:B------:R-:W-:Y:S02]  /*4200*/  IADD3 R7, R5.reuse, UR10, RZ ;  /* 0x0000000a05077c10 */ /* 0x040fe4000fffe0ff */
        /* <DEDUP_REMOVED lines=30> */
[----:B-1----:R-:W-:Y:S02]  /*43f0*/  FSEL R17, R76, -INF , !P0 ;  /* 0xff8000004c117808 */ /* 0x002fe40004000000 */
        /* <DEDUP_REMOVED lines=34> */
.L_x_902:
[----:B------:R-:W2:Y:S01]  /*4620*/  LDL R4, [R1+0x5c] ;  /* 0x00005c0001047983 */ /* 0x000ea20000100800 */
[----:B------:R-:W-:Y:S03]  /*4630*/  UISETP.GT.AND UP0, UPT, UR7, UR17, UPT ;  /* 0x000000110700728c */ /* 0x000fe6000bf04270 */
[----:B------:R-:W3:Y:S03]  /*4640*/  LDL R70, [R1+0x60] ;  /* 0x0000600001467983 */ /* 0x000ee60000100800 */
[----:B------:R-:W-:Y:S01]  /*4650*/  PLOP3.LUT P3, PT, PT, PT, UP0, 0x80, 0x0 ;  /* 0x000000000000781c */ /* 0x000fe20003f6f008 */
        /* <DEDUP_REMOVED lines=23> */
[----:B-1----:R-:W-:Y:S05]  /*47d0*/  FSEL R4, R69, RZ, P0 ;  /* 0x000000ff45047208 */ /* 0x002fea0000000000 */
        /* <DEDUP_REMOVED lines=309> */
.L_x_903:
        /* <DEDUP_REMOVED lines=371> */
.L_x_904:
        /* <DEDUP_REMOVED lines=172> */
.L_x_906:
        /* <DEDUP_REMOVED lines=18> */
.L_x_907:
        /* <DEDUP_REMOVED lines=52> */
.L_x_909:
[----:B-1-34-:R-:W-:Y:S05]  /*8180*/  BSYNC B0 ;  /* 0x0000000000007941 */ /* 0x01afea0003800000 */
.L_x_908:
        /* <DEDUP_REMOVED lines=16> */
.L_x_911:
[----:B------:R-:W-:Y:S05]  /*8290*/  BSYNC B0 ;  /* 0x0000000000007941 */ /* 0x000fea0003800000 */
.L_x_910:
        /* <DEDUP_REMOVED lines=27> */
.L_x_913:
[----:B------:R-:W-:Y:S05]  /*8450*/  BSYNC B0 ;  /* 0x0000000000007941 */ /* 0x000fea0003800000 */
.L_x_912:
        /* <DEDUP_REMOVED lines=13> */
.L_x_900:
[----:B------:R-:W-:Y:S05]  /*8530*/  BSYNC B1 ;  /* 0x0000000000017941 */ /* 0x000fea0003800000 */
.L_x_886:
        /* <DEDUP_REMOVED lines=11> */
.L_x_914:
[----:B------:R-:W-:Y:S05]  /*85f0*/  EXIT ;  /* 0x000000000000794d */ /* 0x000fea0003800000 */
.L_x_916:
        /* <DEDUP_REMOVED lines=16> */
.L_x_1600:


//--------------------- .text._ZN5flash44flash_bwd_dq_dk_dv_loop_seqk_parallel_kernelI23Flash_bwd_kernel_traitsILi192ELi64ELi64ELi8ELi4ELi2ELi2ELb1ELb1EN7cutlass6half_tE19Flash_kernel_traitsILi192ELi64ELi64ELi8ES3_EELb1ELb0ELb1ELb1ELb0ELb0ELb0EEEvNS_16Flash_bwd_paramsE --------------------------
	.section	.text._ZN5flash44flash_bwd_dq_dk_dv_loop_seqk_parallel_kernelI23Flash_bwd_kernel_traitsILi192ELi64ELi64ELi8ELi4ELi2ELi2ELb1ELb1EN7cutlass6half_tE19Flash_kernel_traitsILi192ELi64ELi64ELi8ES3_EELb1ELb0ELb1ELb1ELb0ELb0ELb0EEEvNS_16Flash_bwd_paramsE,"ax",@progbits
	.sectioninfo	@"SHI_REGISTERS=255"
	.align	128
        .global         _ZN5flash44flash_bwd_dq_dk_dv_loop_seqk_parallel_kernelI23Flash_bwd_kernel_traitsILi192ELi64ELi64ELi8ELi4ELi2ELi2ELb1ELb1EN7cutlass6half_tE19Flash_kernel_traitsILi192ELi64ELi64ELi8ES3_EELb1ELb0ELb1ELb1ELb0ELb0ELb0EEEvNS_16Flash_bwd_paramsE
        .type           _ZN5flash44flash_bwd_dq_dk_dv_loop_seqk_parallel_kernelI23Flash_bwd_kernel_traitsILi192ELi64ELi64ELi8ELi4ELi2ELi2ELb1ELb1EN7cutlass6half_tE19Flash_kernel_traitsILi192ELi64ELi64ELi8ES3_EELb1ELb0ELb1ELb1ELb0ELb0ELb0EEEvNS_16Flash_bwd_paramsE,@function
        .size           _ZN5flash44flash_bwd_dq_dk_dv_loop_seqk_parallel_kernelI23Flash_bwd_kernel_traitsILi192ELi64ELi64ELi8ELi4ELi2ELi2ELb1ELb1EN7cutlass6half_tE19Flash_kernel_traitsILi192ELi64ELi64ELi8ES3_EELb1ELb0ELb1ELb1ELb0ELb0ELb0EEEvNS_16Flash_bwd_paramsE,(.L_x_1601 - _ZN5flash44flash_bwd_dq_dk_dv_loop_seqk_parallel_kernelI23Flash_bwd_kernel_traitsILi192ELi64ELi64ELi8ELi4ELi2ELi2ELb1ELb1EN7cutlass6half_tE19Flash_kernel_traitsILi192ELi64ELi64ELi8ES3_EELb1ELb0ELb1ELb1ELb0ELb0ELb0EEEvNS_16Flash_bwd_paramsE)
        .other          _ZN5flash44flash_bwd_dq_dk_dv_loop_seqk_parallel_kernelI23Flash_bwd_kernel_traitsILi192ELi64ELi64ELi8ELi4ELi2ELi2ELb1ELb1EN7cutlass6half_tE19Flash_kernel_traitsILi192ELi64ELi64ELi8ES3_EELb1ELb0ELb1ELb1ELb0ELb0ELb0EEEvNS_16Flash_bwd_paramsE,@"STO_CUDA_ENTRY STV_DEFAULT"
_ZN5flash44flash_bwd_dq_dk_dv_loop_seqk_parallel_kernelI23Flash_bwd_kernel_traitsILi192ELi64ELi64ELi8ELi4ELi2ELi2ELb1ELb1EN7cutlass6half_tE19Flash_kernel_traitsILi192ELi64ELi64ELi8ES3_EELb1ELb0ELb1ELb1ELb0ELb0ELb0EEEvNS_16Flash_bwd_paramsE:
.text._ZN5flash44flash_bwd_dq_dk_dv_loop_seqk_parallel_kernelI23Flash_bwd_kernel_traitsILi192ELi64ELi64ELi8ELi4ELi2ELi2ELb1ELb1EN7cutlass6half_tE19Flash_kernel_traitsILi192ELi64ELi64ELi8ES3_EELb1ELb0ELb1ELb1ELb0ELb0ELb0EEEvNS_16Flash_bwd_paramsE:
        /* <DEDUP_REMOVED lines=29> */
[----:B------:R-:W-:Y:S01]  /*01d0*/  UIMAD.WIDE UR36, UR47, UR36, URZ ;  /* 0x000000242f2472a5 */ /* 0x000fe2000f8e023f */
[CC--:B------:R-:W-:Y:S01]  /*01e0*/  LEA.HI R11, R6.reuse, R5.reuse, RZ, 0x3 ;  /* 0x00000005060b7211 */ /* 0x0c0fe200078f18ff */
[----:B------:R-:W-:Y:S01]  /*01f0*/  UIMAD UR57, UR5, UR4, UR57 ;  /* 0x00000004053972a4 */ /* 0x000fe2000f8e0239 */
[CC--:B------:R-:W-:Y:S01]  /*0200*/  LEA.HI R2, R6.reuse, R5.reuse, RZ, 0x4 ;  /* 0x0000000506027211 */ /* 0x0c0fe200078f20ff */
[----:B---3--:R-:W-:Y:S01]  /*0210*/  UIMAD UR48, UR35, UR47, URZ ;  /* 0x0000002f233072a4 */ /* 0x008fe2000f8e023f */
[CC--:B------:R-:W-:Y:S01]  /*0220*/  LEA.HI R15, R6.reuse, R5.reuse, RZ, 0x7 ;  /* 0x00000005060f7211 */ /* 0x0c0fe200078f38ff */
[----:B------:R-:W-:Y:S01]  /*0230*/  UIMAD UR47, UR47, UR12, URZ ;  /* 0x0000000c2f2f72a4 */ /* 0x000fe2000f8e023f */
[CC--:B------:R-:W-:Y:S01]  /*0240*/  LEA.HI R16, R6.reuse, R5.reuse, RZ, 0x6 ;  /* 0x0000000506107211 */ /* 0x0c0fe200078f30ff */
[----:B------:R-:W-:Y:S01]  /*0250*/  UIMAD UR4, UR32, UR13, UR35 ;  /* 0x0000000d200472a4 */ /* 0x000fe2000f8e0223 */
[----:B------:R-:W-:Y:S01]  /*0260*/  LEA.HI R6, R6, R5, RZ, 0x2 ;  /* 0x0000000506067211 */ /* 0x000fe200078f10ff */
[----:B------:R-:W-:Y:S01]  /*0270*/  ULDC UR14, c[0x0][0x1c0] ;  /* 0x00007000000e7ab9 */ /* 0x000fe20000000800 */
[----:B------:R-:W-:Y:S01]  /*0280*/  LOP3.LUT R4, R3, 0xffffffe0, RZ, 0xc0, !PT ;  /* 0xffffffe003047812 */ /* 0x000fe200078ec0ff */
[----:B------:R-:W-:Y:S01]  /*0290*/  ULDC UR11, c[0x0][0x1c0] ;  /* 0x00007000000b7ab9 */ /* 0x000fe20000000800 */
[----:B------:R-:W-:Y:S01]  /*02a0*/  LOP3.LUT R8, R11, 0xfffffff8, RZ, 0xc0, !PT ;  /* 0xfffffff80b087812 */ /* 0x000fe200078ec0ff */
[----:B------:R-:W-:Y:S01]  /*02b0*/  UIMAD UR54, UR6, UR32, URZ ;  /* 0x00000020063672a4 */ /* 0x000fe2000f8e023f */
        /* <DEDUP_REMOVED lines=11> */
[----:B------:R-:W-:Y:S01]  /*0370*/  UIMAD UR5, UR32, UR11, UR35 ;  /* 0x0000000b200572a4 */ /* 0x000fe2000f8e0223 */
[----:B------:R-:W-:Y:S01]  /*0380*/  LEA.HI R7, R12, R0, RZ, 0x2 ;  /* 0x000000000c077211 */ /* 0x000fe200078f10ff */
[----:B------:R-:W-:Y:S01]  /*0390*/  @!UP5 UIMAD UR6, UR32, UR14, UR35 ;  /* 0x0000000e2006d2a4 */ /* 0x000fe2000f8e0223 */
[----:B------:R-:W-:Y:S01]  /*03a0*/  LEA.HI R4, R2, R5, RZ, 0x1 ;  /* 0x0000000502047211 */ /* 0x000fe200078f08ff */
[----:B------:R-:W-:Y:S01]  /*03b0*/  USHF.L.U32 UR46, UR47, 0x6, URZ ;  /* 0x000000062f2e7899 */ /* 0x000fe2000800063f */
[----:B------:R-:W-:Y:S01]  /*03c0*/  LOP3.LUT R2, R3, 0xfffffffe, RZ, 0xc0, !PT ;  /* 0xfffffffe03027812 */ /* 0x000fe200078ec0ff */
[----:B------:R-:W-:Y:S01]  /*03d0*/  USHF.L.U32 UR41, UR4, 0x5, URZ ;  /* 0x0000000504297899 */ /* 0x000fe2000800063f */
[----:B------:R-:W-:Y:S01]  /*03e0*/  LOP3.LUT R7, R7, 0xfffffffc, RZ, 0xc0, !PT ;  /* 0xfffffffc07077812 */ /* 0x000fe200078ec0ff */
[----:B------:R-:W-:Y:S01]  /*03f0*/  ULDC UR51, c[0x0][0x214] ;  /* 0x0000850000337ab9 */ /* 0x000fe20000000800 */
        /* <DEDUP_REMOVED lines=12> */
[----:B------:R-:W-:Y:S01]  /*04c0*/  LEA.HI R13, R4, R9, RZ, 0x3 ;  /* 0x00000009040d7211 */ /* 0x000fe200078f18ff */
[----:B------:R-:W-:Y:S01]  /*04d0*/  STL [R1+0x50], R20 ;  /* 0x0000501401007387 */ /* 0x000fe20000100800 */
[----:B------:R-:W-:Y:S01]  /*04e0*/  LOP3.LUT R0, R0, 0xfffffff8, RZ, 0xc0, !PT ;  /* 0xfffffff800007812 */ /* 0x000fe200078ec0ff */
[----:B------:R-:W-:Y:S01]  /*04f0*/  ULDC.U8 UR10, c[0x0][0x3d0] ;  /* 0x0000f400000a7ab9 */ /* 0x000fe20000000000 */
[----:B------:R-:W-:Y:S01]  /*0500*/  SHF.R.S32.HI R7, RZ, 0x7, R15 ;  /* 0x00000007ff077819 */ /* 0x000fe2000001140f */
[----:B------:R-:W-:Y:S01]  /*0510*/  ULDC UR52, c[0x0][0x224] ;  /* 0x0000890000347ab9 */ /* 0x000fe20000000800 */
[----:B------:R-:W-:Y:S01]  /*0520*/  LOP3.LUT P4, RZ, R8, 0x4, RZ, 0xc0, !PT ;  /* 0x0000000408ff7812 */ /* 0x000fe2000788c0ff */
[----:B------:R-:W-:Y:S01]  /*0530*/  IMAD.IADD R5, R3, 0x1, -R0 ;  /* 0x0000000103057824 */ /* 0x000fe200078e0a00 */
[----:B------:R-:W-:Y:S01]  /*0540*/  LOP3.LUT R0, R2, 0x1c0, RZ, 0xc0, !PT ;  /* 0x000001c002007812 */ /* 0x000fe200078ec0ff */
[----:B------:R-:W-:Y:S01]  /*0550*/  @UP5 UIMAD UR56, UR32, UR51, URZ ;  /* 0x00000033203852a4 */ /* 0x000fe2000f8e023f */
[----:B------:R-:W-:Y:S01]  /*0560*/  SHF.R.S32.HI R3, RZ, 0x1f, R10 ;  /* 0x0000001fff037819 */ /* 0x000fe2000001140a */
[----:B------:R-:W-:Y:S01]  /*0570*/  ULDC.64 UR8, c[0x0][0x118] ;  /* 0x0000460000087ab9 */ /* 0x000fe20000000a00 */
[----:B------:R-:W-:Y:S01]  /*0580*/  LOP3.LUT R2, R0, 0x38, R20, 0xf8, !PT ;  /* 0x0000003800027812 */ /* 0x000fe200078ef814 */
[----:B------:R-:W-:Y:S01]  /*0590*/  ULOP3.LUT UR58, UR35, UR58, URZ, 0x3c, !UPT ;  /* 0x0000003a233a7292 */ /* 0x000fe2000f8e3c3f */
[----:B------:R-:W-:Y:S01]  /*05a0*/  SHF.R.U32.HI R0, RZ, 0x3, R0 ;  /* 0x00000003ff007819 */ /* 0x000fe20000011600 */
[----:B------:R-:W-:Y:S01]  /*05b0*/  USHF.R.S32.HI UR59, URZ, 0x1f, UR35 ;  /* 0x0000001f3f3b7899 */ /* 0x000fe20008011423 */
[----:B------:R-:W-:Y:S01]  /*05c0*/  LEA.HI R18, R3, R10, RZ, 0x2 ;  /* 0x0000000a03127211 */ /* 0x000fe200078f10ff */
[----:B------:R-:W-:Y:S01]  /*05d0*/  IMAD.SHL.U32 R3, R12, 0x200, RZ ;  /* 0x000002000c037824 */ /* 0x000fe200078e00ff */
[----:B------:R-:W-:Y:S01]  /*05e0*/  LOP3.LUT R10, R2, R0, RZ, 0x3c, !PT ;  /* 0x00000000020a7212 */ /* 0x000fe200078e3cff */
[----:B------:R-:W-:Y:S01]  /*05f0*/  IMAD.SHL.U32 R0, R8, 0x40, RZ ;  /* 0x0000004008007824 */ /* 0x000fe200078e00ff */
[----:B------:R-:W-:Y:S01]  /*0600*/  LOP3.LUT R2, R13, 0xfffffff8, RZ, 0xc0, !PT ;  /* 0xfffffff80d027812 */ /* 0x000fe200078ec0ff */
[----:B------:R-:W-:Y:S01]  /*0610*/  UISETP.NE.AND UP6, UPT, UR10, URZ, UPT ;  /* 0x0000003f0a00728c */ /* 0x000fe2000bfc5270 */
[----:B------:R-:W-:Y:S01]  /*0620*/  LOP3.LUT R4, R5, 0x1, RZ, 0xc0, !PT ;  /* 0x0000000105047812 */ /* 0x000fe200078ec0ff */
[----:B------:R-:W-:Y:S01]  /*0630*/  USHF.R.S32.HI UR61, URZ, 0x1f, UR32 ;  /* 0x0000001f3f3d7899 */ /* 0x000fe20008011420 */
[----:B------:R-:W-:Y:S01]  /*0640*/  LOP3.LUT R0, R0, 0x1c0, RZ, 0xc0, !PT ;  /* 0x000001c000007812 */ /* 0x000fe200078ec0ff */
[----:B------:R-:W-:Y:S01]  /*0650*/  IMAD.IADD R9, R9, 0x1, -R2 ;  /* 0x0000000109097824 */ /* 0x000fe200078e0a02 */
[----:B------:R-:W-:Y:S01]  /*0660*/  ISETP.NE.U32.AND P0, PT, R4, 0x1, PT ;  /* 0x000000010400780c */ /* 0x000fe20003f05070 */
[----:B------:R-:W-:Y:S01]  /*0670*/  IMAD.SHL.U32 R2, R14, 0x10, RZ ;  /* 0x000000100e027824 */ /* 0x000fe200078e00ff */
[----:B------:R-:W-:Y:S01]  /*0680*/  LOP3.LUT R252, R0, 0x8, R11, 0xf8, !PT ;  /* 0x0000000800fc7812 */ /* 0x000fe200078ef80b */
[----:B------:R-:W-:Y:S01]  /*0690*/  IMAD.U32 R4, RZ, RZ, UR15 ;  /* 0x0000000fff047e24 */ /* 0x000fe2000f8e00ff */
[----:B------:R-:W-:Y:S01]  /*06a0*/  LOP3.LUT P3, RZ, R8, 0x2, RZ, 0xc0, !PT ;  /* 0x0000000208ff7812 */ /* 0x000fe2000786c0ff */
[----:B------:R-:W-:Y:S01]  /*06b0*/  IMAD.SHL.U32 R4, R5, 0x40, RZ ;  /* 0x0000004005047824 */ /* 0x000fe200078e00ff */
[----:B------:R-:W-:Y:S01]  /*06c0*/  LOP3.LUT R6, R0, 0x10, R2, 0xf8, !PT ;  /* 0x0000001000067812 */ /* 0x000fe200078ef802 */
[----:B------:R-:W-:Y:S01]  /*06d0*/  IMAD R2, R7, 0x800, R3 ;  /* 0x0000080007027824 */ /* 0x000fe200078e0203 */
[----:B------:R-:W-:Y:S01]  /*06e0*/  SHF.R.U32.HI R0, RZ, 0x3, R0 ;  /* 0x00000003ff007819 */ /* 0x000fe20000011600 */
[----:B------:R-:W-:Y:S01]  /*06f0*/  USHF.R.S32.HI UR60, URZ, 0x1f, UR35 ;  /* 0x0000001f3f3c7899 */ /* 0x000fe20008011423 */
[----:B------:R-:W-:Y:S01]  /*0700*/  LOP3.LUT R6, R6, 0x8, R11, 0xf8, !PT ;  /* 0x0000000806067812 */ /* 0x000fe200078ef80b */
[----:B------:R-:W-:Y:S01]  /*0710*/  UIMAD.WIDE.U32 UR42, UR36, UR44, URZ ;  /* 0x0000002c242a72a5 */ /* 0x000fe2000f8e003f */
[----:B------:R-:W-:Y:S01]  /*0720*/  LOP3.LUT R252, R252, R0, RZ, 0x3c, !PT ;  /* 0x00000000fcfc7212 */ /* 0x000fe200078e3cff */
[----:B------:R-:W-:Y:S01]  /*0730*/  UIMAD UR53, UR37, UR44, URZ ;  /* 0x0000002c253572a4 */ /* 0x000fe2000f8e023f */
[----:B------:R-:W-:Y:S01]  /*0740*/  LOP3.LUT R3, R3, R6, R0, 0xf6, !PT ;  /* 0x0000000603037212 */ /* 0x000fe200078ef600 */
[----:B------:R-:W-:Y:S01]  /*0750*/  IMAD.SHL.U32 R6, R7, 0x20, RZ ;  /* 0x0000002007067824 */ /* 0x000fe200078e00ff */
[----:B------:R-:W-:Y:S01]  /*0760*/  LOP3.LUT R0, R4, 0x1c0, RZ, 0xc0, !PT ;  /* 0x000001c004007812 */ /* 0x000fe200078ec0ff */
[----:B------:R-:W-:Y:S01]  /*0770*/  IMAD.IADD R252, R2, 0x1, R252 ;  /* 0x0000000102fc7824 */ /* 0x000fe200078e02fc */
[----:B------:R-:W-:Y:S01]  /*0780*/  SHF.R.S32.HI R2, RZ, 0x6, R16 ;  /* 0x00000006ff027819 */ /* 0x000fe20000011410 */
[----:B------:R-:W-:Y:S01]  /*0790*/  USHF.R.S32.HI UR55, URZ, 0x1f, UR48 ;  /* 0x0000001f3f377899 */ /* 0x000fe20008011430 */
[----:B------:R-:W-:Y:S01]  /*07a0*/  R2P PR, R5, 0x6 ;  /* 0x0000000605007804 */ /* 0x000fe20000000000 */
[----:B------:R-:W-:Y:S01]  /*07b0*/  IMAD.SHL.U32 R5, R12, 0x20, RZ ;  /* 0x000000200c057824 */ /* 0x000fe200078e00ff */
[----:B------:R-:W-:Y:S01]  /*07c0*/  SHF.R.U32.HI R4, RZ, 0x3, R0 ;  /* 0x00000003ff047819 */ /* 0x000fe20000011600 */
[----:B------:R-:W-:Y:S01]  /*07d0*/  IMAD R15, R2, 0x200, R10 ;  /* 0x00000200020f7824 */ /* 0x000fe200078e020a */
[----:B------:R-:W-:Y:S01]  /*07e0*/  IADD3 R16, R20, 0x40, RZ ;  /* 0x0000004014107810 */ /* 0x000fe20007ffe0ff */
[----:B------:R-:W-:Y:S01]  /*07f0*/  IMAD.SHL.U32 R2, R2, 0x8, RZ ;  /* 0x0000000802027824 */ /* 0x000fe200078e00ff */
[C---:B------:R-:W-:Y:S01]  /*0800*/  LOP3.LUT P6, RZ, R9.reuse, 0x4, RZ, 0xc0, !PT ;  /* 0x0000000409ff7812 */ /* 0x040fe200078cc0ff */
[----:B------:R-:W-:Y:S01]  /*0810*/  UIMAD UR52, UR5, UR52, URZ ;  /* 0x00000034053472a4 */ /* 0x000fe2000f8e023f */
[----:B------:R-:W-:Y:S01]  /*0820*/  LOP3.LUT P5, RZ, R9, 0x2, RZ, 0xc0, !PT ;  /* 0x0000000209ff7812 */ /* 0x000fe200078ac0ff */
[----:B------:R-:W-:Y:S01]  /*0830*/  STL [R1+0x70], R16 ;  /* 0x0000701001007387 */ /* 0x000fe20000100800 */
[----:B------:R-:W-:Y:S01]  /*0840*/  LOP3.LUT R2, R2, 0x18, RZ, 0xc0, !PT ;  /* 0x0000001802027812 */ /* 0x000fe200078ec0ff */
[----:B------:R-:W-:-:S02]  /*0850*/  @!UP5 UIMAD UR51, UR6, UR51, URZ ;  /* 0x000000330633d2a4 */ /* 0x000fc4000f8e023f */
[----:B------:R-:W-:Y:S01]  /*0860*/  USHF.R.S32.HI UR50, URZ, 0x1f, UR46 ;  /* 0x0000001f3f327899 */ /* 0x000fe2000801142e */
[----:B------:R-:W-:Y:S01]  /*0870*/  LOP3.LUT R8, R2, 0x20, R5, 0xf8, !PT ;  /* 0x0000002002087812 */ /* 0x000fe200078ef805 */
[----:B------:R-:W-:Y:S01]  /*0880*/  USHF.R.S32.HI UR49, URZ, 0x1f, UR41 ;  /* 0x0000001f3f317899 */ /* 0x000fe20008011429 */
[----:B------:R-:W-:Y:S01]  /*0890*/  LOP3.LUT R5, R0, 0x20, R6, 0xf8, !PT ;  /* 0x0000002000057812 */ /* 0x000fe200078ef806 */
[----:B------:R-:W-:Y:S01]  /*08a0*/  IMAD.SHL.U32 R6, R9, 0x40, RZ ;  /* 0x0000004009067824 */ /* 0x000fe200078e00ff */
[----:B------:R-:W-:Y:S01]  /*08b0*/  LOP3.LUT R7, R4, R0, R2, 0x1e, !PT ;  /* 0x0000000004077212 */ /* 0x000fe200078e1e02 */
[----:B------:R-:W-:Y:S01]  /*08c0*/  IMAD.SHL.U32 R0, R17, 0x2, RZ ;  /* 0x0000000211007824 */ /* 0x000fe200078e00ff */
[----:B------:R-:W-:Y:S01]  /*08d0*/  LOP3.LUT R4, R5, R4, RZ, 0x3c, !PT ;  /* 0x0000000405047212 */ /* 0x000fe200078e3cff */
[----:B------:R-:W-:Y:S01]  /*08e0*/  IMAD.MOV.U32 R9, RZ, RZ, -0x10 ;  /* 0xfffffff0ff097424 */ /* 0x000fe200078e00ff */
[----:B------:R-:W-:Y:S01]  /*08f0*/  ULDC UR40, c[0x0][0x2e8] ;  /* 0x0000ba0000287ab9 */ /* 0x000fe20000000800 */
[----:B------:R-:W-:-:S02]  /*0900*/  IMAD R5, R19, 0x400, R0 ;  /* 0x0000040013057824 */ /* 0x000fc400078e0200 */
[----:B------:R-:W-:Y:S01]  /*0910*/  IMAD R2, R14, 0x400, R0 ;  /* 0x000004000e027824 */ /* 0x000fe200078e0200 */
[----:B------:R-:W-:Y:S01]  /*0920*/  LOP3.LUT R0, R6, 0x1c0, RZ, 0xc0, !PT ;  /* 0x000001c006007812 */ /* 0x000fe200078ec0ff */
[----:B------:R-:W-:Y:S01]  /*0930*/  IMAD.IADD R11, R5, 0x1, R4 ;  /* 0x00000001050b7824 */ /* 0x000fe200078e0204 */
[----:B------:R-:W-:Y:S01]  /*0940*/  SEL R9, R9, 0x10, !P0 ;  /* 0x0000001009097807 */ /* 0x000fe20004000000 */
[----:B------:R-:W-:Y:S02]  /*0950*/  IMAD.SHL.U32 R4, R12, 0x8, RZ ;  /* 0x000000080c047824 */ /* 0x000fe400078e00ff */
[----:B------:R-:W-:Y:S01]  /*0960*/  IMAD.IADD R10, R2, 0x1, R7 ;  /* 0x00000001020a7824 */ /* 0x000fe200078e0207 */
[----:B------:R-:W-:Y:S01]  /*0970*/  SHF.R.U32.HI R2, RZ, 0x3, R0 ;  /* 0x00000003ff027819 */ /* 0x000fe20000011600 */
[----:B------:R-:W-:Y:S01]  /*0980*/  IMAD.SHL.U32 R7, R13, 0x40, RZ ;  /* 0x000000400d077824 */ /* 0x000fe200078e00ff */
[----:B------:R-:W-:Y:S01]  /*0990*/  LOP3.LUT R4, R0, 0x8, R4, 0xf8, !PT ;  /* 0x0000000800047812 */ /* 0x000fe200078ef804 */
[----:B------:R-:W-:Y:S01]  /*09a0*/  IMAD.MOV.U32 R5, RZ, RZ, 0x20 ;  /* 0x00000020ff057424 */ /* 0x000fe200078e00ff */
[----:B------:R-:W-:Y:S01]  /*09b0*/  LOP3.LUT R0, R2, R8, R0, 0x1e, !PT ;  /* 0x0000000802007212 */ /* 0x000fe200078e1e00 */
[----:B------:R-:W-:Y:S01]  /*09c0*/  IMAD.MOV.U32 R12, RZ, RZ, 0x40 ;  /* 0x00000040ff0c7424 */ /* 0x000fe200078e00ff */
[----:B------:R-:W-:-:S02]  /*09d0*/  LOP3.LUT R7, R7, 0xfffffe00, RZ, 0xc0, !PT ;  /* 0xfffffe0007077812 */ /* 0x000fc400078ec0ff */
[----:B------:R-:W-:Y:S02]  /*09e0*/  LOP3.LUT R2, R4, R2, RZ, 0x3c, !PT ;  /* 0x0000000204027212 */ /* 0x000fe400078e3cff */
[----:B------:R-:W-:Y:S01]  /*09f0*/  SHF.R.S32.HI R4, RZ, 0x2, R18 ;  /* 0x00000002ff047819 */ /* 0x000fe20000011412 */
[--C-:B------:R-:W-:Y:S01]  /*0a00*/  IMAD R8, R14, 0x400, R7.reuse ;  /* 0x000004000e087824 */ /* 0x100fe200078e0207 */
[----:B------:R-:W-:Y:S01]  /*0a10*/  IADD3 R14, R20, 0x80, RZ ;  /* 0x00000080140e7810 */ /* 0x000fe20007ffe0ff */
[C---:B------:R-:W-:Y:S01]  /*0a20*/  IMAD R6, R19.reuse, 0x400, R7 ;  /* 0x0000040013067824 */ /* 0x040fe200078e0207 */
[----:B------:R-:W-:Y:S01]  /*0a30*/  LOP3.LUT R7, R0, R7, RZ, 0xfc, !PT ;  /* 0x0000000700077212 */ /* 0x000fe200078efcff */
[----:B------:R-:W-:Y:S01]  /*0a40*/  IMAD R13, R19, 0x10, R4 ;  /* 0x00000010130d7824 */ /* 0x000fe200078e0204 */
[----:B------:R-:W-:Y:S01]  /*0a50*/  SEL R0, R5, 0xffffffe0, !P3 ;  /* 0xffffffe005007807 */ /* 0x000fe20005800000 */
[----:B------:R-:W-:Y:S01]  /*0a60*/  IMAD.SHL.U32 R4, R15, 0x2, RZ ;  /* 0x000000020f047824 */ /* 0x000fe200078e00ff */
[----:B------:R-:W-:Y:S01]  /*0a70*/  STL [R1+0x74], R14 ;  /* 0x0000740e01007387 */ /* 0x000fe20000100800 */
[----:B------:R-:W-:Y:S01]  /*0a80*/  IMAD.IADD R6, R6, 0x1, R2 ;  /* 0x0000000106067824 */ /* 0x000fe200078e0202 */
[----:B------:R-:W-:Y:S01]  /*0a90*/  SEL R5, R5, 0xffffffe0, !P5 ;  /* 0xffffffe005057807 */ /* 0x000fe20006800000 */
[----:B------:R-:W-:Y:S01]  /*0aa0*/  IMAD R0, R252, 0x2, R0 ;  /* 0x00000002fc007824 */ /* 0x000fe200078e0200 */
[----:B------:R1:W-:Y:S01]  /*0ab0*/  STL [R1+0x3c], R13 ;  /* 0x00003c0d01007387 */ /* 0x0003e20000100800 */
[----:B------:R-:W-:Y:S01]  /*0ac0*/  IMAD.IADD R8, R2, 0x1, R8 ;  /* 0x0000000102087824 */ /* 0x000fe200078e0208 */
[----:B------:R-:W-:-:S02]  /*0ad0*/  SEL R2, R12, 0xffffffc0, !P4 ;  /* 0xffffffc00c027807 */ /* 0x000fc40006000000 */
[----:B------:R2:W-:Y:S02]  /*0ae0*/  STL [R1+0x2c], R4 ;  /* 0x00002c0401007387 */ /* 0x0005e40000100800 */
[----:B------:R-:W-:Y:S02]  /*0af0*/  LEA R8, R8, 0x12000, 0x1 ;  /* 0x0001200008087811 */ /* 0x000fe400078e08ff */
[----:B------:R-:W-:Y:S01]  /*0b00*/  STL [R1], R0 ;  /* 0x0000000001007387 */ /* 0x000fe20000100800 */
[----:B-1----:R-:W-:Y:S01]  /*0b10*/  LEA R13, R10, 0xc000, 0x1 ;  /* 0x0000c0000a0d7811 */ /* 0x002fe200078e08ff */
[C---:B--2---:R-:W-:Y:S02]  /*0b20*/  IMAD.SHL.U32 R4, R252.reuse, 0x2, RZ ;  /* 0x00000002fc047824 */ /* 0x044fe400078e00ff */
[----:B------:R-:W-:-:S03]  /*0b30*/  IMAD R252, R252, 0x2, R2 ;  /* 0x00000002fcfc7824 */ /* 0x000fc600078e0202 */
[----:B------:R1:W-:Y:S02]  /*0b40*/  STL [R1+0x4], R4 ;  /* 0x0000040401007387 */ /* 0x0003e40000100800 */
[----:B-1----:R-:W-:Y:S01]  /*0b50*/  SEL R4, R12, 0xffffffc0, !P6 ;  /* 0xffffffc00c047807 */ /* 0x002fe20007000000 */
[----:B------:R-:W-:Y:S02]  /*0b60*/  IMAD.IADD R12, R2, 0x1, R0 ;  /* 0x00000001020c7824 */ /* 0x000fe400078e0200 */
[----:B------:R-:W-:Y:S01]  /*0b70*/  IMAD.SHL.U32 R0, R11, 0x2, RZ ;  /* 0x000000020b007824 */ /* 0x000fe200078e00ff */
[----:B------:R-:W-:Y:S01]  /*0b80*/  IADD3 R11, R13, 0x40, RZ ;  /* 0x000000400d0b7810 */ /* 0x000fe20007ffe0ff */
[----:B------:R-:W-:Y:S01]  /*0b90*/  IMAD R2, R3, 0x2, R2 ;  /* 0x0000000203027824 */ /* 0x000fe200078e0202 */
[----:B------:R1:W-:Y:S01]  /*0ba0*/  STL [R1+0x10], R12 ;  /* 0x0000100c01007387 */ /* 0x0003e20000100800 */
[C---:B------:R-:W-:Y:S01]  /*0bb0*/  IMAD.IADD R10, R0.reuse, 0x1, R9 ;  /* 0x00000001000a7824 */ /* 0x040fe200078e0209 */
[----:B------:R-:W-:Y:S01]  /*0bc0*/  @P2 IADD3 R11, R13, -0x40, RZ ;  /* 0xffffffc00d0b2810 */ /* 0x000fe20007ffe0ff */
        /* <DEDUP_REMOVED lines=26> */
.L_x_963:
        /* <DEDUP_REMOVED lines=53> */
.L_x_917:
        /* <DEDUP_REMOVED lines=23> */
[----:B------:R-:W-:Y:S02]  /*1230*/  ULDC.64 UR10, c[0x0][0x178] ;  /* 0x00005e00000a7ab9 */ /* 0x000fe40000000a00 */
[----:B------:R-:W-:Y:S02]  /*1240*/  UIADD3 UR4, UR4, UR6, -UR18 ;  /* 0x0000000604047290 */ /* 0x000fe4000fffe812 */
[----:B------:R-:W-:Y:S02]  /*1250*/  UIMAD.WIDE.U32 UR6, UR32, UR10, URZ ;  /* 0x0000000a200672a5 */ /* 0x000fe4000f8e003f */
[----:B------:R-:W-:-:S02]  /*1260*/  UIMAD UR10, UR39, UR10, URZ ;  /* 0x0000000a270a72a4 */ /* 0x000fc4000f8e023f */
[----:B------:R-:W-:Y:S02]  /*1270*/  UIADD3 UR5, UR20, 0x3f, URZ ;  /* 0x0000003f14057890 */ /* 0x000fe4000fffe03f */
[----:B------:R-:W-:Y:S02]  /*1280*/  UIADD3 UR4, UR4, 0x3f, URZ ;  /* 0x0000003f04047890 */ /* 0x000fe4000fffe03f */
[----:B------:R-:W-:Y:S02]  /*1290*/  UIMAD UR15, UR32, UR11, UR10 ;  /* 0x0000000b200f72a4 */ /* 0x000fe4000f8e020a */
[----:B------:R-:W-:Y:S02]  /*12a0*/  USHF.R.S32.HI UR11, URZ, 0x1f, UR5 ;  /* 0x0000001f3f0b7899 */ /* 0x000fe40008011405 */
[----:B------:R-:W-:Y:S02]  /*12b0*/  USHF.R.S32.HI UR10, URZ, 0x1f, UR4 ;  /* 0x0000001f3f0a7899 */ /* 0x000fe40008011404 */
[----:B------:R-:W-:-:S02]  /*12c0*/  ULEA.HI UR13, UR11, UR5, URZ, 0x6 ;  /* 0x000000050b0d7291 */ /* 0x000fc4000f8f303f */
[----:B------:R-:W-:Y:S02]  /*12d0*/  ULEA.HI UR12, UR10, UR4, URZ, 0x6 ;  /* 0x000000040a0c7291 */ /* 0x000fe4000f8f303f */
[----:B-1----:R-:W-:Y:S02]  /*12e0*/  UISETP.NE.AND UP0, UPT, UR26, -0x1, UPT ;  /* 0xffffffff1a00788c */ /* 0x002fe4000bf05270 */
[----:B------:R-:W-:Y:S02]  /*12f0*/  ULDC.64 UR10, c[0x0][0x190] ;  /* 0x00006400000a7ab9 */ /* 0x000fe40000000a00 */
[----:B------:R-:W-:Y:S02]  /*1300*/  UISETP.NE.AND UP3, UPT, UR14, -0x1, UPT ;  /* 0xffffffff0e00788c */ /* 0x000fe4000bf65270 */
[----:B------:R-:W-:Y:S01]  /*1310*/  UIMAD.WIDE.U32 UR4, UR14, UR10, URZ ;  /* 0x0000000a0e0472a5 */ /* 0x000fe2000f8e003f */
[----:B------:R-:W-:Y:S01]  /*1320*/  PLOP3.LUT P0, PT, PT, PT, UP0, 0x80, 0x0 ;  /* 0x000000000000781c */ /* 0x000fe20003f0f008 */
[----:B------:R-:W-:-:S02]  /*1330*/  UIADD3 UR34, UR7, UR15, URZ ;  /* 0x0000000f07227290 */ /* 0x000fc4000fffe03f */
[----:B------:R-:W-:Y:S02]  /*1340*/  USEL UR38, UR6, UR4, !UP3 ;  /* 0x0000000406267287 */ /* 0x000fe4000d800000 */
[----:B------:R-:W-:Y:S02]  /*1350*/  UIMAD UR11, UR14, UR11, URZ ;  /* 0x0000000b0e0b72a4 */ /* 0x000fe4000f8e023f */
[----:B------:R-:W-:Y:S02]  /*1360*/  USHF.R.S32.HI UR7, URZ, 0x6, UR13 ;  /* 0x000000063f077899 */ /* 0x000fe4000801140d */
[----:B------:R-:W-:Y:S02]  /*1370*/  USHF.R.S32.HI UR4, URZ, 0x6, UR12 ;  /* 0x000000063f047899 */ /* 0x000fe4000801140c */
[----:B------:R-:W-:Y:S02]  /*1380*/  @UP0 UIADD3 UR6, UR24, UR26, URZ ;  /* 0x0000001a18060290 */ /* 0x000fe4000fffe03f */
[----:B------:R-:W-:-:S02]  /*1390*/  UISETP.LT.AND UP2, UPT, UR7, UR4, UPT ;  /* 0x000000040700728c */ /* 0x000fc4000bf41270 */
[----:B------:R-:W-:Y:S02]  /*13a0*/  @UP3 UIADD3 UR34, UR5, UR11, URZ ;  /* 0x0000000b05223290 */ /* 0x000fe4000fffe03f */
[----:B------:R-:W-:Y:S02]  /*13b0*/  USEL UR30, UR7, UR4, UP2 ;  /* 0x00000004071e7287 */ /* 0x000fe40009000000 */
[----:B------:R-:W-:Y:S02]  /*13c0*/  ULDC.64 UR10, c[0x0][0x198] ;  /* 0x00006600000a7ab9 */ /* 0x000fe40000000a00 */
        /* <DEDUP_REMOVED lines=8> */
[----:B------:R-:W-:-:S04]  /*1450*/  UIMAD UR6, UR6, UR4, URZ ;  /* 0x00000004060672a4 */ /* 0x000fc8000f8e023f */
[----:B------:R-:W-:-:S03]  /*1460*/  UIMAD UR10, UR24, UR5, UR6 ;  /* 0x00000005180a72a4 */ /* 0x000fc6000f8e0206 */
[----:B------:R-:W-:Y:S02]  /*1470*/  ULDC.64 UR6, c[0x0][0x180] ;  /* 0x0000600000067ab9 */ /* 0x000fe40000000a00 */
[----:B------:R-:W-:-:S04]  /*1480*/  UIMAD UR5, UR39, UR6, URZ ;  /* 0x00000006270572a4 */ /* 0x000fc8000f8e023f */
[----:B------:R-:W-:Y:S02]  /*1490*/  UIMAD UR7, UR32, UR7, UR5 ;  /* 0x00000007200772a4 */ /* 0x000fe4000f8e0205 */
[----:B------:R-:W-:-:S04]  /*14a0*/  UIMAD.WIDE.U32 UR4, UR24, UR4, URZ ;  /* 0x00000004180472a5 */ /* 0x000fc8000f8e003f */
[----:B------:R-:W-:-:S04]  /*14b0*/  UIADD3 UR5, UR5, UR10, URZ ;  /* 0x0000000a05057290 */ /* 0x000fc8000fffe03f */
[----:B------:R-:W-:-:S04]  /*14c0*/  UIMAD.WIDE.U32 UR4, UR32, UR6, UR4 ;  /* 0x00000006200472a5 */ /* 0x000fc8000f8e0004 */
[----:B------:R-:W-:-:S03]  /*14d0*/  UIADD3 UR27, UR5, UR7, URZ ;  /* 0x00000007051b7290 */ /* 0x000fc6000fffe03f */
[----:B------:R-:W-:Y:S02]  /*14e0*/  UMOV UR23, UR4 ;  /* 0x0000000400177c82 */ /* 0x000fe40008000000 */
.L_x_919:
        /* <DEDUP_REMOVED lines=18> */
.L_x_920:
        /* <DEDUP_REMOVED lines=11> */
[----:B------:R-:W-:-:S04]  /*16c0*/  @!UP3 UIMAD UR6, UR39, UR4, URZ ;  /* 0x000000042706b2a4 */ /* 0x000fc8000f8e023f */
[----:B------:R-:W-:Y:S01]  /*16d0*/  @!UP3 UIMAD UR6, UR32, UR5, UR6 ;  /* 0x000000052006b2a4 */ /* 0x000fe2000f8e0206 */
[----:B-1----:R-:W1:Y:S01]  /*16e0*/  MUFU.RCP R4, R4 ;  /* 0x0000000400047308 */ /* 0x002e620000001000 */
[----:B------:R-:W-:-:S04]  /*16f0*/  @!UP3 UIMAD.WIDE.U32 UR4, UR32, UR4, URZ ;  /* 0x000000042004b2a5 */ /* 0x000fc8000f8e003f */
[----:B------:R-:W-:Y:S02]  /*1700*/  @!UP3 UIADD3 UR19, UR5, UR6, URZ ;  /* 0x000000060513b290 */ /* 0x000fe4000fffe03f */
[----:B------:R-:W-:Y:S02]  /*1710*/  UIMAD UR6, UR37, UR14, URZ ;  /* 0x0000000e250672a4 */ /* 0x000fe4000f8e023f */
[----:B------:R-:W-:Y:S02]  /*1720*/  @!UP3 UMOV UR17, UR4 ;  /* 0x000000040011bc82 */ /* 0x000fe40008000000 */
[----:B------:R-:W-:Y:S01]  /*1730*/  UIMAD UR4, UR39, UR10, UR54 ;  /* 0x0000000a270472a4 */ /* 0x000fe2000f8e0236 */
[----:B------:R-:W2:Y:S03]  /*1740*/  S2UR UR10, SR_CTAID.X ;  /* 0x00000000000a79c3 */ /* 0x000ea60000002500 */
[----:B------:R-:W-:Y:S01]  /*1750*/  UIADD3 UR4, UR45, UR4, URZ ;  /* 0x000000042d047290 */ /* 0x000fe2000fffe03f */
[----:B-1----:R-:W-:-:S03]  /*1760*/  IADD3 R4, R4, 0xffffffe, RZ ;  /* 0x0ffffffe04047810 */ /* 0x002fc60007ffe0ff */
[----:B------:R-:W-:Y:S01]  /*1770*/  UIMAD UR4, UR36, UR4, UR53 ;  /* 0x00000004240472a4 */ /* 0x000fe2000f8e0235 */
[----:B------:R-:W1:Y:S03]  /*1780*/  F2I.FTZ.U32.TRUNC.NTZ R5, R4 ;  /* 0x0000000400057305 */ /* 0x000e66000021f000 */
[----:B------:R-:W-:Y:S02]  /*1790*/  UIADD3 UR12, UR43, UR4, URZ ;  /* 0x000000042b0c7290 */ /* 0x000fe4000fffe03f */
[----:B------:R-:W-:-:S04]  /*17a0*/  UIMAD.WIDE.U32 UR4, UR36, UR14, URZ ;  /* 0x0000000e240472a5 */ /* 0x000fc8000f8e003f */
[----:B------:R-:W-:Y:S02]  /*17b0*/  @UP3 UIADD3 UR12, UR5, UR6, URZ ;  /* 0x00000006050c3290 */ /* 0x000fe4000fffe03f */
[----:B------:R-:W-:Y:S02]  /*17c0*/  USEL UR16, UR42, UR4, !UP3 ;  /* 0x000000042a107287 */ /* 0x000fe4000d800000 */
[----:B------:R-:W-:Y:S01]  /*17d0*/  ULDC.64 UR6, c[0x0][0x3d8] ;  /* 0x0000f60000067ab9 */ /* 0x000fe20000000a00 */
[----:B-1----:R-:W-:Y:S01]  /*17e0*/  IMAD.MOV R4, RZ, RZ, -R5 ;  /* 0x000000ffff047224 */ /* 0x002fe200078e0a05 */
[----:B--2---:R-:W-:-:S03]  /*17f0*/  UIMAD.WIDE.U32 UR4, UR10, UR6, URZ ;  /* 0x000000060a0472a5 */ /* 0x004fc6000f8e003f */
[----:B------:R-:W-:Y:S01]  /*1800*/  IMAD R6, R4, R8, RZ ;  /* 0x0000000804067224 */ /* 0x000fe200078e02ff */
[----:B------:R-:W-:Y:S01]  /*1810*/  USEL UR15, UR4, URZ, UP6 ;  /* 0x0000003f040f7287 */ /* 0x000fe2000b000000 */
[----:B------:R-:W-:Y:S01]  /*1820*/  IMAD.MOV.U32 R4, RZ, RZ, RZ ;  /* 0x000000ffff047224 */ /* 0x000fe200078e00ff */
[----:B------:R-:W-:Y:S02]  /*1830*/  UIMAD UR7, UR10, UR7, UR5 ;  /* 0x000000070a0772a4 */ /* 0x000fe4000f8e0205 */
[----:B------:R-:W-:Y:S01]  /*1840*/  USHF.L.U64.HI UR4, UR32, 0x7, UR39 ;  /* 0x0000000720047899 */ /* 0x000fe20008010227 */
[----:B------:R-:W-:Y:S01]  /*1850*/  IMAD.HI.U32 R4, R5, R6, R4 ;  /* 0x0000000605047227 */ /* 0x000fe200078e0004 */
[----:B------:R-:W-:Y:S02]  /*1860*/  USHF.L.U32 UR10, UR32, 0x7, URZ ;  /* 0x00000007200a7899 */ /* 0x000fe4000800063f */
[----:B------:R-:W-:Y:S01]  /*1870*/  USEL UR5, UR4, URZ, UP1 ;  /* 0x0000003f04057287 */ /* 0x000fe20008800000 */
[----:B------:R-:W-:Y:S01]  /*1880*/  IMAD.MOV.U32 R5, RZ, RZ, R7 ;  /* 0x000000ffff057224 */ /* 0x000fe200078e0007 */
[----:B------:R-:W-:-:S03]  /*1890*/  USEL UR4, UR10, URZ, UP1 ;  /* 0x0000003f0a047287 */ /* 0x000fc60008800000 */
[----:B------:R-:W-:Y:S01]  /*18a0*/  IMAD.HI.U32 R4, R4, R5, RZ ;  /* 0x0000000504047227 */ /* 0x000fe200078e00ff */
[----:B------:R-:W-:Y:S02]  /*18b0*/  UIADD3 UR4, UP1, UR13, UR4, URZ ;  /* 0x000000040d047290 */ /* 0x000fe4000ff3e03f */
[----:B------:R-:W-:Y:S01]  /*18c0*/  ULDC UR10, c[0x0][0x234] ;  /* 0x00008d00000a7ab9 */ /* 0x000fe20000000800 */
[----:B------:R-:W-:Y:S01]  /*18d0*/  IMAD.MOV R6, RZ, RZ, -R4 ;  /* 0x000000ffff067224 */ /* 0x000fe200078e0a04 */
[----:B------:R-:W-:Y:S02]  /*18e0*/  UIADD3.X UR6, UR28, UR5, URZ, UP1, !UPT ;  /* 0x000000051c067290 */ /* 0x000fe40008ffe43f */
[----:B------:R-:W-:Y:S01]  /*18f0*/  UIMAD UR5, UR37, UR4, URZ ;  /* 0x00000004250572a4 */ /* 0x000fe2000f8e023f */
[----:B------:R-:W-:-:S03]  /*1900*/  IMAD R5, R8, R6, R5 ;  /* 0x0000000608057224 */ /* 0x000fc600078e0205 */
[----:B------:R-:W-:Y:S02]  /*1910*/  UIMAD UR6, UR36, UR6, UR5 ;  /* 0x00000006240672a4 */ /* 0x000fe4000f8e0205 */
[----:B------:R-:W-:Y:S01]  /*1920*/  ISETP.GT.U32.AND P1, PT, R8, R5, PT ;  /* 0x000000050800720c */ /* 0x000fe20003f24070 */
[----:B------:R-:W-:-:S04]  /*1930*/  @UP5 USEL UR5, UR56, UR14, !UP3 ;  /* 0x0000000e38055287 */ /* 0x000fc8000d800000 */
[----:B------:R-:W-:Y:S02]  /*1940*/  @UP5 UIMAD UR11, UR35, UR10, UR5 ;  /* 0x0000000a230b52a4 */ /* 0x000fe4000f8e0205 */
[----:B------:R-:W-:Y:S02]  /*1950*/  UIMAD.WIDE.U32 UR4, UR36, UR4, URZ ;  /* 0x00000004240472a5 */ /* 0x000fe4000f8e003f */
[----:B------:R-:W-:Y:S02]  /*1960*/  USEL UR10, UR7, URZ, UP6 ;  /* 0x0000003f070a7287 */ /* 0x000fe4000b000000 */
[----:B------:R-:W-:Y:S02]  /*1970*/  UIADD3 UR7, UR5, UR6, URZ ;  /* 0x0000000605077290 */ /* 0x000fe4000fffe03f */
[----:B------:R-:W-:Y:S01]  /*1980*/  @!P1 IMAD.IADD R5, R5, 0x1, -R8 ;  /* 0x0000000105059824 */ /* 0x000fe200078e0a08 */
[----:B------:R-:W-:Y:S01]  /*1990*/  @!P1 IADD3 R4, R4, 0x1, RZ ;  /* 0x0000000104049810 */ /* 0x000fe20007ffe0ff */
[----:B------:R-:W-:Y:S01]  /*19a0*/  @!UP5 UMOV UR11, UR51 ;  /* 0x00000033000bdc82 */ /* 0x000fe20008000000 */
[----:B------:R-:W-:-:S02]  /*19b0*/  ISETP.LE.AND P1, PT, RZ, UR58, PT ;  /* 0x0000003aff007c0c */ /* 0x000fc4000bf23270 */
        /* <DEDUP_REMOVED lines=13> */
.L_x_921:
[----:B------:R-:W-:Y:S02]  /*1a90*/  UMOV UR6, UR52 ;  /* 0x0000003400067c82 */ /* 0x000fe40008000000 */
.L_x_922:
[----:B------:R-:W2:Y:S04]  /*1aa0*/  LDL.64 R4, [R1+0x50] ;  /* 0x0000500001047983 */ /* 0x000ea80000100a00 */
[----:B------:R1:W2:Y:S01]  /*1ab0*/  LDL.64 R28, [R1+0x50] ;  /* 0x00005000011c7983 */ /* 0x0002a20000100a00 */
[----:B------:R-:W-:Y:S01]  /*1ac0*/  UIADD3 UR4, UP4, UP3, UR4, UR46, UR48 ;  /* 0x0000002e04047290 */ /* 0x000fe2000fb9e030 */
[----:B------:R-:W-:Y:S01]  /*1ad0*/  IMAD.U32 R10, RZ, RZ, UR13 ;  /* 0x0000000dff0a7e24 */ /* 0x000fe2000f8e00ff */
[----:B------:R-:W-:Y:S01]  /*1ae0*/  UIADD3 UR14, UR13, UR11, URZ ;  /* 0x0000000b0d0e7290 */ /* 0x000fe2000fffe03f */
[----:B------:R-:W3:Y:S01]  /*1af0*/  S2R R27, SR_TID.X ;  /* 0x00000000001b7919 */ /* 0x000ee20000002100 */
[----:B------:R-:W-:Y:S01]  /*1b00*/  UIADD3 UR22, UP2, UP1, UR15, UR4, UR16 ;  /* 0x000000040f167290 */ /* 0x000fe2000f95e010 */
[----:B------:R-:W-:Y:S01]  /*1b10*/  BSSY B1, `(.L_x_918) ;  /* 0x000086e000017945 */ /* 0x000fe20003800000 */
[----:B------:R-:W-:Y:S01]  /*1b20*/  UIADD3.X UR4, UR7, UR50, UR55, UP4, UP3 ;  /* 0x0000003207047290 */ /* 0x000fe2000a7e6437 */
[----:B------:R-:W4:Y:S01]  /*1b30*/  S2R R30, SR_TID.X ;  /* 0x00000000001e7919 */ /* 0x000f220000002100 */
[----:B------:R-:W-:-:S02]  /*1b40*/  UIADD3 UR11, UR30, -0x1, URZ ;  /* 0xffffffff1e0b7890 */ /* 0x000fc4000fffe03f */
[----:B------:R-:W-:Y:S01]  /*1b50*/  UIADD3.X UR15, UR10, UR4, UR12, UP2, UP1 ;  /* 0x000000040a0f7290 */ /* 0x000fe200097e240c */
[----:B------:R-:W5:Y:S02]  /*1b60*/  S2R R24, SR_TID.X ;  /* 0x0000000000187919 */ /* 0x000f640000002100 */
[----:B------:R-:W-:Y:S02]  /*1b70*/  ULDC.64 UR4, c[0x0][0x1a8] ;  /* 0x00006a0000047ab9 */ /* 0x000fe40000000a00 */
[----:B------:R-:W-:-:S04]  /*1b80*/  UIMAD UR4, UR59, UR4, URZ ;  /* 0x000000043b0472a4 */ /* 0x000fc8000f8e023f */
        /* <DEDUP_REMOVED lines=13> */
[----:B------:R-:W-:-:S04]  /*1c60*/  IADD3 R6, P1, R27, UR13, RZ ;  /* 0x0000000d1b067c10 */ /* 0x000fc8000ff3e0ff */
[----:B------:R-:W-:Y:S01]  /*1c70*/  IADD3.X R7, R23, UR28, RZ, P1, !PT ;  /* 0x0000001c17077c10 */ /* 0x000fe20008ffe4ff */
[----:B------:R-:W-:-:S04]  /*1c80*/  UMOV UR28, 0x4 ;  /* 0x00000004001c7882 */ /* 0x000fc80000000000 */
[----:B------:R-:W-:Y:S02]  /*1c90*/  IMAD R7, R7, c[0x0][0x190], RZ ;  /* 0x0000640007077a24 */ /* 0x000fe400078e02ff */
[----:B--2---:R-:W-:-:S05]  /*1ca0*/  IMAD.MOV.U32 R28, RZ, RZ, R4 ;  /* 0x000000ffff1c7224 */ /* 0x004fca00078e0004 */
[----:B------:R-:W-:-:S05]  /*1cb0*/  SHF.R.S32.HI R29, RZ, 0x1f, R28 ;  /* 0x0000001fff1d7819 */ /* 0x000fca000001141c */
[C---:B------:R-:W-:Y:S01]  /*1cc0*/  IMAD.WIDE.U32 R4, R6.reuse, c[0x0][0x190], R28 ;  /* 0x0000640006047a25 */ /* 0x040fe200078e001c */
[----:B------:R1:W-:Y:S03]  /*1cd0*/  STL [R1+0x54], R29 ;  /* 0x0000541d01007387 */ /* 0x0003e60000100800 */
[----:B------:R-:W-:Y:S01]  /*1ce0*/  IMAD R6, R6, c[0x0][0x194], R7 ;  /* 0x0000650006067a24 */ /* 0x000fe200078e0207 */
[----:B------:R-:W-:Y:S01]  /*1cf0*/  IADD3 R8, P1, R4, UR38, RZ ;  /* 0x0000002604087c10 */ /* 0x000fe2000ff3e0ff */
[----:B------:R-:W-:Y:S01]  /*1d00*/  ULDC UR38, c[0x0][0x2e8] ;  /* 0x0000ba0000267ab9 */ /* 0x000fe20000000800 */
[----:B------:R-:W-:Y:S02]  /*1d10*/  LEA.HI R7, R25, R24, RZ, 0x5 ;  /* 0x0000001819077211 */ /* 0x000fe400078f28ff */
[----:B------:R-:W-:Y:S02]  /*1d20*/  IADD3.X R9, R5, UR34, R6, P1, !PT ;  /* 0x0000002205097c10 */ /* 0x000fe40008ffe406 */
[----:B------:R-:W-:-:S02]  /*1d30*/  LOP3.LUT R6, R7, 0xffffffe0, RZ, 0xc0, !PT ;  /* 0xffffffe007067812 */ /* 0x000fc400078ec0ff */
[----:B------:R-:W-:Y:S01]  /*1d40*/  IADD3 R4, P1, R28, UR17, RZ ;  /* 0x000000111c047c10 */ /* 0x000fe2000ff3e0ff */
[----:B------:R-:W-:Y:S01]  /*1d50*/  ULDC.64 UR16, c[0x0][0x3c8] ;  /* 0x0000f20000107ab9 */ /* 0x000fe20000000a00 */
[----:B------:R-:W-:Y:S01]  /*1d60*/  SHF.R.S32.HI R7, RZ, 0x5, R7 ;  /* 0x00000005ff077819 */ /* 0x000fe20000011407 */
[----:B------:R-:W-:Y:S01]  /*1d70*/  IMAD.IADD R21, R24, 0x1, -R6 ;  /* 0x0000000118157824 */ /* 0x000fe200078e0a06 */
[----:B------:R-:W-:Y:S01]  /*1d80*/  IADD3.X R5, R29, UR19, RZ, P1, !PT ;  /* 0x000000131d057c10 */ /* 0x000fe20008ffe4ff */
[----:B------:R-:W-:Y:S02]  /*1d90*/  UIMAD.WIDE UR4, UR4, UR28, UR16 ;  /* 0x0000001c040472a5 */ /* 0x000fe4000f8e0210 */
[----:B------:R-:W-:Y:S02]  /*1da0*/  IMAD R6, R7, UR47, R21 ;  /* 0x0000002f07067c24 */ /* 0x000fe4000f8e0215 */
[----:B------:R-:W-:-:S03]  /*1db0*/  IMAD.WIDE.U32 R4, R10, c[0x0][0x370], R4 ;  /* 0x0000dc000a047a25 */ /* 0x000fc600078e0004 */
[C---:B------:R-:W-:Y:S01]  /*1dc0*/  IADD3 R11, P1, R6.reuse, UR22, RZ ;  /* 0x00000016060b7c10 */ /* 0x040fe2000ff3e0ff */
[----:B------:R-:W-:Y:S01]  /*1dd0*/  UMOV UR17, UR4 ;  /* 0x0000000400117c82 */ /* 0x000fe20008000000 */
[----:B------:R-:W-:Y:S01]  /*1de0*/  IADD3 R5, R5, UR7, RZ ;  /* 0x0000000705057c10 */ /* 0x000fe2000fffe0ff */
[----:B------:R-:W-:Y:S01]  /*1df0*/  UIADD3 UR4, -UR18, UR20, UR25 ;  /* 0x0000001412047290 */ /* 0x000fe2000fffe119 */
[----:B------:R-:W-:Y:S01]  /*1e00*/  LEA.HI.X.SX32 R10, R6, UR15, 0x1, P1 ;  /* 0x0000000f060a7c11 */ /* 0x000fe200088f0eff */
[----:B------:R-:W-:Y:S01]  /*1e10*/  IMAD.U32 R6, RZ, RZ, UR35 ;  /* 0x00000023ff067e24 */ /* 0x000fe2000f8e00ff */
[C---:B------:R-:W-:Y:S01]  /*1e20*/  LEA R12, P1, R11.reuse, c[0x0][0x350], 0x2 ;  /* 0x0000d4000b0c7a11 */ /* 0x040fe200078210ff */
[----:B------:R-:W-:Y:S02]  /*1e30*/  UIADD3 UR4, UR4, -UR38, URZ ;  /* 0x8000002604047290 */ /* 0x000fe4000fffe03f */
[----:B------:R-:W-:Y:S01]  /*1e40*/  IMAD.WIDE.U32 R4, R6, c[0x0][0x378], R4 ;  /* 0x0000de0006047a25 */ /* 0x000fe200078e0004 */
[----:B------:R-:W-:Y:S01]  /*1e50*/  LEA.HI.X R13, R11, c[0x0][0x354], R10, 0x2, P1 ;  /* 0x0000d5000b0d7a11 */ /* 0x000fe200008f140a */
[----:B------:R-:W-:-:S02]  /*1e60*/  USHF.R.S32.HI UR19, URZ, 0x1f, UR4 ;  /* 0x0000001f3f137899 */ /* 0x000fc40008011404 */
[----:B------:R-:W-:Y:S01]  /*1e70*/  IMAD.MOV.U32 R6, RZ, RZ, R4 ;  /* 0x000000ffff067224 */ /* 0x000fe200078e0004 */
[----:B------:R-:W-:Y:S01]  /*1e80*/  IADD3 R7, R5, UR10, RZ ;  /* 0x0000000a05077c10 */ /* 0x000fe2000fffe0ff */
[----:B------:R-:W-:Y:S01]  /*1e90*/  IMAD.U32 R5, RZ, RZ, UR35 ;  /* 0x00000023ff057e24 */ /* 0x000fe2000f8e00ff */
[----:B------:R-:W-:Y:S01]  /*1ea0*/  ULEA.HI UR19, UR19, UR4, URZ, 0x6 ;  /* 0x0000000413137291 */ /* 0x000fe2000f8f303f */
[----:B------:R1:W-:Y:S01]  /*1eb0*/  STL.64 [R1+0x30], R12 ;  /* 0x0000300c01007387 */ /* 0x0003e20000100a00 */
[----:B------:R-:W-:Y:S01]  /*1ec0*/  UMOV UR16, UR5 ;  /* 0x0000000500107c82 */ /* 0x000fe20008000000 */
[----:B------:R-:W-:Y:S01]  /*1ed0*/  IMAD.WIDE.U32 R8, R5, c[0x0][0x1a8], R8 ;  /* 0x00006a0005087a25 */ /* 0x000fe200078e0008 */
[----:B------:R-:W-:Y:S02]  /*1ee0*/  USHF.R.S32.HI UR19, URZ, 0x6, UR19 ;  /* 0x000000063f137899 */ /* 0x000fe40008011413 */
[----:B------:R-:W-:Y:S01]  /*1ef0*/  ULDC.64 UR4, c[0x0][0x200] ;  /* 0x0000800000047ab9 */ /* 0x000fe20000000a00 */
[----:B------:R-:W-:Y:S01]  /*1f00*/  IMAD R5, R23, c[0x0][0x370], RZ ;  /* 0x0000dc0017057a24 */ /* 0x000fe200078e02ff */
[----:B------:R-:W-:Y:S01]  /*1f10*/  IADD3 R20, R9, UR12, RZ ;  /* 0x0000000c09147c10 */ /* 0x000fe2000fffe0ff */
[----:B------:R-:W-:Y:S01]  /*1f20*/  IMAD.WIDE.U32 R6, R27, c[0x0][0x370], R6 ;  /* 0x0000dc001b067a25 */ /* 0x000fe200078e0006 */
[----:B------:R-:W-:Y:S01]  /*1f30*/  LEA R30, P3, R8, c[0x0][0x160], 0x1 ;  /* 0x00005800081e7a11 */ /* 0x000fe200078608ff */
[----:B------:R-:W-:-:S02]  /*1f40*/  UISETP.LT.AND UP1, UPT, URZ, UR19, UPT ;  /* 0x000000133f00728c */ /* 0x000fc4000bf21270 */
[----:B------:R-:W-:Y:S01]  /*1f50*/  IMAD R5, R27, c[0x0][0x374], R5 ;  /* 0x0000dd001b057a24 */ /* 0x000fe200078e0205 */
[----:B------:R-:W-:Y:S01]  /*1f60*/  LEA R32, P2, R6, c[0x0][0x330], 0x1 ;  /* 0x0000cc0006207a11 */ /* 0x000fe200078408ff */
[----:B------:R-:W-:Y:S01]  /*1f70*/  USEL UR19, URZ, UR19, !UP1 ;  /* 0x000000133f137287 */ /* 0x000fe2000c800000 */
[----:B------:R-:W-:Y:S01]  /*1f80*/  LEA.HI.X R31, R8, c[0x0][0x164], R20, 0x1, P3 ;  /* 0x00005900081f7a11 */ /* 0x000fe200018f0c14 */
[----:B------:R-:W-:Y:S01]  /*1f90*/  IMAD.IADD R19, R7, 0x1, R5 ;  /* 0x0000000107137824 */ /* 0x000fe200078e0205 */
[----:B------:R-:W-:Y:S02]  /*1fa0*/  UIMAD.WIDE UR14, UR14, UR28, UR4 ;  /* 0x0000001c0e0e72a5 */ /* 0x000fe4000f8e0204 */
[----:B------:R-:W-:Y:S01]  /*1fb0*/  UISETP.GT.AND UP1, UPT, UR30, UR19, UPT ;  /* 0x000000131e00728c */ /* 0x000fe2000bf24270 */
[----:B------:R1:W-:Y:S01]  /*1fc0*/  STL.64 [R1+0x48], R30 ;  /* 0x0000481e01007387 */ /* 0x0003e20000100a00 */
[----:B------:R-:W-:-:S04]  /*1fd0*/  LEA.HI.X R33, R6, c[0x0][0x334], R19, 0x1, P2 ;  /* 0x0000cd0006217a11 */ /* 0x000fc800010f0c13 */
[----:B------:R-:W-:Y:S01]  /*1fe0*/  PLOP3.LUT P1, PT, PT, PT, UP1, 0x80, 0x0 ;  /* 0x000000000000781c */ /* 0x000fe20003f2f018 */
[----:B------:R1:W-:-:S12]  /*1ff0*/  STL.64 [R1+0x40], R32 ;  /* 0x0000402001007387 */ /* 0x0003d80000100a00 */
        /* <DEDUP_REMOVED lines=11> */
[----:B------:R-:W-:-:S03]  /*20b0*/  UIMAD UR7, UR24, UR7, UR10 ;  /* 0x00000007180772a4 */ /* 0x000fc6000f8e020a */
[----:B------:R-:W-:Y:S02]  /*20c0*/  ULDC.64 UR10, c[0x0][0x388] ;  /* 0x0000e200000a7ab9 */ /* 0x000fe40000000a00 */
[----:B------:R-:W-:Y:S02]  /*20d0*/  UIADD3 UR5, UR5, UR7, URZ ;  /* 0x0000000705057290 */ /* 0x000fe4000fffe03f */
[----:B------:R-:W-:Y:S02]  /*20e0*/  UIMAD UR6, UR39, UR10, URZ ;  /* 0x0000000a270672a4 */ /* 0x000fe4000f8e023f */
[----:B------:R-:W-:Y:S02]  /*20f0*/  UIMAD.WIDE.U32 UR4, UR32, UR10, UR4 ;  /* 0x0000000a200472a5 */ /* 0x000fe4000f8e0004 */
[----:B------:R-:W-:-:S04]  /*2100*/  UIMAD UR6, UR32, UR11, UR6 ;  /* 0x0000000b200672a4 */ /* 0x000fc8000f8e0206 */
[----:B------:R-:W-:Y:S02]  /*2110*/  UIADD3 UR13, UR5, UR6, URZ ;  /* 0x00000006050d7290 */ /* 0x000fe4000fffe03f */
[----:B------:R-:W-:Y:S02]  /*2120*/  UMOV UR12, UR4 ;  /* 0x00000004000c7c82 */ /* 0x000fe40008000000 */
.L_x_924:
        /* <DEDUP_REMOVED lines=18> */
.L_x_925:
[----:B-1----:R1:W5:Y:S01]  /*2250*/  LDL R13, [R1+0x70] ;  /* 0x00007000010d7983 */ /* 0x0023620000100800 */
[----:B------:R-:W-:-:S03]  /*2260*/  ULDC.64 UR4, c[0x0][0x3a0] ;  /* 0x0000e80000047ab9 */ /* 0x000fc60000000a00 */
[----:B------:R1:W5:Y:S01]  /*2270*/  LDL R12, [R1+0x74] ;  /* 0x00007400010c7983 */ /* 0x0003620000100800 */
[----:B------:R-:W-:Y:S01]  /*2280*/  IMAD.U32 R4, RZ, RZ, UR25 ;  /* 0x00000019ff047e24 */ /* 0x000fe2000f8e00ff */
[----:B------:R-:W-:Y:S01]  /*2290*/  UIMAD UR4, UR21, UR4, URZ ;  /* 0x00000004150472a4 */ /* 0x000fe2000f8e023f */
[----:B------:R-:W-:Y:S01]  /*22a0*/  BSSY B0, `(.L_x_926) ;  /* 0x000001d000007945 */ /* 0x000fe20003800000 */
[----:B------:R-:W-:Y:S01]  /*22b0*/  ULDC.64 UR6, c[0x0][0x3b8] ;  /* 0x0000ee0000067ab9 */ /* 0x000fe20000000a00 */
[----:B------:R-:W-:Y:S01]  /*22c0*/  IMAD.WIDE.U32 R4, R4, c[0x0][0x3a0], R28 ;  /* 0x0000e80004047a25 */ /* 0x000fe200078e001c */
[----:B------:R-:W-:Y:S02]  /*22d0*/  UIMAD UR5, UR25, UR5, UR4 ;  /* 0x00000005190572a4 */ /* 0x000fe4000f8e0204 */
[----:B------:R-:W-:Y:S02]  /*22e0*/  UIMAD UR4, UR33, -0x40, UR18 ;  /* 0xffffffc0210478a4 */ /* 0x000fe4000f8e0212 */
[----:B------:R-:W-:-:S02]  /*22f0*/  IADD3 R6, P0, R4, UR12, RZ ;  /* 0x0000000c04067c10 */ /* 0x000fc4000ff1e0ff */
        /* <DEDUP_REMOVED lines=23> */
.L_x_927:
[----:B-1----:R-:W-:Y:S05]  /*2470*/  BSYNC B0 ;  /* 0x0000000000007941 */ /* 0x002fea0003800000 */
.L_x_926:
        /* <DEDUP_REMOVED lines=19> */
.L_x_929:
[----:B------:R-:W-:Y:S05]  /*25b0*/  BSYNC B0 ;  /* 0x0000000000007941 */ /* 0x000fea0003800000 */
.L_x_928:
        /* <DEDUP_REMOVED lines=30> */
.L_x_931:
[----:B------:R-:W-:Y:S05]  /*27a0*/  BSYNC B0 ;  /* 0x0000000000007941 */ /* 0x000fea0003800000 */
.L_x_930:
        /* <DEDUP_REMOVED lines=18> */
.L_x_923:
        /* <DEDUP_REMOVED lines=55> */
.L_x_934:
[----:B------:R-:W-:Y:S05]  /*2c40*/  BSYNC B0 ;  /* 0x0000000000007941 */ /* 0x000fea0003800000 */
.L_x_933:
        /* <DEDUP_REMOVED lines=42> */
.L_x_936:
[----:B------:R-:W-:Y:S05]  /*2ef0*/  BSYNC B0 ;  /* 0x0000000000007941 */ /* 0x000fea0003800000 */
.L_x_935:
        /* <DEDUP_REMOVED lines=29> */
.L_x_938:
[----:B------:R-:W-:Y:S05]  /*30d0*/  BSYNC B0 ;  /* 0x0000000000007941 */ /* 0x000fea0003800000 */
.L_x_937:
        /* <DEDUP_REMOVED lines=40> */
.L_x_940:
[----:B------:R-:W-:Y:S05]  /*3360*/  BSYNC B0 ;  /* 0x0000000000007941 */ /* 0x000fea0003800000 */
.L_x_939:
        /* <DEDUP_REMOVED lines=26> */
.L_x_942:
[----:B------:R-:W-:Y:S05]  /*3510*/  BSYNC B0 ;  /* 0x0000000000007941 */ /* 0x000fea0003800000 */
.L_x_941:
        /* <DEDUP_REMOVED lines=38> */
.L_x_944:
[----:B------:R-:W-:Y:S05]  /*3780*/  BSYNC B0 ;  /* 0x0000000000007941 */ /* 0x000fea0003800000 */
.L_x_943:
        /* <DEDUP_REMOVED lines=62> */
.L_x_946:
[----:B------:R-:W-:Y:S05]  /*3b70*/  BSYNC B0 ;  /* 0x0000000000007941 */ /* 0x000fea0003800000 */
.L_x_945:
        /* <DEDUP_REMOVED lines=39> */
.L_x_948:
[----:B------:R-:W-:Y:S05]  /*3df0*/  BSYNC B0 ;  /* 0x0000000000007941 */ /* 0x000fea0003800000 */
.L_x_947:
[----:B------:R-:W0:Y:S01]  /*3e00*/  LDGDEPBAR ;  /* 0x00000000000079af */ /* 0x000e220000000000 */
[----:B------:R-:W-:Y:S01]  /*3e10*/  ULDC.64 UR6, c[0x0][0x318] ;  /* 0x0000c60000067ab9 */ /* 0x000fe20000000a00 */
[----:B------:R-:W-:Y:S01]  /*3e20*/  IMAD.MOV.U32 R14, RZ, RZ, c[0x0][0x308] ;  /* 0x0000c200ff0e7624 */ /* 0x000fe200078e00ff */
[----:B------:R-:W-:Y:S01]  /*3e30*/  UISETP.NE.U32.AND UP1, UPT, URZ, UR6, UPT ;  /* 0x000000063f00728c */ /* 0x000fe2000bf25070 */
[----:B------:R-:W-:Y:S01]  /*3e40*/  IMAD.MOV.U32 R15, RZ, RZ, c[0x0][0x30c] ;  /* 0x0000c300ff0f7624 */ /* 0x000fe200078e00ff */
        /* <DEDUP_REMOVED lines=15> */
[----:B-1----:R1:W5:Y:S04]  /*3f40*/  @P0 LDG.E R11, [R4.64] ;  /* 0x00000008040b0981 */ /* 0x002368000c1e1900 */
[----:B------:R-:W2:Y:S01]  /*3f50*/  S2R R9, SR_TID.X ;  /* 0x0000000000097919 */ /* 0x000ea20000002100 */
[CC--:B------:R-:W-:Y:S01]  /*3f60*/  LEA.HI R6, R25.reuse, R24.reuse, RZ, 0x7 ;  /* 0x0000001819067211 */ /* 0x0c0fe200078f38ff */
[----:B------:R-:W5:Y:S01]  /*3f70*/  @P0 MUFU.RCP R12, c[0x0][0x238] ;  /* 0x00008e00000c0b08 */ /* 0x000f620000001000 */
[----:B------:R-:W-:Y:S01]  /*3f80*/  IMAD.U32 R8, RZ, RZ, UR33 ;  /* 0x00000021ff087e24 */ /* 0x000fe2000f8e00ff */
        /* <DEDUP_REMOVED lines=13> */
[----:B------:R-:W2:Y:S03]  /*4060*/  LDSM.16.M88.4 R232, [R252+0x16800] ;  /* 0x01680000fce8783b */ /* 0x000ea60000000200 */
[----:B------:R-:W-:Y:S01]  /*4070*/  IMAD R17, R9, 0x40, R10 ;  /* 0x0000004009117824 */ /* 0x000fe200078e020a */
[----:B-1----:R-:W2:Y:S01]  /*4080*/  LDG.E.64 R14, [R14.64] ;  /* 0x000000080e0e7981 */ /* 0x002ea2000c1e1b00 */
[----:B------:R-:W-:Y:S01]  /*4090*/  IMAD R13, R8, 0x2, R6 ;  /* 0x00000002080d7824 */ /* 0x000fe200078e0206 */
[----:B------:R-:W-:Y:S01]  /*40a0*/  LOP3.LUT R7, R7, 0xfffffff8, RZ, 0xc0, !PT ;  /* 0xfffffff807077812 */ /* 0x000fe200078ec0ff */
[----:B------:R-:W-:Y:S01]  /*40b0*/  UIADD3 UR21, UR25, UR20, URZ ;  /* 0x0000001419157290 */ /* 0x000fe2000fffe03f */
[----:B------:R-:W-:Y:S01]  /*40c0*/  STL [R1+0x38], R17 ;  /* 0x0000381101007387 */ /* 0x000fe20000100800 */
[----:B------:R-:W-:Y:S01]  /*40d0*/  CS2R R142, SRZ ;  /* 0x00000000008e7805 */ /* 0x000fe2000001ff00 */
[----:B------:R-:W-:Y:S01]  /*40e0*/  CS2R R140, SRZ ;  /* 0x00000000008c7805 */ /* 0x000fe2000001ff00 */
[----:B------:R-:W-:Y:S01]  /*40f0*/  IMAD.IADD R7, R24, 0x1, -R7 ;  /* 0x0000000118077824 */ /* 0x000fe200078e0a07 */
[----:B------:R-:W4:Y:S01]  /*4100*/  LDL R9, [R1+0x4] ;  /* 0x0000040001097983 */ /* 0x000f220000100800 */
[----:B------:R-:W-:Y:S01]  /*4110*/  CS2R R146, SRZ ;  /* 0x0000000000927805 */ /* 0x000fe2000001ff00 */
[----:B------:R-:W-:Y:S01]  /*4120*/  CS2R R144, SRZ ;  /* 0x0000000000907805 */ /* 0x000fe2000001ff00 */
[----:B------:R-:W-:Y:S01]  /*4130*/  CS2R R138, SRZ ;  /* 0x00000000008a7805 */ /* 0x000fe2000001ff00 */
[----:B------:R-:W-:Y:S01]  /*4140*/  LOP3.LUT P1, RZ, R7, 0x2, RZ, 0xc0, !PT ;  /* 0x0000000207ff7812 */ /* 0x000fe2000782c0ff */
[----:B------:R-:W-:Y:S01]  /*4150*/  CS2R R136, SRZ ;  /* 0x0000000000887805 */ /* 0x000fe2000001ff00 */
[----:B------:R-:W-:Y:S01]  /*4160*/  SHF.R.S32.HI R7, RZ, 0x1f, R21 ;  /* 0x0000001fff077819 */ /* 0x000fe20000011415 */
        /* <DEDUP_REMOVED lines=40> */
[----:B------:R-:W-:-:S02]  /*43f0*/  ULDC UR23, c[0x0][0x2e8] ;  /* 0x0000ba0000177ab9 */ /* 0x000fc40000000800 */
[----:B------:R-:W-:Y:S01]  /*4400*/  UMOV UR7, URZ ;  /* 0x0000003f00077c82 */ /* 0x000fe20008000000 */
[----:B-----5:R-:W-:-:S04]  /*4410*/  @P0 FMUL.FTZ R6, R11, R12 ;  /* 0x0000000c0b060220 */ /* 0x020fc80000410000 */
[----:B------:R1:W3:Y:S02]  /*4420*/  @P0 R2UR UR4, R6 ;  /* 0x00000000060403c2 */ /* 0x0002e400000e0000 */
[----:B-1----:R-:W4:Y:S01]  /*4430*/  LDL R6, [R1] ;  /* 0x0000000001067983 */ /* 0x002f220000100800 */
[----:B------:R-:W-:Y:S02]  /*4440*/  SEL R240, R240, 0xffffffe0, !P1 ;  /* 0xffffffe0f0f07807 */ /* 0x000fe40004800000 */
[----:B------:R-:W-:-:S03]  /*4450*/  IADD3 R8, P3, P2, R4, UR41, R21 ;  /* 0x0000002904087c10 */ /* 0x000fc6000fa7e015 */
[----:B------:R-:W-:Y:S01]  /*4460*/  IMAD.IADD R240, R240, 0x1, R252 ;  /* 0x00000001f0f07824 */ /* 0x000fe200078e02fc */
[----:B------:R-:W-:-:S04]  /*4470*/  IADD3.X R4, R5, UR49, R7, P3, P2 ;  /* 0x0000003105047c10 */ /* 0x000fc80009fe4407 */
[----:B------:R-:W1:Y:S04]  /*4480*/  LDSM.16.M88.4 R172, [R240+0x12000] ;  /* 0x01200000f0ac783b */ /* 0x000e680000000200 */
[----:B------:R-:W1:Y:S04]  /*4490*/  LDSM.16.M88.4 R176, [R240+0x12800] ;  /* 0x01280000f0b0783b */ /* 0x000e680000000200 */
[----:B------:R-:W1:Y:S04]  /*44a0*/  LDSM.16.M88.4 R204, [R240+0x14000] ;  /* 0x01400000f0cc783b */ /* 0x000e680000000200 */
[----:B------:R-:W1:Y:S01]  /*44b0*/  LDSM.16.M88.4 R208, [R240+0x14800] ;  /* 0x01480000f0d0783b */ /* 0x000e620000000200 */
[----:B--2---:R-:W2:Y:S03]  /*44c0*/  R2UR UR12, R15 ;  /* 0x000000000f0c73c2 */ /* 0x004ea600000e0000 */
[----:B------:R-:W1:Y:S04]  /*44d0*/  LDSM.16.M88.4 R236, [R240+0x16000] ;  /* 0x01600000f0ec783b */ /* 0x000e680000000200 */
[----:B------:R5:W-:Y:S04]  /*44e0*/  STL [R1+0x90], R4 ;  /* 0x0000900401007387 */ /* 0x000be80000100800 */
[----:B------:R-:W1:Y:S04]  /*44f0*/  LDSM.16.M88.4 R148, [R9+0x12000] ;  /* 0x012000000994783b */ /* 0x000e680000000200 */
[----:B------:R-:W1:Y:S04]  /*4500*/  LDSM.16.M88.4 R152, [R9+0x12800] ;  /* 0x012800000998783b */ /* 0x000e680000000200 */
[----:B------:R-:W1:Y:S04]  /*4510*/  LDSM.16.M88.4 R180, [R9+0x14000] ;  /* 0x0140000009b4783b */ /* 0x000e680000000200 */
[----:B------:R-:W1:Y:S04]  /*4520*/  LDSM.16.M88.4 R184, [R9+0x14800] ;  /* 0x0148000009b8783b */ /* 0x000e680000000200 */
[----:B------:R-:W1:Y:S04]  /*4530*/  LDSM.16.M88.4 R212, [R9+0x16000] ;  /* 0x0160000009d4783b */ /* 0x000e680000000200 */
[----:B------:R-:W1:Y:S01]  /*4540*/  LDSM.16.M88.4 R216, [R9+0x16800] ;  /* 0x0168000009d8783b */ /* 0x000e620000000200 */
[----:B-----5:R-:W-:-:S03]  /*4550*/  IADD3 R4, R16, -UR20, -R17 ;  /* 0x8000001410047c10 */ /* 0x020fc6000fffe811 */
[----:B------:R-:W1:Y:S01]  /*4560*/  LDSM.16.M88.4 R240, [R240+0x16800] ;  /* 0x01680000f0f0783b */ /* 0x000e620000000200 */
[----:B------:R-:W-:Y:S02]  /*4570*/  IADD3 R4, R4, UR18, RZ ;  /* 0x0000001204047c10 */ /* 0x000fe4000fffe0ff */
[----:B--2---:R-:W-:-:S03]  /*4580*/  LOP3.LUT R5, R13, UR12, RZ, 0x3c, !PT ;  /* 0x0000000c0d057c12 */ /* 0x004fc6000f8e3cff */
[----:B------:R-:W-:Y:S01]  /*4590*/  STL [R1+0x8c], R4 ;  /* 0x00008c0401007387 */ /* 0x000fe20000100800 */
[----:B------:R2:W1:Y:S01]  /*45a0*/  R2UR UR10, R14 ;  /* 0x000000000e0a73c2 */ /* 0x00046200000e0000 */
[----:B------:R-:W-:Y:S01]  /*45b0*/  UIADD3 UR22, -UR18, 0x40, UR21 ;  /* 0x0000004012167890 */ /* 0x000fe2000fffe115 */
[----:B------:R-:W-:Y:S01]  /*45c0*/  CS2R R24, SRZ ;  /* 0x0000000000187805 */ /* 0x000fe2000001ff00 */
[----:B------:R-:W-:Y:S01]  /*45d0*/  CS2R R20, SRZ ;  /* 0x0000000000147805 */ /* 0x000fe2000001ff00 */
[----:B---3--:R-:W-:Y:S02]  /*45e0*/  @UP1 UMOV UR7, UR4 ;  /* 0x0000000400071c82 */ /* 0x008fe40008000000 */
[----:B------:R-:W-:Y:S02]  /*45f0*/  UIADD3 UR22, UR22, -UR23, URZ ;  /* 0x8000001716167290 */ /* 0x000fe4000fffe03f */
[----:B------:R-:W-:Y:S02]  /*4600*/  UIADD3 UR23, UR25, 0x40, URZ ;  /* 0x0000004019177890 */ /* 0x000fe4000fffe03f */
[----:B------:R-:W-:Y:S01]  /*4610*/  ULDC UR13, c[0x0][0x2e4] ;  /* 0x0000b900000d7ab9 */ /* 0x000fe20000000800 */
[----:B----4-:R-:W3:Y:S04]  /*4620*/  LDSM.16.M88.4 R156, [R6+0x12000] ;  /* 0x01200000069c783b */ /* 0x010ee80000000200 */
[----:B------:R-:W4:Y:S04]  /*4630*/  LDSM.16.M88.4 R160, [R6+0x12800] ;  /* 0x0128000006a0783b */ /* 0x000f280000000200 */
[----:B------:R-:W1:Y:S04]  /*4640*/  LDSM.16.M88.4 R188, [R6+0x14000] ;  /* 0x0140000006bc783b */ /* 0x000e680000000200 */
[----:B------:R-:W1:Y:S04]  /*4650*/  LDSM.16.M88.4 R192, [R6+0x14800] ;  /* 0x0148000006c0783b */ /* 0x000e680000000200 */
[----:B------:R-:W1:Y:S04]  /*4660*/  LDSM.16.M88.4 R220, [R6+0x16000] ;  /* 0x0160000006dc783b */ /* 0x000e680000000200 */
[----:B------:R5:W1:Y:S02]  /*4670*/  LDSM.16.M88.4 R224, [R6+0x16800] ;  /* 0x0168000006e0783b */ /* 0x000a640000000200 */
[----:B-----5:R-:W-:-:S05]  /*4680*/  IMAD.WIDE.U32 R6, R8, -0x2daee0ad, RZ ;  /* 0xd2511f5308067825 */ /* 0x020fca00078e00ff */
[----:B------:R-:W-:Y:S01]  /*4690*/  LOP3.LUT R4, R5, R7, RZ, 0x3c, !PT ;  /* 0x0000000705047212 */ /* 0x000fe200078e3cff */
[----:B------:R2:W-:Y:S04]  /*46a0*/  STL.64 [R1+0x80], R6 ;  /* 0x0000800601007387 */ /* 0x0005e80000100a00 */
[----:B---34-:R2:W-:Y:S01]  /*46b0*/  STL [R1+0x88], R4 ;  /* 0x0000880401007387 */ /* 0x0185e20000100800 */
[----:B------:R-:W-:-:S04]  /*46c0*/  DEPBAR.LE SB1, 0x0, {2} ;  /* 0x000090040000791a */ /* 0x000fc80000000000 */
.L_x_953:
[----:B------:R-:W2:Y:S01]  /*46d0*/  LDL R79, [R1+0x4] ;  /* 0x00000400014f7983 */ /* 0x000ea20000100800 */
[----:B------:R-:W-:Y:S02]  /*46e0*/  USHF.L.U32 UR4, UR11, 0x6, URZ ;  /* 0x000000060b047899 */ /* 0x000fe4000800063f */
[----:B------:R-:W-:Y:S02]  /*46f0*/  ULDC UR6, c[0x0][0x2e4] ;  /* 0x0000b90000067ab9 */ /* 0x000fe40000000800 */
[----:B------:R-:W3:Y:S01]  /*4700*/  LDL R97, [R1+0x8] ;  /* 0x0000080001617983 */ /* 0x000ee20000100800 */
[----:B------:R-:W-:Y:S04]  /*4710*/  UISETP.GE.AND UP0, UPT, UR4, UR22, UPT ;  /* 0x000000160400728c */ /* 0x000fe8000bf06270 */
[----:B------:R-:W4:Y:S05]  /*4720*/  LDL R78, [R1] ;  /* 0x00000000014e7983 */ /* 0x000f2a0000100800 */
        /* <DEDUP_REMOVED lines=9> */
[----:B---3--:R-:W1:Y:S05]  /*47c0*/  LDSM.16.M88.4 R16, [R97] ;  /* 0x000000006110783b */ /* 0x008e6a0000000200 */
[----:B------:R-:W2:Y:S05]  /*47d0*/  LDSM.16.M88.4 R68, [R79+0xc800] ;  /* 0x00c800004f44783b */ /* 0x000eaa0000000200 */
        /* <DEDUP_REMOVED lines=79> */
[C---:B-1----:R-:W-:Y:S07]  /*4cd0*/  HMMA.16816.F32 R12, R68.reuse, R72, R12 ;  /* 0x00000048440c723c */ /* 0x042fee000000180c */
[----:B------:R-:W-:Y:S01]  /*4ce0*/  IADD3 R72, R76, UR4, RZ ;  /* 0x000000044c487c10 */ /* 0x000fe2000fffe0ff */
[----:B------:R-:W-:Y:S01]  /*4cf0*/  HMMA.16816.F32 R16, R68, R74, R16 ;  /* 0x0000004a4410723c */ /* 0x000fe20000001810 */
[----:B------:R-:W2:Y:S06]  /*4d00*/  LDL R76, [R1+0x3c] ;  /* 0x00003c00014c7983 */ /* 0x000eac0000100800 */
        /* <DEDUP_REMOVED lines=8> */
[----:B------:R-:W1:Y:S01]  /*4d90*/  I2F R74, R74 ;  /* 0x0000004a004a7306 */ /* 0x000e620000201400 */
[C---:B------:R-:W-:Y:S02]  /*4da0*/  @!P0 IADD3 R68, -R72.reuse, -0x8, RZ ;  /* 0xfffffff848448810 */ /* 0x040fe40007ffe1ff */
[C---:B------:R-:W-:Y:S02]  /*4db0*/  @!P2 IADD3 R69, -R72.reuse, 0x1, RZ ;  /* 0x000000014845a810 */ /* 0x040fe40007ffe1ff */
[----:B------:R-:W-:Y:S04]  /*4dc0*/  ISETP.GE.AND P3, PT, R75, RZ, PT ;  /* 0x000000ff4b00720c */ /* 0x000fe80003f66270 */
[C---:B------:R-:W-:Y:S01]  /*4dd0*/  @!P1 IADD3 R70, -R72.reuse, 0x8, RZ ;  /* 0x0000000848469810 */ /* 0x040fe20007ffe1ff */
[----:B------:R3:W4:Y:S08]  /*4de0*/  I2F R73, R68 ;  /* 0x0000004400497306 */ /* 0x0007300000201400 */
[----:B------:R-:W-:Y:S02]  /*4df0*/  @!P3 IADD3 R75, -R72, 0x10, RZ ;  /* 0x00000010484bb810 */ /* 0x000fe40007ffe1ff */
[----:B------:R4:W4:Y:S01]  /*4e00*/  I2F R71, R69 ;  /* 0x0000004500477306 */ /* 0x0009220000201400 */
[C---:B-1----:R-:W-:Y:S02]  /*4e10*/  FFMA.FTZ R4, R74.reuse, -UR7, R4 ;  /* 0x800000074a047c23 */ /* 0x042fe40008010004 */
[----:B------:R-:W-:Y:S01]  /*4e20*/  FFMA.FTZ R10, R74, -UR7, R10 ;  /* 0x800000074a0a7c23 */ /* 0x000fe2000801000a */
[----:B------:R-:W-:Y:S06]  /*4e30*/  IADD3 R74, R72, -0x11, RZ ;  /* 0xffffffef484a7810 */ /* 0x000fec0007ffe0ff */
[----:B------:R-:W1:Y:S01]  /*4e40*/  I2F R70, R70 ;  /* 0x0000004600467306 */ /* 0x000e620000201400 */
[----:B------:R-:W-:Y:S02]  /*4e50*/  ISETP.GE.AND P2, PT, R74, RZ, PT ;  /* 0x000000ff4a00720c */ /* 0x000fe40003f46270 */
[----:B---3--:R-:W-:Y:S01]  /*4e60*/  IADD3 R68, R72, 0x7, RZ ;  /* 0x0000000748447810 */ /* 0x008fe20007ffe0ff */
[----:B----4-:R-:W-:Y:S03]  /*4e70*/  FFMA.FTZ R6, R73, -UR7, R6 ;  /* 0x8000000749067c23 */ /* 0x010fe60008010006 */
[----:B------:R-:W-:Y:S03]  /*4e80*/  ISETP.GE.AND P0, PT, R68, RZ, PT ;  /* 0x000000ff4400720c */ /* 0x000fe60003f06270 */
[----:B------:R-:W3:Y:S01]  /*4e90*/  I2F R75, R75 ;  /* 0x0000004b004b7306 */ /* 0x000ee20000201400 */
[C---:B------:R-:W-:Y:S01]  /*4ea0*/  IADD3 R69, R72.reuse, -0x9, RZ ;  /* 0xfffffff748457810 */ /* 0x040fe20007ffe0ff */
[C---:B------:R-:W-:Y:S02]  /*4eb0*/  FFMA.FTZ R5, R71.reuse, -UR7, R5 ;  /* 0x8000000747057c23 */ /* 0x040fe40008010005 */
[C---:B------:R-:W-:Y:S01]  /*4ec0*/  @!P2 IADD3 R74, -R72.reuse, 0x11, RZ ;  /* 0x00000011484aa810 */ /* 0x040fe20007ffe1ff */
[----:B------:R-:W-:Y:S01]  /*4ed0*/  FFMA.FTZ R11, R71, -UR7, R11 ;  /* 0x80000007470b7c23 */ /* 0x000fe2000801000b */
[----:B------:R-:W-:Y:S02]  /*4ee0*/  ISETP.GE.AND P1, PT, R69, RZ, PT ;  /* 0x000000ff4500720c */ /* 0x000fe40003f26270 */
[C---:B------:R-:W-:Y:S02]  /*4ef0*/  IADD3 R71, R72.reuse, -0x18, RZ ;  /* 0xffffffe848477810 */ /* 0x040fe40007ffe0ff */
[----:B------:R-:W4:Y:S01]  /*4f00*/  I2F R74, R74 ;  /* 0x0000004a004a7306 */ /* 0x000f220000201400 */
[----:B------:R-:W-:Y:S01]  /*4f10*/  @!P0 IADD3 R68, -R72, -0x7, RZ ;  /* 0xfffffff948448810 */ /* 0x000fe20007ffe1ff */
[C---:B-1----:R-:W-:Y:S02]  /*4f20*/  FFMA.FTZ R8, R70.reuse, -UR7, R8 ;  /* 0x8000000746087c23 */ /* 0x042fe40008010008 */
[----:B------:R-:W-:Y:S01]  /*4f30*/  FFMA.FTZ R14, R70, -UR7, R14 ;  /* 0x80000007460e7c23 */ /* 0x000fe2000801000e */
[C---:B------:R-:W-:Y:S04]  /*4f40*/  IADD3 R70, R72.reuse, -0x19, RZ ;  /* 0xffffffe748467810 */ /* 0x040fe80007ffe0ff */
[----:B------:R-:W-:Y:S01]  /*4f50*/  @!P1 IADD3 R69, -R72, 0x9, RZ ;  /* 0x0000000948459810 */ /* 0x000fe20007ffe1ff */
[----:B------:R-:W1:Y:S01]  /*4f60*/  I2F R68, R68 ;  /* 0x0000004400447306 */ /* 0x000e620000201400 */
[----:B------:R-:W-:Y:S01]  /*4f70*/  ISETP.GE.AND P0, PT, R70, RZ, PT ;  /* 0x000000ff4600720c */ /* 0x000fe20003f06270 */
[----:B---3--:R-:W-:Y:S01]  /*4f80*/  FFMA.FTZ R12, R75, -UR7, R12 ;  /* 0x800000074b0c7c23 */ /* 0x008fe2000801000c */
[----:B------:R-:W-:Y:S01]  /*4f90*/  ISETP.GE.AND P1, PT, R71, RZ, PT ;  /* 0x000000ff4700720c */ /* 0x000fe20003f26270 */
[----:B------:R-:W-:Y:S06]  /*4fa0*/  FFMA.FTZ R18, R75, -UR7, R18 ;  /* 0x800000074b127c23 */ /* 0x000fec0008010012 */
[----:B------:R3:W3:Y:S04]  /*4fb0*/  I2F R73, R69 ;  /* 0x0000004500497306 */ /* 0x0006e80000201400 */
[----:B------:R-:W-:Y:S01]  /*4fc0*/  @!P0 IADD3 R70, -R72, 0x19, RZ ;  /* 0x0000001948468810 */ /* 0x000fe20007ffe1ff */
[----:B----4-:R-:W-:Y:S01]  /*4fd0*/  FFMA.FTZ R13, R74, -UR7, R13 ;  /* 0x800000074a0d7c23 */ /* 0x010fe2000801000d */
[----:B------:R-:W-:Y:S01]  /*4fe0*/  @!P1 IADD3 R71, -R72, 0x18, RZ ;  /* 0x0000001848479810 */ /* 0x000fe20007ffe1ff */
[----:B------:R-:W-:Y:S03]  /*4ff0*/  FFMA.FTZ R19, R74, -UR7, R19 ;  /* 0x800000074a137c23 */ /* 0x000fe60008010013 */
[----:B------:R-:W4:Y:S01]  /*5000*/  I2F R70, R70 ;  /* 0x0000004600467306 */ /* 0x000f220000201400 */
[----:B-1----:R-:W-:Y:S02]  /*5010*/  FFMA.FTZ R7, R68, -UR7, R7 ;  /* 0x8000000744077c23 */ /* 0x002fe40008010007 */
[----:B------:R-:W-:Y:S07]  /*5020*/  IMAD.U32 R68, RZ, RZ, UR17 ;  /* 0x00000011ff447e24 */ /* 0x000fee000f8e00ff */
[----:B------:R-:W1:Y:S01]  /*5030*/  I2F R71, R71 ;  /* 0x0000004700477306 */ /* 0x000e620000201400 */
[----:B---3--:R-:W-:Y:S02]  /*5040*/  IMAD.U32 R69, RZ, RZ, UR16 ;  /* 0x00000010ff457e24 */ /* 0x008fe4000f8e00ff */
[C---:B------:R-:W-:Y:S02]  /*5050*/  FFMA.FTZ R9, R73.reuse, -UR7, R9 ;  /* 0x8000000749097c23 */ /* 0x040fe40008010009 */
[----:B------:R-:W-:Y:S02]  /*5060*/  FFMA.FTZ R15, R73, -UR7, R15 ;  /* 0x80000007490f7c23 */ /* 0x000fe4000801000f */
[----:B----4-:R-:W-:Y:S02]  /*5070*/  FFMA.FTZ R17, R70, -UR7, R17 ;  /* 0x8000000746117c23 */ /* 0x010fe40008010011 */
[----:B-1----:R-:W-:Y:S01]  /*5080*/  FFMA.FTZ R16, R71, -UR7, R16 ;  /* 0x8000000747107c23 */ /* 0x002fe20008010010 */
[C---:B--2---:R-:W-:Y:S04]  /*5090*/  LEA R68, P0, R76.reuse, R68, 0x2 ;  /* 0x000000444c447211 */ /* 0x044fe800078010ff */
[----:B------:R-:W-:Y:S02]  /*50a0*/  LEA.HI.X.SX32 R69, R76, R69, 0x2, P0 ;  /* 0x000000454c457211 */ /* 0x000fe400000f16ff */
        /* <DEDUP_REMOVED lines=13> */
.L_x_949:
[----:B------:R-:W-:Y:S01]  /*5180*/  IADD3 R70, R76, UR4, RZ ;  /* 0x000000044c467c10 */ /* 0x000fe2000fffe0ff */
[----:B------:R-:W2:Y:S01]  /*5190*/  LDL R80, [R1+0x38] ;  /* 0x0000380001507983 */ /* 0x000ea20000100800 */
[----:B------:R-:W-:Y:S02]  /*51a0*/  UIADD3 UR4, UR18, 0x1, -UR20 ;  /* 0x0000000112047890 */ /* 0x000fe4000fffe814 */
[----:B------:R-:W-:Y:S02]  /*51b0*/  UIADD3 UR5, -UR6, UR18, -UR20 ;  /* 0x0000001206057290 */ /* 0x000fe4000fffe914 */
[----:B------:R-:W-:Y:S02]  /*51c0*/  UIADD3 UR4, UR4, UR40, URZ ;  /* 0x0000002804047290 */ /* 0x000fe4000fffe03f */
[----:B------:R-:W-:Y:S02]  /*51d0*/  UMOV UR13, UR6 ;  /* 0x00000006000d7c82 */ /* 0x000fe40008000000 */
[C---:B-1----:R-:W-:Y:S02]  /*51e0*/  IADD3 R69, R70.reuse, UR5, RZ ;  /* 0x0000000546457c10 */ /* 0x042fe4000fffe0ff */
[----:B------:R-:W-:Y:S02]  /*51f0*/  IADD3 R68, R70, UR4, RZ ;  /* 0x0000000446447c10 */ /* 0x000fe4000fffe0ff */
[----:B------:R-:W-:Y:S02]  /*5200*/  IMNMX R69, RZ, R69, !PT ;  /* 0x00000045ff457217 */ /* 0x000fe40007800200 */
[----:B------:R-:W-:Y:S02]  /*5210*/  IMNMX R68, R68, UR18, PT ;  /* 0x0000001244447c17 */ /* 0x000fe4000b800200 */
[----:B------:R-:W-:Y:S02]  /*5220*/  IADD3 R70, R70, 0x8, RZ ;  /* 0x0000000846467810 */ /* 0x000fe40007ffe0ff */
[CC--:B--2---:R-:W-:Y:S02]  /*5230*/  ISETP.GE.AND P0, PT, R80.reuse, R69.reuse, PT ;  /* 0x000000455000720c */ /* 0x0c4fe40003f06270 */
        /* <DEDUP_REMOVED lines=58> */
.L_x_950:
[----:B------:R-:W2:Y:S01]  /*55e0*/  LDL R70, [R1+0x94] ;  /* 0x0000940001467983 */ /* 0x000ea20000100800 */
[----:B------:R-:W-:Y:S01]  /*55f0*/  IMAD.U32 R68, RZ, RZ, UR11 ;  /* 0x0000000bff447e24 */ /* 0x000fe2000f8e00ff */
[----:B------:R-:W-:Y:S02]  /*5600*/  UIADD3 UR4, UR10, -0x61c88647, URZ ;  /* 0x9e3779b90a047890 */ /* 0x000fe4000fffe03f */
[----:B------:R-:W3:Y:S01]  /*5610*/  LDL R69, [R1+0x88] ;  /* 0x0000880001457983 */ /* 0x000ee20000100800 */
[----:B------:R-:W-:Y:S03]  /*5620*/  UISETP.GT.AND UP1, UPT, UR11, UR19, UPT ;  /* 0x000000130b00728c */ /* 0x000fe6000bf24270 */
[----:B------:R-:W4:Y:S04]  /*5630*/  LDL R77, [R1+0x90] ;  /* 0x00009000014d7983 */ /* 0x000f280000100800 */
[----:B------:R-:W4:Y:S06]  /*5640*/  LDL.64 R74, [R1+0x80] ;  /* 0x00008000014a7983 */ /* 0x000f2c0000100a00 */
[----:B------:R-:W4:Y:S04]  /*5650*/  LDL R79, [R1+0x68] ;  /* 0x00006800014f7983 */ /* 0x000f280000100800 */
[----:B------:R-:W4:Y:S04]  /*5660*/  LDL R78, [R1+0x6c] ;  /* 0x00006c00014e7983 */ /* 0x000f280000100800 */
[----:B------:R-:W4:Y:S04]  /*5670*/  LDL R93, [R1+0x58] ;  /* 0x00005800015d7983 */ /* 0x000f280000100800 */
[----:B------:R-:W4:Y:S04]  /*5680*/  LDL R92, [R1+0x64] ;  /* 0x00006400015c7983 */ /* 0x000f280000100800 */
[----:B------:R-:W4:Y:S04]  /*5690*/  LDL R91, [R1+0x5c] ;  /* 0x00005c00015b7983 */ /* 0x000f280000100800 */
[----:B------:R-:W4:Y:S01]  /*56a0*/  LDL R90, [R1+0x60] ;  /* 0x00006000015a7983 */ /* 0x000f220000100800 */
[----:B--2---:R-:W-:Y:S02]  /*56b0*/  IMAD R68, R68, 0x4, R70 ;  /* 0x0000000444447824 */ /* 0x004fe400078e0246 */
[----:B---3--:R-:W-:Y:S04]  /*56c0*/  IMAD.WIDE.U32 R70, R69, -0x326172a9, RZ ;  /* 0xcd9e8d5745467825 */ /* 0x008fe800078e00ff */
[----:B------:R-:W-:Y:S05]  /*56d0*/  IMAD.WIDE.U32 R68, R68, -0x326172a9, RZ ;  /* 0xcd9e8d5744447825 */ /* 0x000fea00078e00ff */
[----:B------:R-:W-:Y:S01]  /*56e0*/  LOP3.LUT R76, R71, UR4, R68, 0x96, !PT ;  /* 0x00000004474c7c12 */ /* 0x000fe2000f8e9644 */
[----:B------:R-:W-:Y:S01]  /*56f0*/  UIADD3 UR4, UR12, -0x4498517b, URZ ;  /* 0xbb67ae850c047890 */ /* 0x000fe2000fffe03f */
[----:B----4-:R-:W-:Y:S03]  /*5700*/  LOP3.LUT R68, R69, UR10, R77, 0x96, !PT ;  /* 0x0000000a45447c12 */ /* 0x010fe6000f8e964d */
[----:B------:R-:W-:Y:S01]  /*5710*/  IMAD.WIDE.U32 R76, R76, -0x2daee0ad, RZ ;  /* 0xd2511f534c4c7825 */ /* 0x000fe200078e00ff */
[----:B------:R-:W-:Y:S03]  /*5720*/  FSETP.NEU.FTZ.AND P0, PT, R79, -INF , PT ;  /* 0xff8000004f00780b */ /* 0x000fe60003f1d000 */
[----:B------:R-:W-:Y:S05]  /*5730*/  IMAD.WIDE.U32 R68, R68, -0x2daee0ad, RZ ;  /* 0xd2511f5344447825 */ /* 0x000fea00078e00ff */
[----:B------:R-:W-:Y:S01]  /*5740*/  LOP3.LUT R69, R69, UR4, R74, 0x96, !PT ;  /* 0x0000000445457c12 */ /* 0x000fe2000f8e964a */
[----:B------:R-:W-:Y:S06]  /*5750*/  UIADD3 UR4, UR12, 0x76cf5d0a, URZ ;  /* 0x76cf5d0a0c047890 */ /* 0x000fec000fffe03f */
[----:B------:R-:W-:Y:S01]  /*5760*/  LOP3.LUT R74, R77, UR4, R68, 0x96, !PT ;  /* 0x000000044d4a7c12 */ /* 0x000fe2000f8e9644 */
[----:B------:R-:W-:Y:S01]  /*5770*/  UIADD3 UR4, UR10, 0x3c6ef372, URZ ;  /* 0x3c6ef3720a047890 */ /* 0x000fe2000fffe03f */
[----:B------:R-:W-:Y:S04]  /*5780*/  IMAD.WIDE.U32 R68, R69, -0x326172a9, RZ ;  /* 0xcd9e8d5745447825 */ /* 0x000fe800078e00ff */
[----:B------:R-:W-:Y:S01]  /*5790*/  IMAD.WIDE.U32 R74, R74, -0x326172a9, RZ ;  /* 0xcd9e8d574a4a7825 */ /* 0x000fe200078e00ff */
[----:B------:R-:W-:Y:S01]  /*57a0*/  LOP3.LUT R69, R69, UR4, R70, 0x96, !PT ;  /* 0x0000000445457c12 */ /* 0x000fe2000f8e9646 */
[----:B------:R-:W-:Y:S06]  /*57b0*/  UIADD3 UR4, UR10, -0x255992d5, URZ ;  /* 0xdaa66d2b0a047890 */ /* 0x000fec000fffe03f */
        /* <DEDUP_REMOVED lines=11> */
[----:B------:R-:W-:Y:S06]  /*5870*/  UIADD3 UR4, UR10, 0x1715609d, URZ ;  /* 0x1715609d0a047890 */ /* 0x000fec000fffe03f */
[----:B------:R-:W-:Y:S01]  /*5880*/  LOP3.LUT R74, R77, UR4, R68, 0x96, !PT ;  /* 0x000000044d4a7c12 */ /* 0x000fe2000f8e9644 */
[----:B------:R-:W-:Y:S01]  /*5890*/  UIADD3 UR4, UR12, -0x56f99767, URZ ;  /* 0xa90668990c047890 */ /* 0x000fe2000fffe03f */
[----:B------:R-:W-:Y:S04]  /*58a0*/  IMAD.WIDE.U32 R68, R69, -0x2daee0ad, RZ ;  /* 0xd2511f5345447825 */ /* 0x000fe800078e00ff */
[----:B------:R-:W-:Y:S01]  /*58b0*/  IMAD.WIDE.U32 R74, R74, -0x2daee0ad, RZ ;  /* 0xd2511f534a4a7825 */ /* 0x000fe200078e00ff */
[----:B------:R-:W-:Y:S01]  /*58c0*/  LOP3.LUT R70, R69, UR4, R70, 0x96, !PT ;  /* 0x0000000445467c12 */ /* 0x000fe2000f8e9646 */
[----:B------:R-:W-:Y:S02]  /*58d0*/  UIADD3 UR4, UR12, 0x646e171e, URZ ;  /* 0x646e171e0c047890 */ /* 0x000fe4000fffe03f */
[----:B------:R-:W-:Y:S02]  /*58e0*/  FMUL.FTZ R77, R78, 1.4426950216293334961 ;  /* 0x3fb8aa3b4e4d7820 */ /* 0x000fe40000410000 */
[----:B------:R-:W-:Y:S02]  /*58f0*/  IMAD.WIDE.U32 R70, R70, -0x326172a9, RZ ;  /* 0xcd9e8d5746467825 */ /* 0x000fe400078e00ff */
[----:B------:R-:W-:Y:S01]  /*5900*/  LOP3.LUT R69, R75, UR4, R68, 0x96, !PT ;  /* 0x000000044b457c12 */ /* 0x000fe2000f8e9644 */
[----:B------:R-:W-:Y:S01]  /*5910*/  UIADD3 UR4, UR10, -0x4ab325aa, URZ ;  /* 0xb54cda560a047890 */ /* 0x000fe2000fffe03f */
[----:B------:R-:W-:Y:S05]  /*5920*/  FMUL.FTZ R68, R79, 1.4426950216293334961 ;  /* 0x3fb8aa3b4f447820 */ /* 0x000fea0000410000 */
[----:B------:R-:W-:Y:S02]  /*5930*/  FSEL R68, R68, RZ, P0 ;  /* 0x000000ff44447208 */ /* 0x000fe40000000000 */
[----:B------:R-:W-:Y:S02]  /*5940*/  FSETP.NEU.FTZ.AND P0, PT, R78, -INF , PT ;  /* 0xff8000004e00780b */ /* 0x000fe40003f1d000 */
[----:B------:R-:W-:Y:S01]  /*5950*/  LOP3.LUT R76, R71, UR4, R76, 0x96, !PT ;  /* 0x00000004474c7c12 */ /* 0x000fe2000f8e964c */
[--C-:B------:R-:W-:Y:S01]  /*5960*/  FFMA.FTZ R16, R16, c[0x0][0x23c], -R68.reuse ;  /* 0x00008f0010107a23 */ /* 0x100fe20000010844 */
[----:B------:R-:W-:Y:S01]  /*5970*/  ULDC.U8 UR4, c[0x0][0x2d8] ;  /* 0x0000b60000047ab9 */ /* 0x000fe20000000000 */
[--C-:B------:R-:W-:Y:S02]  /*5980*/  FFMA.FTZ R8, R8, c[0x0][0x23c], -R68.reuse ;  /* 0x00008f0008087a23 */ /* 0x100fe40000010844 */
[----:B------:R1:W2:Y:S01]  /*5990*/  MUFU.EX2 R89, R16 ;  /* 0x0000001000597308 */ /* 0x0002a20000000800 */
[--C-:B------:R-:W-:Y:S02]  /*59a0*/  FFMA.FTZ R12, R12, c[0x0][0x23c], -R68.reuse ;  /* 0x00008f000c0c7a23 */ /* 0x100fe40000010844 */
[--C-:B------:R-:W-:Y:S02]  /*59b0*/  FFMA.FTZ R4, R4, c[0x0][0x23c], -R68.reuse ;  /* 0x00008f0004047a23 */ /* 0x100fe40000010844 */
[--C-:B------:R-:W-:Y:S02]  /*59c0*/  FFMA.FTZ R5, R5, c[0x0][0x23c], -R68.reuse ;  /* 0x00008f0005057a23 */ /* 0x100fe40000010844 */
[--C-:B------:R-:W-:Y:S02]  /*59d0*/  FFMA.FTZ R9, R9, c[0x0][0x23c], -R68.reuse ;  /* 0x00008f0009097a23 */ /* 0x100fe40000010844 */
[--C-:B------:R-:W-:Y:S01]  /*59e0*/  FFMA.FTZ R13, R13, c[0x0][0x23c], -R68.reuse ;  /* 0x00008f000d0d7a23 */ /* 0x100fe20000010844 */
[----:B------:R3:W4:Y:S01]  /*59f0*/  MUFU.EX2 R86, R8 ;  /* 0x0000000800567308 */ /* 0x0007220000000800 */
[----:B------:R-:W-:Y:S09]  /*5a00*/  FFMA.FTZ R68, R17, c[0x0][0x23c], -R68 ;  /* 0x00008f0011447a23 */ /* 0x000ff20000010844 */
[----:B------:R2:W-:Y:S01]  /*5a10*/  MUFU.EX2 R84, R4 ;  /* 0x0000000400547308 */ /* 0x0005e20000000800 */
[----:B-1----:R-:W-:Y:S05]  /*5a20*/  FSEL R16, R77, RZ, P0 ;  /* 0x000000ff4d107208 */ /* 0x002fea0000000000 */
[--C-:B------:R-:W-:Y:S04]  /*5a30*/  FFMA.FTZ R7, R7, c[0x0][0x23c], -R16.reuse ;  /* 0x00008f0007077a23 */ /* 0x100fe80000010810 */
[----:B------:R1:W1:Y:S01]  /*5a40*/  MUFU.EX2 R87, R12 ;  /* 0x0000000c00577308 */ /* 0x0002620000000800 */
[--C-:B------:R-:W-:Y:S02]  /*5a50*/  FFMA.FTZ R6, R6, c[0x0][0x23c], -R16.reuse ;  /* 0x00008f0006067a23 */ /* 0x100fe40000010810 */
[--C-:B------:R-:W-:Y:S01]  /*5a60*/  FFMA.FTZ R19, R19, c[0x0][0x23c], -R16.reuse ;  /* 0x00008f0013137a23 */ /* 0x100fe20000010810 */
[----:B---3--:R-:W-:Y:S01]  /*5a70*/  LOP3.LUT R8, R74, 0xff, RZ, 0xc0, !PT ;  /* 0x000000ff4a087812 */ /* 0x008fe200078ec0ff */
[--C-:B------:R-:W-:Y:S02]  /*5a80*/  FFMA.FTZ R11, R11, c[0x0][0x23c], -R16.reuse ;  /* 0x00008f000b0b7a23 */ /* 0x100fe40000010810 */
[--C-:B------:R-:W-:Y:S01]  /*5a90*/  FFMA.FTZ R10, R10, c[0x0][0x23c], -R16.reuse ;  /* 0x00008f000a0a7a23 */ /* 0x100fe20000010810 */
[----:B------:R-:W-:Y:S01]  /*5aa0*/  ISETP.LE.U32.AND P6, PT, R8, UR4, PT ;  /* 0x0000000408007c0c */ /* 0x000fe2000bfc3070 */
[--C-:B------:R-:W-:Y:S01]  /*5ab0*/  FFMA.FTZ R15, R15, c[0x0][0x23c], -R16.reuse ;  /* 0x00008f000f0f7a23 */ /* 0x100fe20000010810 */
[----:B------:R3:W3:Y:S01]  /*5ac0*/  MUFU.EX2 R85, R7 ;  /* 0x0000000700557308 */ /* 0x0006e20000000800 */
[----:B------:R-:W-:Y:S01]  /*5ad0*/  LOP3.LUT R8, R70, 0xff, RZ, 0xc0, !PT ;  /* 0x000000ff46087812 */ /* 0x000fe200078ec0ff */
[--C-:B------:R-:W-:Y:S01]  /*5ae0*/  FFMA.FTZ R14, R14, c[0x0][0x23c], -R16.reuse ;  /* 0x00008f000e0e7a23 */ /* 0x100fe20000010810 */
[----:B--2---:R-:W-:Y:S01]  /*5af0*/  LOP3.LUT R4, R69, 0xff, RZ, 0xc0, !PT ;  /* 0x000000ff45047812 */ /* 0x004fe200078ec0ff */
[----:B------:R-:W-:Y:S01]  /*5b00*/  FFMA.FTZ R16, R18, c[0x0][0x23c], -R16 ;  /* 0x00008f0012107a23 */ /* 0x000fe20000010810 */
[----:B------:R-:W-:Y:S02]  /*5b10*/  ISETP.LE.U32.AND P5, PT, R8, UR4, PT ;  /* 0x0000000408007c0c */ /* 0x000fe4000bfa3070 */
[----:B------:R-:W-:Y:S03]  /*5b20*/  ISETP.LE.U32.AND P3, PT, R4, UR4, PT ;  /* 0x0000000404007c0c */ /* 0x000fe6000bf63070 */
[----:B------:R2:W-:Y:S01]  /*5b30*/  MUFU.EX2 R83, R6 ;  /* 0x0000000600537308 */ /* 0x0005e20000000800 */
[----:B------:R-:W-:Y:S01]  /*5b40*/  @!P6 FADD.FTZ R89, -R89, -RZ ;  /* 0x800000ff5959e221 */ /* 0x000fe20000010100 */
[--C-:B-1----:R-:W-:Y:S04]  /*5b50*/  SHF.R.U32.HI R12, RZ, 0x10, R74.reuse ;  /* 0x00000010ff0c7819 */ /* 0x102fe8000001164a */
[----:B------:R-:W-:Y:S02]  /*5b60*/  LOP3.LUT R4, R12, 0xff, RZ, 0xc0, !PT ;  /* 0x000000ff0c047812 */ /* 0x000fe400078ec0ff */
[----:B----4-:R-:W-:Y:S02]  /*5b70*/  @!P5 FADD.FTZ R86, -R86, -RZ ;  /* 0x800000ff5656d221 */ /* 0x010fe40000010100 */
[----:B------:R1:W-:Y:S01]  /*5b80*/  MUFU.EX2 R81, R5 ;  /* 0x0000000500517308 */ /* 0x0003e20000000800 */
[----:B------:R-:W-:Y:S01]  /*5b90*/  LOP3.LUT R12, R70, 0xffff, RZ, 0xc0, !PT ;  /* 0x0000ffff460c7812 */ /* 0x000fe200078ec0ff */
[----:B------:R-:W-:Y:S01]  /*5ba0*/  @!P3 FADD.FTZ R87, -R87, -RZ ;  /* 0x800000ff5757b221 */ /* 0x000fe20000010100 */
[----:B------:R-:W-:Y:S02]  /*5bb0*/  ISETP.LE.U32.AND P1, PT, R4, UR4, PT ;  /* 0x0000000404007c0c */ /* 0x000fe4000bf23070 */
[----:B---3--:R-:W-:Y:S02]  /*5bc0*/  SHF.R.U32.HI R7, RZ, 0x18, R74 ;  /* 0x00000018ff077819 */ /* 0x008fe4000001164a */
[--C-:B------:R-:W-:Y:S02]  /*5bd0*/  SHF.R.U32.HI R4, RZ, 0x18, R76.reuse ;  /* 0x00000018ff047819 */ /* 0x100fe4000001164c */
[----:B------:R-:W-:Y:S01]  /*5be0*/  ISETP.LE.U32.AND P0, PT, R7, UR4, PT ;  /* 0x0000000407007c0c */ /* 0x000fe2000bf03070 */
[----:B------:R-:W3:Y:S01]  /*5bf0*/  MUFU.EX2 R88, R19 ;  /* 0x0000001300587308 */ /* 0x000ee20000000800 */
[----:B------:R-:W-:Y:S02]  /*5c00*/  ISETP.LE.U32.AND P6, PT, R4, UR4, PT ;  /* 0x0000000404007c0c */ /* 0x000fe4000bfc3070 */
[----:B------:R-:W-:Y:S02]  /*5c10*/  LOP3.LUT R4, R76, 0xff, RZ, 0xc0, !PT ;  /* 0x000000ff4c047812 */ /* 0x000fe400078ec0ff */
[--C-:B--2---:R-:W-:Y:S02]  /*5c20*/  SHF.R.U32.HI R6, RZ, 0x18, R69.reuse ;  /* 0x00000018ff067819 */ /* 0x104fe40000011645 */
[----:B------:R-:W-:Y:S02]  /*5c30*/  LOP3.LUT R74, R74, 0xffff, RZ, 0xc0, !PT ;  /* 0x0000ffff4a4a7812 */ /* 0x000fe400078ec0ff */
[----:B------:R-:W-:Y:S01]  /*5c40*/  ISETP.LE.U32.AND P2, PT, R6, UR4, PT ;  /* 0x0000000406007c0c */ /* 0x000fe2000bf43070 */
[----:B------:R-:W2:Y:S01]  /*5c50*/  MUFU.EX2 R82, R9 ;  /* 0x0000000900527308 */ /* 0x000ea20000000800 */
[----:B------:R-:W-:Y:S02]  /*5c60*/  SHF.R.U32.HI R6, RZ, 0x10, R76 ;  /* 0x00000010ff067819 */ /* 0x000fe4000001164c */
[----:B------:R-:W-:Y:S01]  /*5c70*/  LOP3.LUT R76, R76, 0xffff, RZ, 0xc0, !PT ;  /* 0x0000ffff4c4c7812 */ /* 0x000fe200078ec0ff */
[----:B------:R-:W-:Y:S01]  /*5c80*/  @!P6 FADD.FTZ R85, -R85, -RZ ;  /* 0x800000ff5555e221 */ /* 0x000fe20000010100 */
[----:B-1----:R-:W-:Y:S02]  /*5c90*/  LOP3.LUT R5, R6, 0xff, RZ, 0xc0, !PT ;  /* 0x000000ff06057812 */ /* 0x002fe400078ec0ff */
[----:B------:R-:W-:Y:S02]  /*5ca0*/  SHF.R.U32.HI R76, RZ, 0x8, R76 ;  /* 0x00000008ff4c7819 */ /* 0x000fe4000001164c */
[----:B------:R-:W-:Y:S01]  /*5cb0*/  ISETP.LE.U32.AND P3, PT, R5, UR4, PT ;  /* 0x0000000405007c0c */ /* 0x000fe2000bf63070 */
[----:B------:R-:W-:Y:S01]  /*5cc0*/  MUFU.EX2 R78, R11 ;  /* 0x0000000b004e7308 */ /* 0x000fe20000000800 */
[----:B------:R-:W-:Y:S02]  /*5cd0*/  LOP3.LUT R5, R76, 0xffff, RZ, 0xc0, !PT ;  /* 0x0000ffff4c057812 */ /* 0x000fe400078ec0ff */
[----:B------:R-:W-:Y:S01]  /*5ce0*/  SHF.R.U32.HI R7, RZ, 0x18, R70 ;  /* 0x00000018ff077819 */ /* 0x000fe20000011646 */
[----:B---3--:R-:W-:Y:S01]  /*5cf0*/  @!P0 FADD.FTZ R88, -R88, -RZ ;  /* 0x800000ff58588221 */ /* 0x008fe20000010100 */
[----:B------:R-:W-:Y:S02]  /*5d00*/  ISETP.LE.U32.AND P0, PT, R4, UR4, PT ;  /* 0x0000000404007c0c */ /* 0x000fe4000bf03070 */
[----:B------:R-:W-:Y:S02]  /*5d10*/  SHF.R.U32.HI R4, RZ, 0x8, R12 ;  /* 0x00000008ff047819 */ /* 0x000fe4000001160c */
[----:B------:R-:W-:Y:S01]  /*5d20*/  ISETP.LE.U32.AND P6, PT, R5, UR4, PT ;  /* 0x0000000405007c0c */ /* 0x000fe2000bfc3070 */
[----:B------:R-:W1:Y:S01]  /*5d30*/  MUFU.EX2 R76, R10 ;  /* 0x0000000a004c7308 */ /* 0x000e620000000800 */
[----:B------:R-:W-:Y:S01]  /*5d40*/  LOP3.LUT R4, R4, 0xffff, RZ, 0xc0, !PT ;  /* 0x0000ffff04047812 */ /* 0x000fe200078ec0ff */
[----:B------:R-:W-:Y:S01]  /*5d50*/  @!P3 FADD.FTZ R83, -R83, -RZ ;  /* 0x800000ff5353b221 */ /* 0x000fe20000010100 */
[----:B------:R-:W-:Y:S02]  /*5d60*/  SHF.R.U32.HI R5, RZ, 0x8, R74 ;  /* 0x00000008ff057819 */ /* 0x000fe4000001164a */
[----:B------:R-:W-:Y:S02]  /*5d70*/  ISETP.LE.U32.AND P5, PT, R4, UR4, PT ;  /* 0x0000000404007c0c */ /* 0x000fe4000bfa3070 */
[----:B------:R-:W-:Y:S01]  /*5d80*/  SHF.R.U32.HI R70, RZ, 0x10, R70 ;  /* 0x00000010ff467819 */ /* 0x000fe20000011646 */
[----:B------:R-:W-:Y:S01]  /*5d90*/  @!P0 FADD.FTZ R84, -R84, -RZ ;  /* 0x800000ff54548221 */ /* 0x000fe20000010100 */
[----:B------:R-:W-:Y:S01]  /*5da0*/  SHF.R.U32.HI R6, RZ, 0x10, R69 ;  /* 0x00000010ff067819 */ /* 0x000fe20000011645 */
[----:B------:R-:W-:Y:S01]  /*5db0*/  MUFU.EX2 R79, R13 ;  /* 0x0000000d004f7308 */ /* 0x000fe20000000800 */
[----:B------:R-:W-:Y:S01]  /*5dc0*/  LOP3.LUT R5, R5, 0xffff, RZ, 0xc0, !PT ;  /* 0x0000ffff05057812 */ /* 0x000fe200078ec0ff */
[----:B------:R-:W-:Y:S01]  /*5dd0*/  @!P6 FADD.FTZ R81, -R81, -RZ ;  /* 0x800000ff5151e221 */ /* 0x000fe20000010100 */
[----:B------:R-:W-:Y:S02]  /*5de0*/  LOP3.LUT R69, R69, 0xffff, RZ, 0xc0, !PT ;  /* 0x0000ffff45457812 */ /* 0x000fe400078ec0ff */
[----:B------:R-:W-:Y:S02]  /*5df0*/  LOP3.LUT R4, R6, 0xff, RZ, 0xc0, !PT ;  /* 0x000000ff06047812 */ /* 0x000fe400078ec0ff */
[----:B------:R-:W-:Y:S01]  /*5e00*/  LOP3.LUT R6, R70, 0xff, RZ, 0xc0, !PT ;  /* 0x000000ff46067812 */ /* 0x000fe200078ec0ff */
[----:B--2---:R-:W-:Y:S01]  /*5e10*/  @!P5 FADD.FTZ R82, -R82, -RZ ;  /* 0x800000ff5252d221 */ /* 0x004fe20000010100 */
[----:B------:R-:W-:Y:S01]  /*5e20*/  ISETP.LE.U32.AND P3, PT, R5, UR4, PT ;  /* 0x0000000405007c0c */ /* 0x000fe2000bf63070 */
[----:B------:R-:W2:Y:S01]  /*5e30*/  MUFU.EX2 R80, R15 ;  /* 0x0000000f00507308 */ /* 0x000ea20000000800 */
[----:B------:R-:W-:Y:S02]  /*5e40*/  F2FP.RELU.PACK_AB R5, R85, R83 ;  /* 0x000000535505723e */ /* 0x000fe400000008ff */
[----:B------:R-:W-:Y:S02]  /*5e50*/  ISETP.LE.U32.AND P0, PT, R4, UR4, PT ;  /* 0x0000000404007c0c */ /* 0x000fe4000bf03070 */
[----:B------:R-:W-:Y:S01]  /*5e60*/  SHF.R.U32.HI R4, RZ, 0x8, R69 ;  /* 0x00000008ff047819 */ /* 0x000fe20000011645 */
[----:B------:R-:W-:Y:S01]  /*5e70*/  STS [R93+0x14400], R5 ;  /* 0x014400055d007388 */ /* 0x000fe20000000800 */
[----:B------:R-:W-:Y:S02]  /*5e80*/  ISETP.LE.U32.AND P5, PT, R6, UR4, PT ;  /* 0x0000000406007c0c */ /* 0x000fe4000bfa3070 */
[----:B------:R-:W-:Y:S01]  /*5e90*/  F2FP.RELU.PACK_AB R6, R81, R84 ;  /* 0x000000545106723e */ /* 0x000fe200000008ff */
[----:B------:R-:W3:Y:S01]  /*5ea0*/  MUFU.EX2 R75, R14 ;  /* 0x0000000e004b7308 */ /* 0x000ee20000000800 */
[----:B------:R-:W-:Y:S02]  /*5eb0*/  ISETP.LE.U32.AND P4, PT, R7, UR4, PT ;  /* 0x0000000407007c0c */ /* 0x000fe4000bf83070 */
[----:B------:R-:W-:Y:S01]  /*5ec0*/  LOP3.LUT R4, R4, 0xffff, RZ, 0xc0, !PT ;  /* 0x0000ffff04047812 */ /* 0x000fe200078ec0ff */
[----:B------:R4:W-:Y:S03]  /*5ed0*/  STS [R93+0x14000], R6 ;  /* 0x014000065d007388 */ /* 0x0009e60000000800 */
[----:B------:R-:W-:Y:S02]  /*5ee0*/  ISETP.LE.U32.AND P6, PT, R4, UR4, PT ;  /* 0x0000000404007c0c */ /* 0x000fe4000bfc3070 */
[----:B------:R-:W-:Y:S01]  /*5ef0*/  F2FP.RELU.PACK_AB R4, R82, R86 ;  /* 0x000000565204723e */ /* 0x000fe200000008ff */
[----:B------:R-:W4:Y:S01]  /*5f00*/  MUFU.EX2 R77, R68 ;  /* 0x00000044004d7308 */ /* 0x000f220000000800 */
[----:B-1----:R-:W-:Y:S03]  /*5f10*/  @!P5 FADD.FTZ R76, -R76, -RZ ;  /* 0x800000ff4c4cd221 */ /* 0x002fe60000010100 */
[----:B------:R1:W-:Y:S01]  /*5f20*/  STS [R92+0x14000], R4 ;  /* 0x014000045c007388 */ /* 0x0003e20000000800 */
[----:B------:R-:W-:Y:S02]  /*5f30*/  @!P4 FADD.FTZ R78, -R78, -RZ ;  /* 0x800000ff4e4ec221 */ /* 0x000fe40000010100 */
[----:B--2---:R-:W-:Y:S01]  /*5f40*/  @!P2 FADD.FTZ R80, -R80, -RZ ;  /* 0x800000ff5050a221 */ /* 0x004fe20000010100 */
[----:B------:R-:W-:Y:S02]  /*5f50*/  FSETP.GE.FTZ.AND P2, PT, R81, RZ, PT ;  /* 0x000000ff5100720b */ /* 0x000fe40003f56000 */
[----:B------:R-:W2:Y:S01]  /*5f60*/  MUFU.EX2 R74, R16 ;  /* 0x00000010004a7308 */ /* 0x000ea20000000800 */
[----:B------:R-:W-:Y:S01]  /*5f70*/  @!P6 FADD.FTZ R79, -R79, -RZ ;  /* 0x800000ff4f4fe221 */ /* 0x000fe20000010100 */
[----:B------:R-:W-:Y:S01]  /*5f80*/  F2FP.RELU.PACK_AB R8, R78, R76 ;  /* 0x0000004c4e08723e */ /* 0x000fe200000008ff */
[----:B---3--:R-:W-:Y:S01]  /*5f90*/  @!P0 FADD.FTZ R75, -R75, -RZ ;  /* 0x800000ff4b4b8221 */ /* 0x008fe20000010100 */
[----:B------:R-:W-:Y:S02]  /*5fa0*/  FSETP.GE.FTZ.AND P0, PT, R85, RZ, PT ;  /* 0x000000ff5500720b */ /* 0x000fe40003f16000 */
[----:B------:R-:W-:Y:S01]  /*5fb0*/  F2FP.RELU.PACK_AB R7, R79, R87 ;  /* 0x000000574f07723e */ /* 0x000fe200000008ff */
[----:B------:R-:W-:Y:S01]  /*5fc0*/  STS [R92+0x14400], R8 ;  /* 0x014400085c007388 */ /* 0x000fe20000000800 */
[----:B----4-:R-:W-:Y:S03]  /*5fd0*/  F2FP.RELU.PACK_AB R6, R80, R75 ;  /* 0x0000004b5006723e */ /* 0x010fe600000008ff */
[----:B------:R-:W-:Y:S01]  /*5fe0*/  STS [R91+0x14000], R7 ;  /* 0x014000075b007388 */ /* 0x000fe20000000800 */
[----:B------:R-:W-:Y:S01]  /*5ff0*/  @!P3 FADD.FTZ R77, -R77, -RZ ;  /* 0x800000ff4d4db221 */ /* 0x000fe20000010100 */
[----:B------:R-:W-:Y:S02]  /*6000*/  FSETP.GE.FTZ.AND P3, PT, R84, RZ, PT ;  /* 0x000000ff5400720b */ /* 0x000fe40003f76000 */
[----:B------:R-:W-:Y:S02]  /*6010*/  STS [R91+0x14400], R6 ;  /* 0x014400065b007388 */ /* 0x000fe40000000800 */
[----:B------:R-:W-:Y:S01]  /*6020*/  F2FP.RELU.PACK_AB R5, R77, R89 ;  /* 0x000000594d05723e */ /* 0x000fe200000008ff */
[----:B--2---:R-:W-:Y:S04]  /*6030*/  @!P1 FADD.FTZ R74, -R74, -RZ ;  /* 0x800000ff4a4a9221 */ /* 0x004fe80000010100 */
[----:B------:R-:W-:Y:S01]  /*6040*/  STS [R90+0x14000], R5 ;  /* 0x014000055a007388 */ /* 0x000fe20000000800 */
[----:B------:R-:W-:Y:S02]  /*6050*/  FSETP.GE.FTZ.AND P1, PT, R83, RZ, PT ;  /* 0x000000ff5300720b */ /* 0x000fe40003f36000 */
[----:B-1----:R-:W-:Y:S05]  /*6060*/  F2FP.RELU.PACK_AB R4, R88, R74 ;  /* 0x0000004a5804723e */ /* 0x002fea00000008ff */
        /* <DEDUP_REMOVED lines=84> */
[----:B------:R-:W-:Y:S01]  /*65b0*/  FADD.FTZ R9, -R73, R9 ;  /* 0x0000000949097221 */ /* 0x000fe20000010100 */
[----:B------:R-:W-:Y:S01]  /*65c0*/  FSETP.GE.FTZ.AND P0, PT, R87, RZ, PT ;  /* 0x000000ff5700720b */ /* 0x000fe20003f16000 */
[----:B------:R1:W-:Y:S01]  /*65d0*/  STS [R93+0x12000], R5 ;  /* 0x012000055d007388 */ /* 0x0003e20000000800 */
[----:B------:R-:W-:Y:S01]  /*65e0*/  FADD.FTZ R6, -R73, R12 ;  /* 0x0000000c49067221 */ /* 0x000fe20000010100 */
[----:B------:R-:W-:Y:S01]  /*65f0*/  FSEL R10, R8, R73, P3 ;  /* 0x00000049080a7208 */ /* 0x000fe20001800000 */
        /* <DEDUP_REMOVED lines=182> */
.L_x_951:
        /* <DEDUP_REMOVED lines=417> */
.L_x_952:
[----:B------:R-:W-:Y:S02]  /*8b70*/  UISETP.GT.AND UP0, UPT, UR11, UR19, UPT ;  /* 0x000000130b00728c */ /* 0x000fe4000bf04270 */
[----:B------:R-:W-:Y:S04]  /*8b80*/  UIADD3 UR4, UR11, -0x1, URZ ;  /* 0xffffffff0b047890 */ /* 0x000fe8000fffe03f */
[----:B------:R-:W-:Y:S03]  /*8b90*/  PLOP3.LUT P0, PT, PT, PT, UP0, 0x80, 0x0 ;  /* 0x000000000000781c */ /* 0x000fe60003f0f008 */
[----:B------:R-:W-:Y:S10]  /*8ba0*/  UMOV UR11, UR4 ;  /* 0x00000004000b7c82 */ /* 0x000ff40008000000 */
[----:B------:R-:W-:-:S05]  /*8bb0*/  @P0 BRA `(.L_x_953) ;  /* 0xffffbb1000000947 */ /* 0x000fca000383ffff */
[----:B------:R-:W2:Y:S04]  /*8bc0*/  LDL R85, [R1+0x78] ;  /* 0x0000780001557983 */ /* 0x000ea80000100800 */
[----:B------:R-:W3:Y:S01]  /*8bd0*/  LDL R84, [R1+0x7c] ;  /* 0x00007c0001547983 */ /* 0x000ee20000100800 */
[----:B------:R-:W-:Y:S01]  /*8be0*/  FMUL.FTZ R15, R49, c[0x0][0x2dc] ;  /* 0x0000b700310f7a20 */ /* 0x000fe20000410000 */
[----:B------:R-:W-:Y:S01]  /*8bf0*/  UISETP.NE.AND UP0, UPT, UR26, -0x1, UPT ;  /* 0xffffffff1a00788c */ /* 0x000fe2000bf05270 */
[----:B------:R-:W-:Y:S01]  /*8c00*/  FMUL.FTZ R69, R48, c[0x0][0x2dc] ;  /* 0x0000b70030457a20 */ /* 0x000fe20000410000 */
[----:B------:R-:W-:Y:S01]  /*8c10*/  ULDC.64 UR10, c[0x0][0x3a0] ;  /* 0x0000e800000a7ab9 */ /* 0x000fe20000000a00 */
[----:B------:R-:W-:-:S02]  /*8c20*/  FMUL.FTZ R100, R100, c[0x0][0x2e0] ;  /* 0x0000b80064647a20 */ /* 0x000fc40000410000 */
        /* <DEDUP_REMOVED lines=9> */
[----:B------:R-:W-:Y:S02]  /*8cc0*/  FMUL.FTZ R48, R103, c[0x0][0x2e0] ;  /* 0x0000b80067307a20 */ /* 0x000fe40000410000 */
        /* <DEDUP_REMOVED lines=198> */
.L_x_954:
        /* <DEDUP_REMOVED lines=18> */
.L_x_955:
[----:B------:R-:W-:Y:S01]  /*9a50*/  BAR.SYNC.DEFER_BLOCKING 0x0 ;  /* 0x0000000000007b1d */ /* 0x000fe20000010000 */
[----:B------:R-:W-:Y:S01]  /*9a60*/  USHF.R.S32.HI UR10, URZ, 0x1f, UR25 ;  /* 0x0000001f3f0a7899 */ /* 0x000fe20008011419 */
[--C-:B-1----:R-:W-:Y:S01]  /*9a70*/  SHF.R.S32.HI R7, RZ, 0x1f, R246.reuse ;  /* 0x0000001fff077819 */ /* 0x102fe200000114f6 */
[----:B------:R-:W-:Y:S02]  /*9a80*/  IMAD.U32 R4, RZ, RZ, UR25 ;  /* 0x00000019ff047e24 */ /* 0x000fe4000f8e00ff */
[----:B------:R-:W-:Y:S01]  /*9a90*/  IMAD.MOV.U32 R6, RZ, RZ, R246 ;  /* 0x000000ffff067224 */ /* 0x000fe200078e00f6 */
[----:B------:R-:W1:Y:S01]  /*9aa0*/  S2R R15, SR_TID.X ;  /* 0x00000000000f7919 */ /* 0x000e620000002100 */
[----:B------:R-:W-:Y:S01]  /*9ab0*/  ULDC.64 UR4, c[0x0][0x3a0] ;  /* 0x0000e80000047ab9 */ /* 0x000fe20000000a00 */
[----:B------:R-:W-:Y:S01]  /*9ac0*/  BSSY B0, `(.L_x_956) ;  /* 0x000002f000007945 */ /* 0x000fe20003800000 */
[----:B------:R-:W-:Y:S01]  /*9ad0*/  UIMAD UR4, UR10, UR4, URZ ;  /* 0x000000040a0472a4 */ /* 0x000fe2000f8e023f */
[----:B------:R-:W2:Y:S01]  /*9ae0*/  S2R R64, SR_TID.X ;  /* 0x0000000000407919 */ /* 0x000ea20000002100 */
[----:B------:R-:W-:Y:S01]  /*9af0*/  IMAD.WIDE.U32 R4, R4, c[0x0][0x3a0], R6 ;  /* 0x0000e80004047a25 */ /* 0x000fe200078e0006 */
[----:B------:R-:W-:-:S02]  /*9b00*/  ULDC.64 UR6, c[0x0][0x3b8] ;  /* 0x0000ee0000067ab9 */ /* 0x000fc40000000a00 */
[----:B------:R-:W-:Y:S02]  /*9b10*/  UIMAD UR5, UR25, UR5, UR4 ;  /* 0x00000005190572a4 */ /* 0x000fe4000f8e0204 */
[----:B------:R-:W-:Y:S01]  /*9b20*/  UIMAD UR4, UR33, -0x40, UR18 ;  /* 0xffffffc0210478a4 */ /* 0x000fe2000f8e0212 */
[----:B------:R-:W-:-:S03]  /*9b30*/  IADD3 R4, P0, R4, UR13, RZ ;  /* 0x0000000d04047c10 */ /* 0x000fc6000ff1e0ff */
        /* <DEDUP_REMOVED lines=39> */
.L_x_957:
[----:B------:R-:W-:Y:S05]  /*9db0*/  BSYNC B0 ;  /* 0x0000000000007941 */ /* 0x000fea0003800000 */
.L_x_956:
        /* <DEDUP_REMOVED lines=19> */
.L_x_959:
[----:B------:R-:W-:Y:S05]  /*9ef0*/  BSYNC B0 ;  /* 0x0000000000007941 */ /* 0x000fea0003800000 */
.L_x_958:
        /* <DEDUP_REMOVED lines=30> */
.L_x_961:
[----:B------:R-:W-:Y:S05]  /*a0e0*/  BSYNC B0 ;  /* 0x0000000000007941 */ /* 0x000fea0003800000 */
.L_x_960:
        /* <DEDUP_REMOVED lines=16> */
.L_x_932:
[----:B------:R-:W-:Y:S05]  /*a1f0*/  BSYNC B1 ;  /* 0x0000000000017941 */ /* 0x000fea0003800000 */
.L_x_918:
        /* <DEDUP_REMOVED lines=11> */
.L_x_962:
[----:B------:R-:W-:Y:S05]  /*a2b0*/  EXIT ;  /* 0x000000000000794d */ /* 0x000fea0003800000 */
.L_x_964:
        /* <DEDUP_REMOVED lines=12> */
.L_x_1601:


//--------------------- .text._ZN5flash44flash_bwd_dq_dk_dv_loop_seqk_parallel_kernelI23Flash_bwd_kernel_traitsILi192ELi64ELi64ELi8ELi4ELi2ELi2ELb1ELb1EN7cutlass6half_tE19Flash_kernel_traitsILi192ELi64ELi64ELi8ES3_EELb0ELb0ELb1ELb1ELb0ELb0ELb1EEEvNS_16Flash_bwd_paramsE --------------------------
	.section	.text._ZN5flash44flash_bwd_dq_dk_dv_loop_seqk_parallel_kernelI23Flash_bwd_kernel_traitsILi192ELi64ELi64ELi8ELi4ELi2ELi2ELb1ELb1EN7cutlass6half_tE19Flash_kernel_traitsILi192ELi64ELi64ELi8ES3_EELb0ELb0ELb1ELb1ELb0ELb0ELb1EEEvNS_16Flash_bwd_paramsE,"ax",@progbits
	.sectioninfo	@"SHI_REGISTERS=255"
	.align	128
        .global         _ZN5flash44flash_bwd_dq_dk_dv_loop_seqk_parallel_kernelI23Flash_bwd_kernel_traitsILi192ELi64ELi64ELi8ELi4ELi2ELi2ELb1ELb1EN7cutlass6half_tE19Flash_kernel_traitsILi192ELi64ELi64ELi8ES3_EELb0ELb0ELb1ELb1ELb0ELb0ELb1EEEvNS_16Flash_bwd_paramsE
        .type           _ZN5flash44flash_bwd_dq_dk_dv_loop_seqk_parallel_kernelI23Flash_bwd_kernel_traitsILi192ELi64ELi64ELi8ELi4ELi2ELi2ELb1ELb1EN7cutlass6half_tE19Flash_kernel_traitsILi192ELi64ELi64ELi8ES3_EELb0ELb0ELb1ELb1ELb0ELb0ELb1EEEvNS_16Flash_bwd_paramsE,@function
        .size           _ZN5flash44flash_bwd_dq_dk_dv_loop_seqk_parallel_kernelI23Flash_bwd_kernel_traitsILi192ELi64ELi64ELi8ELi4ELi2ELi2ELb1ELb1EN7cutlass6half_tE19Flash_kernel_traitsILi192ELi64ELi64ELi8ES3_EELb0ELb0ELb1ELb1ELb0ELb0ELb1EEEvNS_16Flash_bwd_paramsE,(.L_x_1602 - _ZN5flash44flash_bwd_dq_dk_dv_loop_seqk_parallel_kernelI23Flash_bwd_kernel_traitsILi192ELi64ELi64ELi8ELi4ELi2ELi2ELb1ELb1EN7cutlass6half_tE19Flash_kernel_traitsILi192ELi64ELi64ELi8ES3_EELb0ELb0ELb1ELb1ELb0ELb0ELb1EEEvNS_16Flash_bwd_paramsE)
        .other          _ZN5flash44flash_bwd_dq_dk_dv_loop_seqk_parallel_kernelI23Flash_bwd_kernel_traitsILi192ELi64ELi64ELi8ELi4ELi2ELi2ELb1ELb1EN7cutlass6half_tE19Flash_kernel_traitsILi192ELi64ELi64ELi8ES3_EELb0ELb0ELb1ELb1ELb0ELb0ELb1EEEvNS_16Flash_bwd_paramsE,@"STO_CUDA_ENTRY STV_DEFAULT"
_ZN5flash44flash_bwd_dq_dk_dv_loop_seqk_parallel_kernelI23Flash_bwd_kernel_traitsILi192ELi64ELi64ELi8ELi4ELi2ELi2ELb1ELb1EN7cutlass6half_tE19Flash_kernel_traitsILi192ELi64ELi64ELi8ES3_EELb0ELb0ELb1ELb1ELb0ELb0ELb1EEEvNS_16Flash_bwd_paramsE:
.text._ZN5flash44flash_bwd_dq_dk_dv_loop_seqk_parallel_kernelI23Flash_bwd_kernel_traitsILi192ELi64ELi64ELi8ELi4ELi2ELi2ELb1ELb1EN7cutlass6half_tE19Flash_kernel_traitsILi192ELi64ELi64ELi8ES3_EELb0ELb0ELb1ELb1ELb0ELb0ELb1EEEvNS_16Flash_bwd_paramsE:
        /* <DEDUP_REMOVED lines=210> */
.L_x_1011:
        /* <DEDUP_REMOVED lines=53> */
.L_x_965:
        /* <DEDUP_REMOVED lines=67> */
.L_x_967:
        /* <DEDUP_REMOVED lines=18> */
.L_x_968:
        /* <DEDUP_REMOVED lines=72> */
.L_x_969:
[----:B------:R-:W-:Y:S02]  /*1a40*/  UMOV UR11, UR52 ;  /* 0x00000034000b7c82 */ /* 0x000fe40008000000 */
.L_x_970:
        /* <DEDUP_REMOVED lines=111> */
.L_x_972:
        /* <DEDUP_REMOVED lines=18> */
.L_x_973:
        /* <DEDUP_REMOVED lines=34> */
.L_x_975:
[----:B-1----:R-:W-:Y:S05]  /*2480*/  BSYNC B0 ;  /* 0x0000000000007941 */ /* 0x002fea0003800000 */
.L_x_974:
        /* <DEDUP_REMOVED lines=19> */
.L_x_977:
[----:B------:R-:W-:Y:S05]  /*25c0*/  BSYNC B0 ;  /* 0x0000000000007941 */ /* 0x000fea0003800000 */
.L_x_976:
        /* <DEDUP_REMOVED lines=30> */
.L_x_979:
[----:B------:R-:W-:Y:S05]  /*27b0*/  BSYNC B0 ;  /* 0x0000000000007941 */ /* 0x000fea0003800000 */
.L_x_978:
        /* <DEDUP_REMOVED lines=18> */
.L_x_971:
        /* <DEDUP_REMOVED lines=55> */
.L_x_982:
[----:B------:R-:W-:Y:S05]  /*2c50*/  BSYNC B0 ;  /* 0x0000000000007941 */ /* 0x000fea0003800000 */
.L_x_981:
        /* <DEDUP_REMOVED lines=42> */
.L_x_984:
[----:B------:R-:W-:Y:S05]  /*2f00*/  BSYNC B0 ;  /* 0x0000000000007941 */ /* 0x000fea0003800000 */
.L_x_983:
        /* <DEDUP_REMOVED lines=29> */
.L_x_986:
[----:B------:R-:W-:Y:S05]  /*30e0*/  BSYNC B0 ;  /* 0x0000000000007941 */ /* 0x000fea0003800000 */
.L_x_985:
        /* <DEDUP_REMOVED lines=40> */
.L_x_988:
[----:B------:R-:W-:Y:S05]  /*3370*/  BSYNC B0 ;  /* 0x0000000000007941 */ /* 0x000fea0003800000 */
.L_x_987:
        /* <DEDUP_REMOVED lines=26> */
.L_x_990:
[----:B------:R-:W-:Y:S05]  /*3520*/  BSYNC B0 ;  /* 0x0000000000007941 */ /* 0x000fea0003800000 */
.L_x_989:
        /* <DEDUP_REMOVED lines=38> */
.L_x_992:
[----:B------:R-:W-:Y:S05]  /*3790*/  BSYNC B0 ;  /* 0x0000000000007941 */ /* 0x000fea0003800000 */
.L_x_991:
        /* <DEDUP_REMOVED lines=67> */
.L_x_994:
[----:B------:R-:W-:Y:S05]  /*3bd0*/  BSYNC B0 ;  /* 0x0000000000007941 */ /* 0x000fea0003800000 */
.L_x_993:
        /* <DEDUP_REMOVED lines=39> */
.L_x_996:
[----:B------:R-:W-:Y:S05]  /*3e50*/  BSYNC B0 ;  /* 0x0000000000007941 */ /* 0x000fea0003800000 */
.L_x_995:
        /* <DEDUP_REMOVED lines=122> */
.L_x_1001:
[----:B------:R-:W2:Y:S01]  /*4600*/  LDL R97, [R1+0x8] ;  /* 0x0000080001617983 */ /* 0x000ea20000100800 */
[----:B------:R-:W-:Y:S02]  /*4610*/  USHF.L.U32 UR9, UR8, 0x6, URZ ;  /* 0x0000000608097899 */ /* 0x000fe4000800063f */
[----:B------:R-:W-:Y:S01]  /*4620*/  ULDC UR10, c[0x0][0x2e4] ;  /* 0x0000b900000a7ab9 */ /* 0x000fe20000000800 */
[----:B------:R-:W3:Y:S01]  /*4630*/  LDL R96, [R1] ;  /* 0x0000000001607983 */ /* 0x000ee20000100800 */
[----:B------:R-:W-:Y:S03]  /*4640*/  UISETP.GE.AND UP0, UPT, UR9, UR20, UPT ;  /* 0x000000140900728c */ /* 0x000fe6000bf06270 */
[----:B------:R-:W4:Y:S04]  /*4650*/  LDL R95, [R1+0xc] ;  /* 0x00000c00015f7983 */ /* 0x000f280000100800 */
[----:B------:R-:W4:Y:S04]  /*4660*/  LDL R94, [R1+0x4] ;  /* 0x00000400015e7983 */ /* 0x000f280000100800 */
[----:B------:R-:W4:Y:S04]  /*4670*/  LDL R91, [R1+0x18] ;  /* 0x00001800015b7983 */ /* 0x000f280000100800 */
[----:B------:R-:W4:Y:S04]  /*4680*/  LDL R90, [R1+0x14] ;  /* 0x00001400015a7983 */ /* 0x000f280000100800 */
[----:B------:R-:W4:Y:S04]  /*4690*/  LDL R88, [R1+0x10] ;  /* 0x0000100001587983 */ /* 0x000f280000100800 */
[----:B------:R-:W0:Y:S08]  /*46a0*/  LDGDEPBAR ;  /* 0x00000000000079af */ /* 0x000e300000000000 */
[----:B------:R-:W4:Y:S04]  /*46b0*/  LDL R93, [R1+0x78] ;  /* 0x00007800015d7983 */ /* 0x000f280000100800 */
[----:B------:R-:W4:Y:S04]  /*46c0*/  LDL R92, [R1+0x74] ;  /* 0x00007400015c7983 */ /* 0x000f280000100800 */
[----:B------:R-:W4:Y:S01]  /*46d0*/  LDL R89, [R1+0x88] ;  /* 0x0000880001597983 */ /* 0x000f220000100800 */
[----:B------:R-:W-:Y:S04]  /*46e0*/  DEPBAR.LE SB0, 0x0 ;  /* 0x000080000000791a */ /* 0x000fe80000000000 */
[----:B------:R-:W-:Y:S08]  /*46f0*/  BAR.SYNC.DEFER_BLOCKING 0x0 ;  /* 0x0000000000007b1d */ /* 0x000ff00000010000 */
[----:B------:R-:W-:Y:S08]  /*4700*/  LDSM.16.M88.4 R84, [R252+0xc000] ;  /* 0x00c00000fc54783b */ /* 0x000ff00000000200 */
[----:B--2---:R-:W-:Y:S08]  /*4710*/  LDSM.16.M88.4 R16, [R97] ;  /* 0x000000006110783b */ /* 0x004ff00000000200 */
[----:B-1-3--:R-:W2:Y:S08]  /*4720*/  LDSM.16.M88.4 R8, [R96+0xc000] ;  /* 0x00c000006008783b */ /* 0x00aeb00000000200 */
[----:B------:R-:W3:Y:S08]  /*4730*/  LDSM.16.M88.4 R68, [R96+0xc800] ;  /* 0x00c800006044783b */ /* 0x000ef00000000200 */
[----:B----4-:R-:W-:Y:S08]  /*4740*/  LDSM.16.M88.4 R72, [R95] ;  /* 0x000000005f48783b */ /* 0x010ff00000000200 */
[----:B------:R-:W4:Y:S08]  /*4750*/  LDSM.16.M88.4 R76, [R94+0xc000] ;  /* 0x00c000005e4c783b */ /* 0x000f300000000200 */
[----:B------:R-:W1:Y:S01]  /*4760*/  LDSM.16.M88.4 R80, [R94+0xc800] ;  /* 0x00c800005e50783b */ /* 0x000e620000000200 */
[C---:B--2---:R-:W-:Y:S08]  /*4770*/  HMMA.16816.F32 R4, R16.reuse, R8, RZ ;  /* 0x000000081004723c */ /* 0x044ff000000018ff */
[C---:B------:R-:W-:Y:S08]  /*4780*/  HMMA.16816.F32 R8, R16.reuse, R10, RZ ;  /* 0x0000000a1008723c */ /* 0x040ff000000018ff */
[C---:B---3--:R-:W-:Y:S08]  /*4790*/  HMMA.16816.F32 R12, R16.reuse, R68, RZ ;  /* 0x00000044100c723c */ /* 0x048ff000000018ff */
[----:B------:R-:W-:Y:S01]  /*47a0*/  HMMA.16816.F32 R16, R16, R70, RZ ;  /* 0x000000461010723c */ /* 0x000fe200000018ff */
[----:B------:R-:W2:Y:S07]  /*47b0*/  LDSM.16.M88.4 R68, [R91] ;  /* 0x000000005b44783b */ /* 0x000eae0000000200 */
[C---:B----4-:R-:W-:Y:S08]  /*47c0*/  HMMA.16816.F32 R4, R72.reuse, R76, R4 ;  /* 0x0000004c4804723c */ /* 0x050ff00000001804 */
[C---:B------:R-:W-:Y:S01]  /*47d0*/  HMMA.16816.F32 R8, R72.reuse, R78, R8 ;  /* 0x0000004e4808723c */ /* 0x040fe20000001808 */
[----:B------:R-:W3:Y:S07]  /*47e0*/  LDSM.16.M88.4 R76, [R252+0xc800] ;  /* 0x00c80000fc4c783b */ /* 0x000eee0000000200 */
[C---:B-1----:R-:W-:Y:S08]  /*47f0*/  HMMA.16816.F32 R12, R72.reuse, R80, R12 ;  /* 0x00000050480c723c */ /* 0x042ff0000000180c */
[----:B------:R-:W-:Y:S01]  /*4800*/  HMMA.16816.F32 R16, R72, R82, R16 ;  /* 0x000000524810723c */ /* 0x000fe20000001810 */
[----:B------:R-:W-:Y:S07]  /*4810*/  LDSM.16.M88.4 R72, [R90] ;  /* 0x000000005a48783b */ /* 0x000fee0000000200 */
        /* <DEDUP_REMOVED lines=48> */
[----:B------:R-:W-:Y:S06]  /*4b20*/  LDSM.16.M88.4 R80, [R252+0x10000] ;  /* 0x01000000fc50783b */ /* 0x000fec0000000200 */
[----:B------:R-:W-:Y:S01]  /*4b30*/  IADD3 R68, P0, R93, UR17, RZ ;  /* 0x000000115d447c10 */ /* 0x000fe2000ff1e0ff */
[C---:B--2---:R-:W-:Y:S05]  /*4b40*/  HMMA.16816.F32 R4, R72.reuse, R84, R4 ;  /* 0x000000544804723c */ /* 0x044fea0000001804 */
[----:B------:R-:W-:Y:S03]  /*4b50*/  IADD3.X R69, R92, UR16, RZ, P0, !PT ;  /* 0x000000105c457c10 */ /* 0x000fe600087fe4ff */
[C---:B------:R-:W-:Y:S02]  /*4b60*/  HMMA.16816.F32 R8, R72.reuse, R86, R8 ;  /* 0x000000564808723c */ /* 0x040fe40000001808 */
[----:B------:R2:W5:Y:S04]  /*4b70*/  LDG.E R85, [R68.64] ;  /* 0x0000000444557981 */ /* 0x000568000c1e1900 */
[----:B------:R2:W5:Y:S02]  /*4b80*/  LDG.E R84, [R68.64+0x20] ;  /* 0x0000200444547981 */ /* 0x000564000c1e1900 */
[C---:B-1----:R-:W-:Y:S08]  /*4b90*/  HMMA.16816.F32 R12, R72.reuse, R76, R12 ;  /* 0x0000004c480c723c */ /* 0x042ff0000000180c */
[----:B------:R-:W-:Y:S01]  /*4ba0*/  HMMA.16816.F32 R16, R72, R78, R16 ;  /* 0x0000004e4810723c */ /* 0x000fe20000001810 */
[----:B------:R-:W-:Y:S08]  /*4bb0*/  LDSM.16.M88.4 R72, [R252+0x10800] ;  /* 0x01080000fc48783b */ /* 0x000ff00000000200 */
[----:B------:R-:W-:Y:S08]  /*4bc0*/  LDSM.16.M88.4 R76, [R90+0x4000] ;  /* 0x004000005a4c783b */ /* 0x000ff00000000200 */
[----:B--2---:R-:W1:Y:S02]  /*4bd0*/  LDSM.16.M88.4 R68, [R91+0x4000] ;  /* 0x004000005b44783b */ /* 0x004e640000000200 */
[C---:B-1----:R-:W-:Y:S08]  /*4be0*/  HMMA.16816.F32 R4, R68.reuse, R80, R4 ;  /* 0x000000504404723c */ /* 0x042ff00000001804 */
[C---:B------:R-:W-:Y:S01]  /*4bf0*/  HMMA.16816.F32 R8, R68.reuse, R82, R8 ;  /* 0x000000524408723c */ /* 0x040fe20000001808 */
[----:B------:R-:W1:Y:S07]  /*4c00*/  LDSM.16.M88.4 R80, [R88+0x10000] ;  /* 0x010000005850783b */ /* 0x000e6e0000000200 */
[C---:B------:R-:W-:Y:S07]  /*4c10*/  HMMA.16816.F32 R12, R68.reuse, R72, R12 ;  /* 0x00000048440c723c */ /* 0x040fee000000180c */
[----:B------:R-:W-:Y:S01]  /*4c20*/  IADD3 R72, R89, UR9, RZ ;  /* 0x0000000959487c10 */ /* 0x000fe2000fffe0ff */
[----:B------:R-:W-:Y:S01]  /*4c30*/  HMMA.16816.F32 R16, R68, R74, R16 ;  /* 0x0000004a4410723c */ /* 0x000fe20000001810 */
[----:B------:R-:W2:Y:S03]  /*4c40*/  LDSM.16.M88.4 R68, [R88+0x10800] ;  /* 0x010800005844783b */ /* 0x000ea60000000200 */
[C---:B------:R-:W-:Y:S02]  /*4c50*/  IADD3 R73, R72.reuse, 0x8, RZ ;  /* 0x0000000848497810 */ /* 0x040fe40007ffe0ff */
[----:B------:R-:W-:Y:S02]  /*4c60*/  IABS R89, R72 ;  /* 0x0000004800597213 */ /* 0x000fe40000000000 */
[----:B------:R-:W-:Y:S04]  /*4c70*/  ISETP.GE.AND P1, PT, R73, RZ, PT ;  /* 0x000000ff4900720c */ /* 0x000fe80003f26270 */
[----:B------:R-:W-:Y:S01]  /*4c80*/  I2F R89, R89 ;  /* 0x0000005900597306 */ /* 0x000fe20000201400 */
[C---:B------:R-:W-:Y:S02]  /*4c90*/  IADD3 R74, R72.reuse, 0x7, RZ ;  /* 0x00000007484a7810 */ /* 0x040fe40007ffe0ff */
[----:B------:R-:W-:Y:S02]  /*4ca0*/  IADD3 R75, R72, -0x1, RZ ;  /* 0xffffffff484b7810 */ /* 0x000fe40007ffe0ff */
[----:B------:R-:W-:Y:S04]  /*4cb0*/  ISETP.GE.AND P0, PT, R74, RZ, PT ;  /* 0x000000ff4a00720c */ /* 0x000fe80003f06270 */
[C---:B------:R-:W-:Y:S02]  /*4cc0*/  @!P1 IADD3 R73, -R72.reuse, -0x8, RZ ;  /* 0xfffffff848499810 */ /* 0x040fe40007ffe1ff */
[----:B------:R-:W-:Y:S02]  /*4cd0*/  ISETP.GE.AND P1, PT, R75, RZ, PT ;  /* 0x000000ff4b00720c */ /* 0x000fe40003f26270 */
[----:B------:R3:W-:Y:S01]  /*4ce0*/  I2F R86, R73 ;  /* 0x0000004900567306 */ /* 0x0007e20000201400 */
[C---:B-1----:R-:W-:Y:S05]  /*4cf0*/  HMMA.16816.F32 R4, R76.reuse, R80, R4 ;  /* 0x000000504c04723c */ /* 0x042fea0000001804 */
[C---:B------:R-:W-:Y:S02]  /*4d00*/  @!P0 IADD3 R74, -R72.reuse, -0x7, RZ ;  /* 0xfffffff9484a8810 */ /* 0x040fe40007ffe1ff */
[C---:B------:R-:W-:Y:S01]  /*4d10*/  IADD3 R80, R72.reuse, -0x9, RZ ;  /* 0xfffffff748507810 */ /* 0x040fe20007ffe0ff */
[C---:B------:R-:W-:Y:S01]  /*4d20*/  HMMA.16816.F32 R8, R76.reuse, R82, R8 ;  /* 0x000000524c08723c */ /* 0x040fe20000001808 */
[----:B------:R1:W-:Y:S03]  /*4d30*/  I2F R82, R74 ;  /* 0x0000004a00527306 */ /* 0x0003e60000201400 */
[----:B------:R-:W-:Y:S02]  /*4d40*/  @!P1 IADD3 R75, -R72, 0x1, RZ ;  /* 0x00000001484b9810 */ /* 0x000fe40007ffe1ff */
[----:B------:R-:W-:Y:S02]  /*4d50*/  ISETP.GE.AND P1, PT, R80, RZ, PT ;  /* 0x000000ff5000720c */ /* 0x000fe40003f26270 */
[C---:B--2---:R-:W-:Y:S03]  /*4d60*/  HMMA.16816.F32 R12, R76.reuse, R68, R12 ;  /* 0x000000444c0c723c */ /* 0x044fe6000000180c */
[----:B------:R-:W-:Y:S01]  /*4d70*/  I2F R81, R75 ;  /* 0x0000004b00517306 */ /* 0x000fe20000201400 */
[C---:B---3--:R-:W-:Y:S04]  /*4d80*/  IADD3 R73, R72.reuse, -0x8, RZ ;  /* 0xfffffff848497810 */ /* 0x048fe80007ffe0ff */
[----:B------:R-:W-:Y:S03]  /*4d90*/  HMMA.16816.F32 R16, R76, R70, R16 ;  /* 0x000000464c10723c */ /* 0x000fe60000001810 */
[----:B------:R-:W-:Y:S01]  /*4da0*/  ISETP.GE.AND P0, PT, R73, RZ, PT ;  /* 0x000000ff4900720c */ /* 0x000fe20003f06270 */
[----:B------:R-:W-:Y:S01]  /*4db0*/  FMUL.FTZ R7, R7, c[0x0][0x2ec] ;  /* 0x0000bb0007077a20 */ /* 0x000fe20000410000 */
[C---:B------:R-:W-:Y:S01]  /*4dc0*/  IADD3 R69, R72.reuse, -0x18, RZ ;  /* 0xffffffe848457810 */ /* 0x040fe20007ffe0ff */
[----:B------:R-:W-:Y:S01]  /*4dd0*/  FMUL.FTZ R5, R5, c[0x0][0x2ec] ;  /* 0x0000bb0005057a20 */ /* 0x000fe20000410000 */
[C---:B------:R-:W-:Y:S01]  /*4de0*/  IADD3 R68, R72.reuse, -0x19, RZ ;  /* 0xffffffe748447810 */ /* 0x040fe20007ffe0ff */
[----:B------:R-:W-:Y:S01]  /*4df0*/  FMUL.FTZ R11, R11, c[0x0][0x2ec] ;  /* 0x0000bb000b0b7a20 */ /* 0x000fe20000410000 */
[C---:B-1----:R-:W-:Y:S03]  /*4e00*/  IADD3 R74, R72.reuse, -0x10, RZ ;  /* 0xfffffff0484a7810 */ /* 0x042fe60007ffe0ff */
[----:B------:R-:W-:Y:S01]  /*4e10*/  @!P1 IADD3 R80, -R72, 0x9, RZ ;  /* 0x0000000948509810 */ /* 0x000fe20007ffe1ff */
[----:B------:R-:W-:Y:S01]  /*4e20*/  FMUL.FTZ R4, R4, c[0x0][0x2ec] ;  /* 0x0000bb0004047a20 */ /* 0x000fe20000410000 */
[----:B------:R-:W1:Y:S01]  /*4e30*/  MUFU.TANH R11, R11 ;  /* 0x0000000b000b7308 */ /* 0x000e620000002400 */
[----:B------:R-:W-:Y:S01]  /*4e40*/  ISETP.GE.AND P1, PT, R69, RZ, PT ;  /* 0x000000ff4500720c */ /* 0x000fe20003f26270 */
[----:B------:R-:W-:Y:S01]  /*4e50*/  FMUL.FTZ R15, R15, c[0x0][0x2ec] ;  /* 0x0000bb000f0f7a20 */ /* 0x000fe20000410000 */
[----:B------:R-:W-:Y:S01]  /*4e60*/  @!P0 IADD3 R73, -R72, 0x8, RZ ;  /* 0x0000000848498810 */ /* 0x000fe20007ffe1ff */
[----:B------:R-:W-:Y:S01]  /*4e70*/  FMUL.FTZ R13, R13, c[0x0][0x2ec] ;  /* 0x0000bb000d0d7a20 */ /* 0x000fe20000410000 */
[----:B------:R-:W-:Y:S01]  /*4e80*/  ISETP.GE.AND P0, PT, R74, RZ, PT ;  /* 0x000000ff4a00720c */ /* 0x000fe20003f06270 */
[----:B------:R-:W-:Y:S02]  /*4e90*/  FMUL.FTZ R6, R6, c[0x0][0x2ec] ;  /* 0x0000bb0006067a20 */ /* 0x000fe40000410000 */
[----:B------:R-:W-:Y:S02]  /*4ea0*/  FMUL.FTZ R10, R10, c[0x0][0x2ec] ;  /* 0x0000bb000a0a7a20 */ /* 0x000fe40000410000 */
[----:B------:R2:W-:Y:S01]  /*4eb0*/  I2F R75, R73 ;  /* 0x00000049004b7306 */ /* 0x0005e20000201400 */
[----:B------:R-:W-:Y:S02]  /*4ec0*/  FMUL.FTZ R8, R8, c[0x0][0x2ec] ;  /* 0x0000bb0008087a20 */ /* 0x000fe40000410000 */
[----:B------:R-:W-:Y:S01]  /*4ed0*/  FMUL.FTZ R9, R9, c[0x0][0x2ec] ;  /* 0x0000bb0009097a20 */ /* 0x000fe20000410000 */
[----:B------:R-:W-:Y:S01]  /*4ee0*/  @!P1 IADD3 R69, -R72, 0x18, RZ ;  /* 0x0000001848459810 */ /* 0x000fe20007ffe1ff */
[----:B------:R-:W-:Y:S02]  /*4ef0*/  FMUL.FTZ R16, R16, c[0x0][0x2ec] ;  /* 0x0000bb0010107a20 */ /* 0x000fe40000410000 */
[----:B------:R-:W-:Y:S01]  /*4f00*/  FMUL.FTZ R14, R14, c[0x0][0x2ec] ;  /* 0x0000bb000e0e7a20 */ /* 0x000fe20000410000 */
[----:B------:R-:W-:Y:S01]  /*4f10*/  @!P0 IADD3 R74, -R72, 0x10, RZ ;  /* 0x00000010484a8810 */ /* 0x000fe20007ffe1ff */
[----:B------:R-:W-:Y:S01]  /*4f20*/  FMUL.FTZ R17, R17, c[0x0][0x2ec] ;  /* 0x0000bb0011117a20 */ /* 0x000fe20000410000 */
[----:B------:R-:W-:Y:S01]  /*4f30*/  MUFU.TANH R78, R15 ;  /* 0x0000000f004e7308 */ /* 0x000fe20000002400 */
[----:B------:R-:W-:Y:S01]  /*4f40*/  ISETP.GE.AND P0, PT, R68, RZ, PT ;  /* 0x000000ff4400720c */ /* 0x000fe20003f06270 */
[----:B------:R-:W-:Y:S02]  /*4f50*/  FMUL.FTZ R12, R12, c[0x0][0x2ec] ;  /* 0x0000bb000c0c7a20 */ /* 0x000fe40000410000 */
[----:B------:R-:W-:Y:S02]  /*4f60*/  FMUL.FTZ R18, R18, c[0x0][0x2ec] ;  /* 0x0000bb0012127a20 */ /* 0x000fe40000410000 */
[----:B------:R-:W-:Y:S04]  /*4f70*/  FMUL.FTZ R19, R19, c[0x0][0x2ec] ;  /* 0x0000bb0013137a20 */ /* 0x000fe80000410000 */
[----:B------:R1:W-:Y:S01]  /*4f80*/  MUFU.TANH R83, R13 ;  /* 0x0000000d00537308 */ /* 0x0003e20000002400 */
[C---:B--2---:R-:W-:Y:S03]  /*4f90*/  IADD3 R73, R72.reuse, -0x11, RZ ;  /* 0xffffffef48497810 */ /* 0x044fe60007ffe0ff */
[C---:B------:R-:W-:Y:S02]  /*4fa0*/  @!P0 IADD3 R68, -R72.reuse, 0x19, RZ ;  /* 0x0000001948448810 */ /* 0x040fe40007ffe1ff */
[----:B------:R-:W-:Y:S04]  /*4fb0*/  ISETP.GE.AND P2, PT, R73, RZ, PT ;  /* 0x000000ff4900720c */ /* 0x000fe80003f46270 */
[----:B------:R-:W-:Y:S01]  /*4fc0*/  MUFU.TANH R77, R4 ;  /* 0x00000004004d7308 */ /* 0x000fe20000002400 */
[----:B------:R-:W-:Y:S09]  /*4fd0*/  PLOP3.LUT P0, PT, PT, PT, UP0, 0x80, 0x0 ;  /* 0x000000000000781c */ /* 0x000ff20003f0f008 */
[----:B------:R-:W-:Y:S01]  /*4fe0*/  I2F R76, R69 ;  /* 0x00000045004c7306 */ /* 0x000fe20000201400 */
[----:B------:R-:W-:Y:S01]  /*4ff0*/  @!P2 IADD3 R73, -R72, 0x11, RZ ;  /* 0x000000114849a810 */ /* 0x000fe20007ffe1ff */
[----:B-1----:R-:W-:Y:S08]  /*5000*/  FFMA.FTZ R13, R81, -UR6, R11 ;  /* 0x80000006510d7c23 */ /* 0x002ff0000801000b */
[----:B------:R-:W1:Y:S10]  /*5010*/  MUFU.TANH R72, R7 ;  /* 0x0000000700487308 */ /* 0x000e740000002400 */
[----:B------:R-:W2:Y:S10]  /*5020*/  MUFU.TANH R7, R5 ;  /* 0x0000000500077308 */ /* 0x000eb40000002400 */
[----:B------:R-:W3:Y:S01]  /*5030*/  MUFU.TANH R6, R6 ;  /* 0x0000000600067308 */ /* 0x000ee20000002400 */
[----:B-1----:R-:W-:Y:S02]  /*5040*/  FFMA.FTZ R15, R82, -UR6, R72 ;  /* 0x80000006520f7c23 */ /* 0x002fe40008010048 */
[----:B------:R-:W-:Y:S07]  /*5050*/  FFMA.FTZ R4, -R72, R72, 1 ;  /* 0x3f80000048047423 */ /* 0x000fee0000010148 */
[----:B------:R1:W-:Y:S01]  /*5060*/  MUFU.TANH R70, R8 ;  /* 0x0000000800467308 */ /* 0x0003e20000002400 */
[----:B------:R-:W-:Y:S02]  /*5070*/  FMUL.FTZ R90, R4, c[0x0][0x2ec] ;  /* 0x0000bb00045a7a20 */ /* 0x000fe40000410000 */
[----:B--2---:R-:W-:Y:S02]  /*5080*/  FFMA.FTZ R5, -R7, R7, 1 ;  /* 0x3f80000007057423 */ /* 0x004fe40000010107 */
[----:B------:R-:W-:Y:S05]  /*5090*/  FFMA.FTZ R7, R81, -UR6, R7 ;  /* 0x8000000651077c23 */ /* 0x000fea0008010007 */
[----:B------:R3:W2:Y:S10]  /*50a0*/  MUFU.TANH R69, R9 ;  /* 0x0000000900457308 */ /* 0x0006b40000002400 */
[----:B------:R4:W4:Y:S01]  /*50b0*/  MUFU.TANH R87, R16 ;  /* 0x0000001000577308 */ /* 0x0009220000002400 */
[----:B-1----:R-:W-:Y:S09]  /*50c0*/  FFMA.FTZ R8, R89, -UR6, R77 ;  /* 0x8000000659087c23 */ /* 0x002ff2000801004d */
[----:B------:R-:W1:Y:S01]  /*50d0*/  MUFU.TANH R10, R10 ;  /* 0x0000000a000a7308 */ /* 0x000e620000002400 */
[----:B---3--:R-:W-:Y:S02]  /*50e0*/  FFMA.FTZ R9, -R6, R6, 1 ;  /* 0x3f80000006097423 */ /* 0x008fe40000010106 */
[----:B--2---:R-:W-:Y:S02]  /*50f0*/  FFMA.FTZ R4, -R69, R69, 1 ;  /* 0x3f80000045047423 */ /* 0x004fe40000010145 */
[----:B------:R-:W-:Y:S05]  /*5100*/  FMUL.FTZ R91, R9, c[0x0][0x2ec] ;  /* 0x0000bb00095b7a20 */ /* 0x000fea0000410000 */
[----:B------:R1:W-:Y:S01]  /*5110*/  MUFU.TANH R79, R14 ;  /* 0x0000000e004f7308 */ /* 0x0003e20000002400 */
[----:B------:R-:W-:Y:S02]  /*5120*/  FMUL.FTZ R92, R4, c[0x0][0x2ec] ;  /* 0x0000bb00045c7a20 */ /* 0x000fe40000410000 */
[----:B----4-:R-:W-:Y:S02]  /*5130*/  FFMA.FTZ R16, R86, -UR6, R6 ;  /* 0x8000000656107c23 */ /* 0x010fe40008010006 */
[----:B------:R-:W-:Y:S02]  /*5140*/  FFMA.FTZ R6, -R77, R77, 1 ;  /* 0x3f8000004d067423 */ /* 0x000fe4000001014d */
[----:B------:R-:W-:Y:S03]  /*5150*/  FMUL.FTZ R86, R5, c[0x0][0x2ec] ;  /* 0x0000bb0005567a20 */ /* 0x000fe60000410000 */
[----:B------:R2:W3:Y:S01]  /*5160*/  MUFU.TANH R82, R17 ;  /* 0x0000001100527308 */ /* 0x0004e20000002400 */
[----:B------:R-:W-:Y:S02]  /*5170*/  FFMA.FTZ R5, -R70, R70, 1 ;  /* 0x3f80000046057423 */ /* 0x000fe40000010146 */
[----:B------:R-:W-:Y:S02]  /*5180*/  FFMA.FTZ R70, R75, -UR6, R70 ;  /* 0x800000064b467c23 */ /* 0x000fe40008010046 */
[----:B------:R-:W-:Y:S02]  /*5190*/  FMUL.FTZ R93, R5, c[0x0][0x2ec] ;  /* 0x0000bb00055d7a20 */ /* 0x000fe40000410000 */
[----:B------:R-:W-:Y:S03]  /*51a0*/  FFMA.FTZ R72, -R87, R87, 1 ;  /* 0x3f80000057487423 */ /* 0x000fe60000010157 */
[----:B------:R-:W4:Y:S01]  /*51b0*/  I2F R80, R80 ;  /* 0x0000005000507306 */ /* 0x000f220000201400 */
[----:B-1----:R-:W-:Y:S02]  /*51c0*/  FFMA.FTZ R14, R89, -UR6, R10 ;  /* 0x80000006590e7c23 */ /* 0x002fe4000801000a */
[----:B------:R-:W-:Y:S07]  /*51d0*/  FMUL.FTZ R89, R6, c[0x0][0x2ec] ;  /* 0x0000bb0006597a20 */ /* 0x000fee0000410000 */
[----:B------:R-:W1:Y:S01]  /*51e0*/  I2F R71, R68 ;  /* 0x0000004400477306 */ /* 0x000e620000201400 */
[----:B--2---:R-:W-:Y:S02]  /*51f0*/  FFMA.FTZ R17, -R10, R10, 1 ;  /* 0x3f8000000a117423 */ /* 0x004fe4000001010a */
[----:B------:R-:W-:Y:S02]  /*5200*/  FFMA.FTZ R10, -R11, R11, 1 ;  /* 0x3f8000000b0a7423 */ /* 0x000fe4000001010b */
[----:B---3--:R-:W-:Y:S05]  /*5210*/  FFMA.FTZ R5, -R82, R82, 1 ;  /* 0x3f80000052057423 */ /* 0x008fea0000010152 */
[----:B------:R2:W3:Y:S01]  /*5220*/  MUFU.TANH R68, R12 ;  /* 0x0000000c00447308 */ /* 0x0004e20000002400 */
[----:B------:R-:W-:Y:S02]  /*5230*/  FMUL.FTZ R95, R17, c[0x0][0x2ec] ;  /* 0x0000bb00115f7a20 */ /* 0x000fe40000410000 */
[----:B------:R-:W-:Y:S02]  /*5240*/  FMUL.FTZ R94, R10, c[0x0][0x2ec] ;  /* 0x0000bb000a5e7a20 */ /* 0x000fe40000410000 */
[----:B----4-:R-:W-:Y:S02]  /*5250*/  FFMA.FTZ R11, R80, -UR6, R78 ;  /* 0x80000006500b7c23 */ /* 0x010fe4000801004e */
[----:B------:R-:W-:Y:S02]  /*5260*/  FFMA.FTZ R78, -R78, R78, 1 ;  /* 0x3f8000004e4e7423 */ /* 0x000fe4000001014e */
[----:B------:R-:W-:Y:S01]  /*5270*/  FFMA.FTZ R69, R80, -UR6, R69 ;  /* 0x8000000650457c23 */ /* 0x000fe20008010045 */
[----:B------:R-:W4:Y:S01]  /*5280*/  MUFU.TANH R88, R18 ;  /* 0x0000001200587308 */ /* 0x000f220000002400 */
[----:B------:R-:W-:Y:S02]  /*5290*/  FMUL.FTZ R80, R5, c[0x0][0x2ec] ;  /* 0x0000bb0005507a20 */ /* 0x000fe40000410000 */
[----:B-1----:R-:W-:Y:S02]  /*52a0*/  FFMA.FTZ R17, R71, -UR6, R82 ;  /* 0x8000000647117c23 */ /* 0x002fe40008010052 */
[----:B------:R-:W-:Y:S05]  /*52b0*/  FMUL.FTZ R82, R72, c[0x0][0x2ec] ;  /* 0x0000bb0048527a20 */ /* 0x000fea0000410000 */
[----:B------:R-:W1:Y:S01]  /*52c0*/  MUFU.TANH R81, R19 ;  /* 0x0000001300517308 */ /* 0x000e620000002400 */
[----:B--2---:R-:W-:Y:S02]  /*52d0*/  FFMA.FTZ R12, R75, -UR6, R79 ;  /* 0x800000064b0c7c23 */ /* 0x004fe4000801004f */
[----:B------:R-:W-:Y:S02]  /*52e0*/  FFMA.FTZ R79, -R79, R79, 1 ;  /* 0x3f8000004f4f7423 */ /* 0x000fe4000001014f */
[----:B---3--:R-:W-:Y:S02]  /*52f0*/  FFMA.FTZ R77, -R68, R68, 1 ;  /* 0x3f800000444d7423 */ /* 0x008fe40000010144 */
[----:B------:R-:W-:Y:S03]  /*5300*/  FFMA.FTZ R75, -R83, R83, 1 ;  /* 0x3f800000534b7423 */ /* 0x000fe60000010153 */
[----:B------:R-:W2:Y:S01]  /*5310*/  I2F R74, R74 ;  /* 0x0000004a004a7306 */ /* 0x000ea20000201400 */
[----:B----4-:R-:W-:Y:S02]  /*5320*/  FFMA.FTZ R6, -R88, R88, 1 ;  /* 0x3f80000058067423 */ /* 0x010fe40000010158 */
[----:B------:R-:W-:Y:S02]  /*5330*/  FFMA.FTZ R18, R76, -UR6, R87 ;  /* 0x800000064c127c23 */ /* 0x000fe40008010057 */
[----:B------:R-:W-:Y:S02]  /*5340*/  FMUL.FTZ R87, R79, c[0x0][0x2ec] ;  /* 0x0000bb004f577a20 */ /* 0x000fe40000410000 */
[----:B------:R-:W-:Y:S03]  /*5350*/  FMUL.FTZ R79, R77, c[0x0][0x2ec] ;  /* 0x0000bb004d4f7a20 */ /* 0x000fe60000410000 */
[----:B------:R-:W3:Y:S01]  /*5360*/  I2F R73, R73 ;  /* 0x0000004900497306 */ /* 0x000ee20000201400 */
[----:B-1----:R-:W-:Y:S02]  /*5370*/  FFMA.FTZ R4, -R81, R81, 1 ;  /* 0x3f80000051047423 */ /* 0x002fe40000010151 */
[C---:B--2---:R-:W-:Y:S02]  /*5380*/  FFMA.FTZ R68, R74.reuse, -UR6, R68 ;  /* 0x800000064a447c23 */ /* 0x044fe40008010044 */
[----:B------:R-:W-:Y:S02]  /*5390*/  FFMA.FTZ R10, R74, -UR6, R88 ;  /* 0x800000064a0a7c23 */ /* 0x000fe40008010058 */
[----:B------:R-:W-:Y:S02]  /*53a0*/  FMUL.FTZ R88, R6, c[0x0][0x2ec] ;  /* 0x0000bb0006587a20 */ /* 0x000fe40000410000 */
[C---:B---3--:R-:W-:Y:S02]  /*53b0*/  FFMA.FTZ R19, R73.reuse, -UR6, R83 ;  /* 0x8000000649137c23 */ /* 0x048fe40008010053 */
[----:B------:R-:W-:Y:S02]  /*53c0*/  FFMA.FTZ R9, R73, -UR6, R81 ;  /* 0x8000000649097c23 */ /* 0x000fe40008010051 */
[----:B------:R-:W-:Y:S02]  /*53d0*/  FMUL.FTZ R83, R78, c[0x0][0x2ec] ;  /* 0x0000bb004e537a20 */ /* 0x000fe40000410000 */
[----:B------:R-:W-:Y:S02]  /*53e0*/  FMUL.FTZ R78, R75, c[0x0][0x2ec] ;  /* 0x0000bb004b4e7a20 */ /* 0x000fe40000410000 */
[----:B------:R-:W-:Y:S01]  /*53f0*/  FMUL.FTZ R81, R4, c[0x0][0x2ec] ;  /* 0x0000bb0004517a20 */ /* 0x000fe20000410000 */
        /* <DEDUP_REMOVED lines=10> */
.L_x_997:
[----:B------:R-:W2:Y:S01]  /*54a0*/  LDL R4, [R1+0x84] ;  /* 0x0000840001047983 */ /* 0x000ea20000100800 */
        /* <DEDUP_REMOVED lines=70> */
.L_x_998:
        /* <DEDUP_REMOVED lines=18> */
[----:B------:R-:W-:Y:S01]  /*5a30*/  FSETP.NEU.FTZ.AND P0, PT, R4, -INF , PT ;  /* 0xff8000000400780b */ /* 0x000fe20003f1d000 */
[C---:B---3--:R-:W-:Y:S03]  /*5a40*/  FMUL.FTZ R4, R6.reuse, 1.4426950216293334961 ;  /* 0x3fb8aa3b06047820 */ /* 0x048fe60000410000 */
[----:B------:R-:W-:Y:S02]  /*5a50*/  FSEL R5, R5, RZ, P0 ;  /* 0x000000ff05057208 */ /* 0x000fe40000000000 */
[----:B------:R-:W-:Y:S03]  /*5a60*/  FSETP.NEU.FTZ.AND P0, PT, R6, -INF , PT ;  /* 0xff8000000600780b */ /* 0x000fe60003f1d000 */
[--C-:B------:R-:W-:Y:S01]  /*5a70*/  FFMA.FTZ R8, R8, c[0x0][0x23c], -R5.reuse ;  /* 0x00008f0008087a23 */ /* 0x100fe20000010805 */
[----:B------:R-:W-:Y:S01]  /*5a80*/  FSEL R4, R4, RZ, P0 ;  /* 0x000000ff04047208 */ /* 0x000fe20000000000 */
[--C-:B------:R-:W-:Y:S01]  /*5a90*/  FFMA.FTZ R7, R7, c[0x0][0x23c], -R5.reuse ;  /* 0x00008f0007077a23 */ /* 0x100fe20000010805 */
[----:B------:R-:W-:Y:S01]  /*5aa0*/  PLOP3.LUT P0, PT, PT, PT, UP0, 0x80, 0x0 ;  /* 0x000000000000781c */ /* 0x000fe20003f0f008 */
[----:B------:R-:W-:Y:S01]  /*5ab0*/  MUFU.EX2 R97, R8 ;  /* 0x0000000800617308 */ /* 0x000fe20000000800 */
[--C-:B------:R-:W-:Y:S02]  /*5ac0*/  FFMA.FTZ R70, R70, c[0x0][0x23c], -R5.reuse ;  /* 0x00008f0046467a23 */ /* 0x100fe40000010805 */
[--C-:B------:R-:W-:Y:S02]  /*5ad0*/  FFMA.FTZ R16, R16, c[0x0][0x23c], -R4.reuse ;  /* 0x00008f0010107a23 */ /* 0x100fe40000010804 */
[--C-:B------:R-:W-:Y:S02]  /*5ae0*/  FFMA.FTZ R69, R69, c[0x0][0x23c], -R5.reuse ;  /* 0x00008f0045457a23 */ /* 0x100fe40000010805 */
[--C-:B------:R-:W-:Y:S02]  /*5af0*/  FFMA.FTZ R68, R68, c[0x0][0x23c], -R5.reuse ;  /* 0x00008f0044447a23 */ /* 0x100fe40000010805 */
[--C-:B------:R-:W-:Y:S01]  /*5b00*/  FFMA.FTZ R19, R19, c[0x0][0x23c], -R5.reuse ;  /* 0x00008f0013137a23 */ /* 0x100fe20000010805 */
[----:B------:R-:W1:Y:S01]  /*5b10*/  MUFU.EX2 R96, R7 ;  /* 0x0000000700607308 */ /* 0x000e620000000800 */
[--C-:B------:R-:W-:Y:S02]  /*5b20*/  FFMA.FTZ R18, R18, c[0x0][0x23c], -R5.reuse ;  /* 0x00008f0012127a23 */ /* 0x100fe40000010805 */
[----:B------:R-:W-:Y:S02]  /*5b30*/  FFMA.FTZ R5, R17, c[0x0][0x23c], -R5 ;  /* 0x00008f0011057a23 */ /* 0x000fe40000010805 */
[--C-:B------:R-:W-:Y:S02]  /*5b40*/  FFMA.FTZ R15, R15, c[0x0][0x23c], -R4.reuse ;  /* 0x00008f000f0f7a23 */ /* 0x100fe40000010804 */
[--C-:B------:R-:W-:Y:S02]  /*5b50*/  FFMA.FTZ R14, R14, c[0x0][0x23c], -R4.reuse ;  /* 0x00008f000e0e7a23 */ /* 0x100fe40000010804 */
[--C-:B------:R-:W-:Y:S01]  /*5b60*/  FFMA.FTZ R13, R13, c[0x0][0x23c], -R4.reuse ;  /* 0x00008f000d0d7a23 */ /* 0x100fe20000010804 */
[----:B------:R-:W-:Y:S01]  /*5b70*/  MUFU.EX2 R75, R16 ;  /* 0x00000010004b7308 */ /* 0x000fe20000000800 */
[--C-:B------:R-:W-:Y:S02]  /*5b80*/  FFMA.FTZ R12, R12, c[0x0][0x23c], -R4.reuse ;  /* 0x00008f000c0c7a23 */ /* 0x100fe40000010804 */
[--C-:B------:R-:W-:Y:S02]  /*5b90*/  FFMA.FTZ R11, R11, c[0x0][0x23c], -R4.reuse ;  /* 0x00008f000b0b7a23 */ /* 0x100fe40000010804 */
[--C-:B------:R-:W-:Y:S02]  /*5ba0*/  FFMA.FTZ R10, R10, c[0x0][0x23c], -R4.reuse ;  /* 0x00008f000a0a7a23 */ /* 0x100fe40000010804 */
[----:B------:R-:W-:Y:S03]  /*5bb0*/  FFMA.FTZ R4, R9, c[0x0][0x23c], -R4 ;  /* 0x00008f0009047a23 */ /* 0x000fe60000010804 */
[----:B------:R-:W2:Y:S01]  /*5bc0*/  MUFU.EX2 R73, R15 ;  /* 0x0000000f00497308 */ /* 0x000ea20000000800 */
[----:B-1----:R-:W-:Y:S05]  /*5bd0*/  F2FP.PACK_AB R6, R96, R97 ;  /* 0x000000616006723e */ /* 0x002fea00000000ff */
[----:B----4-:R1:W-:Y:S04]  /*5be0*/  STS [R101+0x14000], R6 ;  /* 0x0140000665007388 */ /* 0x0103e80000000800 */
[----:B------:R2:W-:Y:S10]  /*5bf0*/  MUFU.EX2 R247, R5 ;  /* 0x0000000500f77308 */ /* 0x0005f40000000800 */
[----:B------:R-:W-:Y:S10]  /*5c00*/  MUFU.EX2 R77, R70 ;  /* 0x00000046004d7308 */ /* 0x000ff40000000800 */
[----:B------:R-:W3:Y:S01]  /*5c10*/  MUFU.EX2 R76, R69 ;  /* 0x00000045004c7308 */ /* 0x000ee20000000800 */
[----:B--2---:R-:W-:Y:S05]  /*5c20*/  F2FP.PACK_AB R5, R73, R75 ;  /* 0x0000004b4905723e */ /* 0x004fea00000000ff */
[----:B------:R2:W-:Y:S04]  /*5c30*/  STS [R101+0x14400], R5 ;  /* 0x0144000565007388 */ /* 0x0005e80000000800 */
[----:B------:R3:W-:Y:S10]  /*5c40*/  MUFU.EX2 R98, R4 ;  /* 0x0000000400627308 */ /* 0x0007f40000000800 */
        /* <DEDUP_REMOVED lines=91> */
[----:B------:R-:W-:Y:S02]  /*6200*/  FMUL.FTZ R7, R73, R7 ;  /* 0x0000000749077220 */ /* 0x000fe40000410000 */
[C---:B------:R-:W-:Y:S02]  /*6210*/  FADD.FTZ R8, -R85.reuse, R8 ;  /* 0x0000000855087221 */ /* 0x040fe40000010100 */
[----:B------:R-:W-:Y:S02]  /*6220*/  FADD.FTZ R9, -R85, R9 ;  /* 0x0000000955097221 */ /* 0x000fe40000010100 */
[C---:B------:R-:W-:Y:S02]  /*6230*/  FADD.FTZ R10, -R84.reuse, R10 ;  /* 0x0000000a540a7221 */ /* 0x040fe40000010100 */
[----:B------:R-:W-:Y:S02]  /*6240*/  FADD.FTZ R11, -R84, R11 ;  /* 0x0000000b540b7221 */ /* 0x000fe40000010100 */
[----:B------:R-:W-:Y:S02]  /*6250*/  FMUL.FTZ R4, R89, R4 ;  /* 0x0000000459047220 */ /* 0x000fe40000410000 */
[----:B------:R-:W-:Y:S02]  /*6260*/  FMUL.FTZ R5, R86, R5 ;  /* 0x0000000556057220 */ /* 0x000fe40000410000 */
[----:B------:R-:W-:Y:S02]  /*6270*/  FMUL.FTZ R71, R77, R8 ;  /* 0x000000084d477220 */ /* 0x000fe40000410000 */
[----:B------:R-:W-:Y:S01]  /*6280*/  FMUL.FTZ R8, R76, R9 ;  /* 0x000000094c087220 */ /* 0x000fe20000410000 */
[----:B------:R-:W-:Y:S01]  /*6290*/  F2FP.PACK_AB R5, R5, R4 ;  /* 0x000000040505723e */ /* 0x000fe200000000ff */
[----:B------:R-:W-:Y:S02]  /*62a0*/  FMUL.FTZ R70, R74, R10 ;  /* 0x0000000a4a467220 */ /* 0x000fe40000410000 */
[----:B------:R-:W-:Y:S02]  /*62b0*/  FMUL.FTZ R9, R72, R11 ;  /* 0x0000000b48097220 */ /* 0x000fe40000410000 */
[----:B------:R-:W-:Y:S01]  /*62c0*/  FMUL.FTZ R11, R91, R6 ;  /* 0x000000065b0b7220 */ /* 0x000fe20000410000 */
[----:B------:R-:W-:Y:S01]  /*62d0*/  STS [R101+0x12000], R5 ;  /* 0x0120000565007388 */ /* 0x000fe20000000800 */
[----:B------:R-:W-:Y:S02]  /*62e0*/  FMUL.FTZ R10, R90, R7 ;  /* 0x000000075a0a7220 */ /* 0x000fe40000410000 */
        /* <DEDUP_REMOVED lines=9> */
[----:B------:R-:W-:Y:S02]  /*6380*/  FMUL.FTZ R69, R248, R12 ;  /* 0x0000000cf8457220 */ /* 0x000fe40000410000 */
[----:B------:R-:W-:Y:S02]  /*6390*/  FMUL.FTZ R7, R95, R70 ;  /* 0x000000465f077220 */ /* 0x000fe40000410000 */
[----:B------:R-:W-:Y:S01]  /*63a0*/  FMUL.FTZ R9, R94, R9 ;  /* 0x000000095e097220 */ /* 0x000fe20000410000 */
[----:B------:R-:W-:Y:S01]  /*63b0*/  STS [R100+0x12000], R8 ;  /* 0x0120000864007388 */ /* 0x000fe20000000800 */
[----:B------:R-:W-:Y:S02]  /*63c0*/  FMUL.FTZ R12, R246, R13 ;  /* 0x0000000df60c7220 */ /* 0x000fe40000410000 */
[----:B------:R-:W-:Y:S01]  /*63d0*/  FADD.FTZ R16, -R85, R16 ;  /* 0x0000001055107221 */ /* 0x000fe20000010100 */
[----:B------:R-:W-:Y:S01]  /*63e0*/  F2FP.PACK_AB R9, R9, R7 ;  /* 0x000000070909723e */ /* 0x000fe200000000ff */
[----:B------:R-:W-:Y:S02]  /*63f0*/  FADD.FTZ R17, -R85, R17 ;  /* 0x0000001155117221 */ /* 0x000fe40000010100 */
[----:B------:R-:W-:Y:S02]  /*6400*/  FMUL.FTZ R68, R244, R14 ;  /* 0x0000000ef4447220 */ /* 0x000fe40000410000 */
[----:B------:R-:W-:Y:S01]  /*6410*/  FMUL.FTZ R13, R79, R69 ;  /* 0x000000454f0d7220 */ /* 0x000fe20000410000 */
[----:B------:R3:W-:Y:S01]  /*6420*/  STS [R100+0x12400], R9 ;  /* 0x0124000964007388 */ /* 0x0007e20000000800 */
[----:B------:R-:W-:Y:S02]  /*6430*/  FMUL.FTZ R12, R78, R12 ;  /* 0x0000000c4e0c7220 */ /* 0x000fe40000410000 */
[----:B------:R-:W-:Y:S02]  /*6440*/  FMUL.FTZ R14, R99, R15 ;  /* 0x0000000f630e7220 */ /* 0x000fe40000410000 */
[----:B------:R-:W-:Y:S01]  /*6450*/  FADD.FTZ R18, -R84, R18 ;  /* 0x0000001254127221 */ /* 0x000fe20000010100 */
[----:B------:R-:W-:Y:S01]  /*6460*/  F2FP.PACK_AB R7, R12, R13 ;  /* 0x0000000d0c07723e */ /* 0x000fe200000000ff */
[----:B------:R-:W-:Y:S01]  /*6470*/  FADD.FTZ R19, -R84, R19 ;  /* 0x0000001354137221 */ /* 0x000fe20000010100 */
[----:B--2---:R1:W5:Y:S01]  /*6480*/  LDL.LU R101, [R1+0x94] ;  /* 0x0000940001657983 */ /* 0x0043620000300800 */
[----:B------:R-:W-:Y:S02]  /*6490*/  FMUL.FTZ R16, R249, R16 ;  /* 0x00000010f9107220 */ /* 0x000fe40000410000 */
[----:B------:R-:W-:Y:S01]  /*64a0*/  FMUL.FTZ R17, R247, R17 ;  /* 0x00000011f7117220 */ /* 0x000fe20000410000 */
[----:B------:R-:W-:Y:S01]  /*64b0*/  STS [R251+0x12000], R7 ;  /* 0x01200007fb007388 */ /* 0x000fe20000000800 */
        /* <DEDUP_REMOVED lines=9> */
[----:B------:R-:W-:Y:S01]  /*6550*/  FMUL.FTZ R10, R81, R10 ;  /* 0x0000000a510a7220 */ /* 0x000fe20000410000 */
[----:B------:R-:W-:Y:S02]  /*6560*/  F2FP.PACK_AB R5, R5, R4 ;  /* 0x000000040505723e */ /* 0x000fe400000000ff */
[----:B---3--:R1:W5:Y:S02]  /*6570*/  LDL.LU R100, [R1+0x90] ;  /* 0x0000900001647983 */ /* 0x0083640000300800 */
[----:B------:R-:W-:Y:S02]  /*6580*/  F2FP.PACK_AB R4, R10, R11 ;  /* 0x0000000b0a04723e */ /* 0x000fe400000000ff */
[----:B------:R-:W-:Y:S04]  /*6590*/  STS [R250+0x12000], R5 ;  /* 0x01200005fa007388 */ /* 0x000fe80000000800 */
[----:B------:R-:W-:Y:S04]  /*65a0*/  STS [R250+0x12400], R4 ;  /* 0x01240004fa007388 */ /* 0x000fe80000000800 */
[----:B------:R-:W-:Y:S08]  /*65b0*/  BAR.SYNC.DEFER_BLOCKING 0x0 ;  /* 0x0000000000007b1d */ /* 0x000ff00000010000 */
[----:B------:R-:W-:Y:S08]  /*65c0*/  LDSM.16.MT88.4 R4, [R3+0x14000] ;  /* 0x014000000304783b */ /* 0x000ff00000004200 */
[----:B------:R-:W2:Y:S08]  /*65d0*/  LDSM.16.MT88.4 R8, [R0+0x6000] ;  /* 0x006000000008783b */ /* 0x000eb00000004200 */
[----:B------:R-:W3:Y:S08]  /*65e0*/  LDSM.16.MT88.4 R12, [R2+0x14000] ;  /* 0x01400000020c783b */ /* 0x000ef00000004200 */
[----:B------:R-:W3:Y:S08]  /*65f0*/  LDSM.16.MT88.4 R16, [R0+0x8000] ;  /* 0x008000000010783b */ /* 0x000ef00000004200 */
[----:B------:R-:W4:Y:S06]  /*6600*/  LDL.LU.64 R96, [R1+0x30] ;  /* 0x0000300001607983 */ /* 0x000f2c0000300a00 */
        /* <DEDUP_REMOVED lines=10> */
[-C--:B------:R-:W-:Y:S07]  /*66b0*/  HMMA.16816.F32 R36, R4, R16.reuse, R36 ;  /* 0x000000100424723c */ /* 0x080fee0000001824 */
[----:B------:R-:W-:Y:S01]  /*66c0*/  LDSM.16.MT88.4 R88, [R2+0x15800] ;  /* 0x015800000258783b */ /* 0x000fe20000004200 */
[C---:B------:R-:W-:Y:S07]  /*66d0*/  HMMA.16816.F32 R40, R12.reuse, R16, R40 ;  /* 0x000000100c28723c */ /* 0x040fee0000001828 */
[----:B------:R-:W-:Y:S01]  /*66e0*/  LDSM.16.MT88.4 R92, [R0+0x9800] ;  /* 0x00980000005c783b */ /* 0x000fe20000004200 */
[-C--:B------:R-:W-:Y:S08]  /*66f0*/  HMMA.16816.F32 R44, R12, R18.reuse, R44 ;  /* 0x000000120c2c723c */ /* 0x080ff0000000182c */
        /* <DEDUP_REMOVED lines=114> */
.L_x_999:
        /* <DEDUP_REMOVED lines=418> */
.L_x_1000:
        /* <DEDUP_REMOVED lines=172> */
.L_x_1002:
        /* <DEDUP_REMOVED lines=18> */
.L_x_1003:
        /* <DEDUP_REMOVED lines=54> */
.L_x_1005:
[----:B------:R-:W-:Y:S05]  /*9780*/  BSYNC B0 ;  /* 0x0000000000007941 */ /* 0x000fea0003800000 */
.L_x_1004:
        /* <DEDUP_REMOVED lines=19> */
.L_x_1007:
[----:B------:R-:W-:Y:S05]  /*98c0*/  BSYNC B0 ;  /* 0x0000000000007941 */ /* 0x000fea0003800000 */
.L_x_1006:
        /* <DEDUP_REMOVED lines=30> */
.L_x_1009:
[----:B------:R-:W-:Y:S05]  /*9ab0*/  BSYNC B0 ;  /* 0x0000000000007941 */ /* 0x000fea0003800000 */
.L_x_1008:
        /* <DEDUP_REMOVED lines=16> */
.L_x_980:
[----:B------:R-:W-:Y:S05]  /*9bc0*/  BSYNC B1 ;  /* 0x0000000000017941 */ /* 0x000fea0003800000 */
.L_x_966:
        /* <DEDUP_REMOVED lines=11> */
.L_x_1010:
[----:B------:R-:W-:Y:S05]  /*9c80*/  EXIT ;  /* 0x000000000000794d */ /* 0x000fea0003800000 */
.L_x_1012:
        /* <DEDUP_REMOVED lines=15> */
.L_x_1602:


//--------------------- .text._ZN5flash25flash_bwd_dot_do_o_kernelILb0E23Flash_bwd_kernel_traitsILi192ELi64ELi64ELi8ELi4ELi2ELi2ELb1ELb1EN7cutlass6half_tE19Flash_kernel_traitsILi192ELi64ELi64ELi8ES3_EEEEvNS_16Flash_bwd_paramsE --------------------------
	.section	.text._ZN5flash25flash_bwd_dot_do_o_kernelILb0E23Flash_bwd_kernel_traitsILi192ELi64ELi64ELi8ELi4ELi2ELi2ELb1ELb1EN7cutlass6half_tE19Flash_kernel_traitsILi192ELi64ELi64ELi8ES3_EEEEvNS_16Flash_bwd_paramsE,"ax",@progbits
	.sectioninfo	@"SHI_REGISTERS=62"
	.align	128
        .global         _ZN5flash25flash_bwd_dot_do_o_kernelILb0E23Flash_bwd_kernel_traitsILi192ELi64ELi64ELi8ELi4ELi2ELi2ELb1ELb1EN7cutlass6half_tE19Flash_kernel_traitsILi192ELi64ELi64ELi8ES3_EEEEvNS_16Flash_bwd_paramsE
        .type           _ZN5flash25flash_bwd_dot_do_o_kernelILb0E23Flash_bwd_kernel_traitsILi192ELi64ELi64ELi8ELi4ELi2ELi2ELb1ELb1EN7cutlass6half_tE19Flash_kernel_traitsILi192ELi64ELi64ELi8ES3_EEEEvNS_16Flash_bwd_paramsE,@function
        .size           _ZN5flash25flash_bwd_dot_do_o_kernelILb0E23Flash_bwd_kernel_traitsILi192ELi64ELi64ELi8ELi4ELi2ELi2ELb1ELb1EN7cutlass6half_tE19Flash_kernel_traitsILi192ELi64ELi64ELi8ES3_EEEEvNS_16Flash_bwd_paramsE,(.L_x_1603 - _ZN5flash25flash_bwd_dot_do_o_kernelILb0E23Flash_bwd_kernel_traitsILi192ELi64ELi64ELi8ELi4ELi2ELi2ELb1ELb1EN7cutlass6half_tE19Flash_kernel_traitsILi192ELi64ELi64ELi8ES3_EEEEvNS_16Flash_bwd_paramsE)
        .other          _ZN5flash25flash_bwd_dot_do_o_kernelILb0E23Flash_bwd_kernel_traitsILi192ELi64ELi64ELi8ELi4ELi2ELi2ELb1ELb1EN7cutlass6half_tE19Flash_kernel_traitsILi192ELi64ELi64ELi8ES3_EEEEvNS_16Flash_bwd_paramsE,@"STO_CUDA_ENTRY STV_DEFAULT"
_ZN5flash25flash_bwd_dot_do_o_kernelILb0E23Flash_bwd_kernel_traitsILi192ELi64ELi64ELi8ELi4ELi2ELi2ELb1ELb1EN7cutlass6half_tE19Flash_kernel_traitsILi192ELi64ELi64ELi8ES3_EEEEvNS_16Flash_bwd_paramsE:
.text._ZN5flash25flash_bwd_dot_do_o_kernelILb0E23Flash_bwd_kernel_traitsILi192ELi64ELi64ELi8ELi4ELi2ELi2ELb1ELb1EN7cutlass6half_tE19Flash_kernel_traitsILi192ELi64ELi64ELi8ES3_EEEEvNS_16Flash_bwd_paramsE:
        /* <DEDUP_REMOVED lines=17> */
[----:B------:R-:W0:Y:S01]  /*0110*/  S2R R13, SR_CTAID.Z ;  /* 0x00000000000d7919 */ /* 0x000e220000002700 */
[----:B------:R-:W-:Y:S02]  /*0120*/  ULDC.U8 UR6, c[0x0][0x328] ;  /* 0x0000ca0000067ab9 */ /* 0x000fe40000000000 */
[----:B------:R-:W-:Y:S01]  /*0130*/  ISETP.NE.AND P0, PT, RZ, UR6, PT ;  /* 0x00000006ff007c0c */ /* 0x000fe2000bf05270 */
[----:B------:R-:W1:Y:S08]  /*0140*/  S2R R6, SR_TID.X ;  /* 0x0000000000067919 */ /* 0x000e700000002100 */
[----:B------:R-:W-:Y:S01]  /*0150*/  @P1 IMAD.WIDE.U32 R2, R9, c[0x0][0x370], RZ ;  /* 0x0000dc0009021a25 */ /* 0x000fe200078e00ff */
[----:B------:R-:W-:-:S02]  /*0160*/  @!P1 SHF.R.S32.HI R4, RZ, 0x1f, R8 ;  /* 0x0000001fff049819 */ /* 0x000fc40000011408 */
[----:B------:R-:W-:Y:S01]  /*0170*/  @!P1 SHF.R.S32.HI R21, RZ, 0x1f, R8 ;  /* 0x0000001fff159819 */ /* 0x000fe20000011408 */
[C---:B------:R-:W-:Y:S01]  /*0180*/  @P1 IMAD R17, R9.reuse, c[0x0][0x374], R3 ;  /* 0x0000dd0009111a24 */ /* 0x040fe200078e0203 */
[----:B------:R-:W-:Y:S01]  /*0190*/  @P1 MOV R33, R2 ;  /* 0x0000000200211202 */ /* 0x000fe20000000f00 */
[----:B------:R-:W-:-:S04]  /*01a0*/  @P1 IMAD.WIDE.U32 R2, R9, c[0x0][0x1e8], RZ ;  /* 0x00007a0009021a25 */ /* 0x000fc800078e00ff */
[----:B------:R-:W-:Y:S02]  /*01b0*/  @!P1 IMAD R5, R4, c[0x0][0x368], RZ ;  /* 0x0000da0004059a24 */ /* 0x000fe400078e02ff */
[----:B------:R-:W-:Y:S02]  /*01c0*/  @!P1 IMAD R21, R21, c[0x0][0x1e0], RZ ;  /* 0x0000780015159a24 */ /* 0x000fe400078e02ff */
[----:B------:R-:W-:Y:S02]  /*01d0*/  @P1 IMAD R15, R9, c[0x0][0x1ec], R3 ;  /* 0x00007b00090f1a24 */ /* 0x000fe400078e0203 */
[----:B------:R-:W-:Y:S02]  /*01e0*/  @P1 IMAD.MOV.U32 R11, RZ, RZ, R2 ;  /* 0x000000ffff0b1224 */ /* 0x000fe400078e0002 */
[C---:B------:R-:W-:Y:S02]  /*01f0*/  @!P1 IMAD R19, R8.reuse, c[0x0][0x36c], R5 ;  /* 0x0000db0008139a24 */ /* 0x040fe400078e0205 */
[----:B------:R-:W-:-:S04]  /*0200*/  @!P1 IMAD.WIDE.U32 R2, R8, c[0x0][0x368], RZ ;  /* 0x0000da0008029a25 */ /* 0x000fc800078e00ff */
[----:B------:R-:W-:Y:S01]  /*0210*/  @!P1 IMAD.WIDE.U32 R4, R8, c[0x0][0x1e0], RZ ;  /* 0x0000780008049a25 */ /* 0x000fe200078e00ff */
[----:B------:R-:W-:Y:S02]  /*0220*/  @!P1 MOV R33, R2 ;  /* 0x0000000200219202 */ /* 0x000fe40000000f00 */
[----:B------:R-:W-:Y:S01]  /*0230*/  @!P1 IADD3 R17, R3, R19, RZ ;  /* 0x0000001303119210 */ /* 0x000fe20007ffe0ff */
[----:B------:R-:W-:Y:S01]  /*0240*/  @!P1 IMAD R21, R8, c[0x0][0x1e4], R21 ;  /* 0x0000790008159a24 */ /* 0x000fe200078e0215 */
[----:B------:R-:W-:-:S04]  /*0250*/  @!P1 MOV R11, R4 ;  /* 0x00000004000b9202 */ /* 0x000fc80000000f00 */
[----:B------:R-:W-:Y:S01]  /*0260*/  @!P1 IADD3 R15, R5, R21, RZ ;  /* 0x00000015050f9210 */ /* 0x000fe20007ffe0ff */
[----:B------:R-:W-:Y:S05]  /*0270*/  @!P0 BRA `(.L_x_1013) ;  /* 0x0000007000008947 */ /* 0x000fea0003800000 */
[----:B01----:R-:W-:Y:S01]  /*0280*/  HFMA2.MMA R2, -RZ, RZ, 0, 7.62939453125e-06 ;  /* 0x00000080ff027435 */ /* 0x003fe200000001ff */
[----:B------:R-:W-:Y:S01]  /*0290*/  MOV R5, c[0x0][0x210] ;  /* 0x0000840000057a02 */ /* 0x000fe20000000f00 */
[----:B------:R-:W-:-:S04]  /*02a0*/  @!P1 IMAD R9, R8, c[0x0][0x224], RZ ;  /* 0x0000890008099a24 */ /* 0x000fc800078e02ff */
[----:B------:R-:W-:-:S04]  /*02b0*/  IMAD R3, R8, 0x80, R9 ;  /* 0x0000008008037824 */ /* 0x000fc800078e0209 */
[----:B------:R-:W-:-:S04]  /*02c0*/  IMAD R2, R2, R5, c[0x0][0x234] ;  /* 0x00008d0002027624 */ /* 0x000fc800078e0205 */
[----:B------:R-:W-:Y:S01]  /*02d0*/  IMAD R2, R2, R13, R3 ;  /* 0x0000000d02027224 */ /* 0x000fe200078e0203 */
[----:B------:R-:W-:Y:S05]  /*02e0*/  BRA `(.L_x_1014) ;  /* 0x0000002000007947 */ /* 0x000fea0003800000 */
.L_x_1013:
[----:B01----:R-:W-:-:S04]  /*02f0*/  IMAD R2, R8, c[0x0][0x1c0], R13 ;  /* 0x0000700008027a24 */ /* 0x003fc800078e020d */
[----:B------:R-:W-:-:S03]  /*0300*/  IMAD R2, R2, c[0x0][0x224], RZ ;  /* 0x0000890002027a24 */ /* 0x000fc600078e02ff */
.L_x_1014:
[----:B------:R-:W-:Y:S01]  /*0310*/  SHF.R.S32.HI R3, RZ, 0x1f, R6 ;  /* 0x0000001fff037819 */ /* 0x000fe20000011406 */
[----:B------:R-:W-:Y:S01]  /*0320*/  BSSY B0, `(.L_x_1015) ;  /* 0x0000038000007945 */ /* 0x000fe20003800000 */
[----:B------:R-:W-:Y:S01]  /*0330*/  IADD3 R5, R7, R2, RZ ;  /* 0x0000000207057210 */ /* 0x000fe20007ffe0ff */
[----:B------:R-:W-:Y:S01]  /*0340*/  CS2R R30, SRZ ;  /* 0x00000000001e7805 */ /* 0x000fe2000001ff00 */
[-C--:B------:R-:W-:Y:S01]  /*0350*/  LEA.HI R4, R3, R6.reuse, RZ, 0x3 ;  /* 0x0000000603047211 */ /* 0x080fe200078f18ff */
[----:B------:R-:W-:Y:S01]  /*0360*/  CS2R R26, SRZ ;  /* 0x00000000001a7805 */ /* 0x000fe2000001ff00 */
[----:B------:R-:W-:Y:S01]  /*0370*/  SHF.R.S32.HI R12, RZ, 0x1f, R13 ;  /* 0x0000001fff0c7819 */ /* 0x000fe2000001140d */
[----:B------:R-:W-:Y:S01]  /*0380*/  CS2R R24, SRZ ;  /* 0x0000000000187805 */ /* 0x000fe2000001ff00 */
[----:B------:R-:W-:Y:S01]  /*0390*/  LOP3.LUT R3, R4, 0x1ffffff8, RZ, 0xc0, !PT ;  /* 0x1ffffff804037812 */ /* 0x000fe200078ec0ff */
[----:B------:R-:W-:Y:S01]  /*03a0*/  CS2R R22, SRZ ;  /* 0x0000000000167805 */ /* 0x000fe2000001ff00 */
[----:B------:R-:W-:Y:S01]  /*03b0*/  SHF.R.S32.HI R4, RZ, 0x3, R4 ;  /* 0x00000003ff047819 */ /* 0x000fe20000011404 */
[----:B------:R-:W-:Y:S01]  /*03c0*/  CS2R R20, SRZ ;  /* 0x0000000000147805 */ /* 0x000fe2000001ff00 */
[----:B------:R-:W-:-:S02]  /*03d0*/  IADD3 R3, -R3, R6, RZ ;  /* 0x0000000603037210 */ /* 0x000fc40007ffe1ff */
[----:B------:R-:W-:Y:S02]  /*03e0*/  MOV R18, RZ ;  /* 0x000000ff00127202 */ /* 0x000fe40000000f00 */
[----:B------:R-:W-:Y:S02]  /*03f0*/  SHF.L.U32 R40, R3, 0x3, RZ ;  /* 0x0000000303287819 */ /* 0x000fe400000006ff */
[----:B------:R-:W-:Y:S02]  /*0400*/  SHF.R.S32.HI R3, RZ, 0x1f, R7 ;  /* 0x0000001fff037819 */ /* 0x000fe40000011407 */
[----:B------:R-:W-:-:S03]  /*0410*/  SHF.R.S32.HI R41, RZ, 0x1f, R40 ;  /* 0x0000001fff297819 */ /* 0x000fc60000011428 */
[C---:B------:R-:W-:Y:S02]  /*0420*/  IMAD R10, R3.reuse, c[0x0][0x370], RZ ;  /* 0x0000dc00030a7a24 */ /* 0x040fe400078e02ff */
[----:B------:R-:W-:Y:S02]  /*0430*/  IMAD R16, R3, c[0x0][0x1e8], RZ ;  /* 0x00007a0003107a24 */ /* 0x000fe400078e02ff */
[----:B------:R-:W-:-:S04]  /*0440*/  IMAD.WIDE.U32 R2, R7, c[0x0][0x370], R40 ;  /* 0x0000dc0007027a25 */ /* 0x000fc800078e0028 */
[----:B------:R-:W-:Y:S01]  /*0450*/  IMAD R14, R7, c[0x0][0x374], R10 ;  /* 0x0000dd00070e7a24 */ /* 0x000fe200078e020a */
[----:B------:R-:W-:Y:S01]  /*0460*/  IADD3 R32, P0, R33, R2, RZ ;  /* 0x0000000221207210 */ /* 0x000fe20007f1e0ff */
[----:B------:R-:W-:-:S03]  /*0470*/  IMAD.WIDE.U32 R8, R7, c[0x0][0x1e8], R40 ;  /* 0x00007a0007087a25 */ /* 0x000fc600078e0028 */
[----:B------:R-:W-:Y:S01]  /*0480*/  IADD3.X R33, R17, R3, R14, P0, !PT ;  /* 0x0000000311217210 */ /* 0x000fe200007fe40e */
[C---:B------:R-:W-:Y:S01]  /*0490*/  IMAD R16, R7.reuse, c[0x0][0x1ec], R16 ;  /* 0x00007b0007107a24 */ /* 0x040fe200078e0210 */
[----:B------:R-:W-:Y:S01]  /*04a0*/  IADD3 R7, -R7, R0, RZ ;  /* 0x0000000007077210 */ /* 0x000fe20007ffe1ff */
[C---:B------:R-:W-:Y:S01]  /*04b0*/  IMAD R2, R12.reuse, c[0x0][0x378], RZ ;  /* 0x0000de000c027a24 */ /* 0x040fe200078e02ff */
[----:B------:R-:W-:Y:S01]  /*04c0*/  IADD3 R10, P1, R11, R8, RZ ;  /* 0x000000080b0a7210 */ /* 0x000fe20007f3e0ff */
[----:B------:R-:W-:Y:S01]  /*04d0*/  IMAD R12, R12, c[0x0][0x1f0], RZ ;  /* 0x00007c000c0c7a24 */ /* 0x000fe200078e02ff */
[C---:B------:R-:W-:Y:S01]  /*04e0*/  ISETP.GE.AND P0, PT, R4.reuse, R7, PT ;  /* 0x000000070400720c */ /* 0x040fe20003f06270 */
[----:B------:R-:W-:Y:S01]  /*04f0*/  IMAD R35, R13, c[0x0][0x37c], R2 ;  /* 0x0000df000d237a24 */ /* 0x000fe200078e0202 */
[----:B------:R-:W-:Y:S01]  /*0500*/  IADD3.X R11, R15, R9, R16, P1, !PT ;  /* 0x000000090f0b7210 */ /* 0x000fe20000ffe410 */
[C---:B------:R-:W-:Y:S01]  /*0510*/  IMAD.WIDE.U32 R32, R13.reuse, c[0x0][0x378], R32 ;  /* 0x0000de000d207a25 */ /* 0x040fe200078e0020 */
[----:B------:R-:W-:Y:S01]  /*0520*/  IADD3 R0, R4, 0x20, RZ ;  /* 0x0000002004007810 */ /* 0x000fe20007ffe0ff */
[----:B------:R-:W-:Y:S01]  /*0530*/  CS2R R14, SRZ ;  /* 0x00000000000e7805 */ /* 0x000fe2000001ff00 */
[----:B------:R-:W-:Y:S01]  /*0540*/  SHF.R.S32.HI R3, RZ, 0x1f, R4 ;  /* 0x0000001fff037819 */ /* 0x000fe20000011404 */
[C---:B------:R-:W-:Y:S01]  /*0550*/  IMAD R45, R13.reuse, c[0x0][0x1f4], R12 ;  /* 0x00007d000d2d7a24 */ /* 0x040fe200078e020c */
[----:B------:R-:W-:Y:S01]  /*0560*/  ISETP.GE.AND P1, PT, R0, R7, PT ;  /* 0x000000070000720c */ /* 0x000fe20003f26270 */
[----:B------:R-:W-:Y:S01]  /*0570*/  IMAD.WIDE.U32 R10, R13, c[0x0][0x1f0], R10 ;  /* 0x00007c000d0a7a25 */ /* 0x000fe200078e000a */
[----:B------:R-:W-:Y:S01]  /*0580*/  IADD3 R2, R40, 0x40, RZ ;  /* 0x0000004028027810 */ /* 0x000fe20007ffe0ff */
[----:B------:R-:W-:Y:S01]  /*0590*/  CS2R R12, SRZ ;  /* 0x00000000000c7805 */ /* 0x000fe2000001ff00 */
[----:B------:R-:W-:Y:S01]  /*05a0*/  IADD3 R35, R33, R35, RZ ;  /* 0x0000002321237210 */ /* 0x000fe20007ffe0ff */
[----:B------:R-:W-:Y:S05]  /*05b0*/  @P0 BRA `(.L_x_1016) ;  /* 0x000000e000000947 */ /* 0x000fea0003800000 */
[----:B------:R-:W-:Y:S01]  /*05c0*/  IMAD R7, R3, c[0x0][0x370], RZ ;  /* 0x0000dc0003077a24 */ /* 0x000fe200078e02ff */
[C---:B------:R-:W-:Y:S01]  /*05d0*/  IADD3 R0, R40.reuse, 0x80, RZ ;  /* 0x0000008028007810 */ /* 0x040fe20007ffe0ff */
[----:B------:R-:W-:Y:S01]  /*05e0*/  IMAD.MOV.U32 R34, RZ, RZ, R32 ;  /* 0x000000ffff227224 */ /* 0x000fe200078e0020 */
[----:B------:R-:W-:Y:S01]  /*05f0*/  ISETP.GE.AND P2, PT, R40, c[0x0][0x220], PT ;  /* 0x0000880028007a0c */ /* 0x000fe20003f46270 */
[----:B------:R-:W-:Y:S01]  /*0600*/  IMAD R7, R4, c[0x0][0x374], R7 ;  /* 0x0000dd0004077a24 */ /* 0x000fe200078e0207 */
[----:B------:R-:W-:Y:S01]  /*0610*/  ISETP.GE.AND P4, PT, R0, c[0x0][0x220], PT ;  /* 0x0000880000007a0c */ /* 0x000fe20003f86270 */
[----:B------:R-:W-:Y:S01]  /*0620*/  IMAD.WIDE.U32 R8, R4, c[0x0][0x370], R34 ;  /* 0x0000dc0004087a25 */ /* 0x000fe200078e0022 */
[----:B------:R-:W-:-:S04]  /*0630*/  ISETP.GE.AND P3, PT, R2, c[0x0][0x220], PT ;  /* 0x0000880002007a0c */ /* 0x000fc80003f66270 */
[----:B------:R-:W-:Y:S02]  /*0640*/  IADD3 R7, R9, R7, RZ ;  /* 0x0000000709077210 */ /* 0x000fe40007ffe0ff */
[----:B------:R-:W-:-:S04]  /*0650*/  LEA R16, P5, R8, c[0x0][0x330], 0x1 ;  /* 0x0000cc0008107a11 */ /* 0x000fc800078a08ff */
[----:B------:R-:W-:-:S05]  /*0660*/  LEA.HI.X R17, R8, c[0x0][0x334], R7, 0x1, P5 ;  /* 0x0000cd0008117a11 */ /* 0x000fca00028f0c07 */
[----:B------:R0:W5:Y:S04]  /*0670*/  @!P2 LDG.E.128 R20, [R16.64] ;  /* 0x000000041014a981 */ /* 0x000168000c1e1d00 */
[----:B------:R0:W5:Y:S04]  /*0680*/  @!P3 LDG.E.128 R24, [R16.64+0x80] ;  /* 0x000080041018b981 */ /* 0x000168000c1e1d00 */
[----:B------:R0:W5:Y:S02]  /*0690*/  @!P4 LDG.E.128 R12, [R16.64+0x100] ;  /* 0x00010004100cc981 */ /* 0x000164000c1e1d00 */
.L_x_1016:
[----:B------:R-:W-:Y:S05]  /*06a0*/  BSYNC B0 ;  /* 0x0000000000007941 */ /* 0x000fea0003800000 */
.L_x_1015:
[----:B------:R-:W-:Y:S01]  /*06b0*/  BSSY B0, `(.L_x_1017) ;  /* 0x0000020000007945 */ /* 0x000fe20003800000 */
[----:B------:R-:W-:Y:S01]  /*06c0*/  HFMA2.MMA R19, -RZ, RZ, 0, 0 ;  /* 0x00000000ff137435 */ /* 0x000fe200000001ff */
[----:B-----5:R-:W-:Y:S01]  /*06d0*/  MOV R9, R22 ;  /* 0x0000001600097202 */ /* 0x020fe20000000f00 */
[----:B------:R-:W-:Y:S01]  /*06e0*/  IMAD.MOV.U32 R46, RZ, RZ, R23 ;  /* 0x000000ffff2e7224 */ /* 0x000fe200078e0017 */
[----:B------:R-:W-:Y:S01]  /*06f0*/  MOV R43, R20 ;  /* 0x00000014002b7202 */ /* 0x000fe20000000f00 */
[----:B------:R-:W-:Y:S01]  /*0700*/  CS2R R28, SRZ ;  /* 0x00000000001c7805 */ /* 0x000fe2000001ff00 */
[----:B------:R-:W-:Y:S01]  /*0710*/  MOV R48, R21 ;  /* 0x0000001500307202 */ /* 0x000fe20000000f00 */
[----:B------:R-:W-:Y:S01]  /*0720*/  CS2R R22, SRZ ;  /* 0x0000000000167805 */ /* 0x000fe2000001ff00 */
[----:B------:R-:W-:Y:S01]  /*0730*/  MOV R0, R26 ;  /* 0x0000001a00007202 */ /* 0x000fe20000000f00 */
[----:B------:R-:W-:Y:S01]  /*0740*/  CS2R R20, SRZ ;  /* 0x0000000000147805 */ /* 0x000fe2000001ff00 */
[----:B------:R-:W-:Y:S01]  /*0750*/  MOV R7, R27 ;  /* 0x0000001b00077202 */ /* 0x000fe20000000f00 */
[----:B0-----:R-:W-:Y:S01]  /*0760*/  CS2R R16, SRZ ;  /* 0x0000000000107805 */ /* 0x001fe2000001ff00 */
[----:B------:R-:W-:-:S02]  /*0770*/  MOV R8, R24 ;  /* 0x0000001800087202 */ /* 0x000fc40000000f00 */
[----:B------:R-:W-:Y:S01]  /*0780*/  MOV R42, R25 ;  /* 0x00000019002a7202 */ /* 0x000fe20000000f00 */
[----:B------:R-:W-:Y:S05]  /*0790*/  @P1 BRA `(.L_x_1018) ;  /* 0x0000011000001947 */ /* 0x000fea0003800000 */
[----:B------:R-:W-:Y:S02]  /*07a0*/  IADD3 R27, P2, R4, 0x20, RZ ;  /* 0x00000020041b7810 */ /* 0x000fe40007f5e0ff */
[----:B------:R-:W-:Y:S02]  /*07b0*/  MOV R25, R35 ;  /* 0x0000002300197202 */ /* 0x000fe40000000f00 */
[----:B------:R-:W-:Y:S02]  /*07c0*/  IADD3.X R24, RZ, R3, RZ, P2, !PT ;  /* 0x00000003ff187210 */ /* 0x000fe400017fe4ff */
[C---:B------:R-:W-:Y:S02]  /*07d0*/  IADD3 R33, R40.reuse, 0x80, RZ ;  /* 0x0000008028217810 */ /* 0x040fe40007ffe0ff */
[----:B------:R-:W-:Y:S01]  /*07e0*/  ISETP.GE.AND P3, PT, R40, c[0x0][0x220], PT ;  /* 0x0000880028007a0c */ /* 0x000fe20003f66270 */
[----:B------:R-:W-:Y:S01]  /*07f0*/  IMAD R26, R24, c[0x0][0x370], RZ ;  /* 0x0000dc00181a7a24 */ /* 0x000fe200078e02ff */
[----:B------:R-:W-:-:S02]  /*0800*/  MOV R24, R32 ;  /* 0x0000002000187202 */ /* 0x000fc40000000f00 */
[----:B------:R-:W-:Y:S02]  /*0810*/  ISETP.GE.AND P5, PT, R33, c[0x0][0x220], PT ;  /* 0x0000880021007a0c */ /* 0x000fe40003fa6270 */
[----:B------:R-:W-:Y:S01]  /*0820*/  ISETP.GE.AND P4, PT, R2, c[0x0][0x220], PT ;  /* 0x0000880002007a0c */ /* 0x000fe20003f86270 */
[----:B------:R-:W-:-:S04]  /*0830*/  IMAD.WIDE.U32 R24, R27, c[0x0][0x370], R24 ;  /* 0x0000dc001b187a25 */ /* 0x000fc800078e0018 */
[----:B------:R-:W-:Y:S01]  /*0840*/  IMAD R27, R27, c[0x0][0x374], R26 ;  /* 0x0000dd001b1b7a24 */ /* 0x000fe200078e021a */
[----:B------:R-:W-:-:S03]  /*0850*/  LEA R26, P2, R24, c[0x0][0x330], 0x1 ;  /* 0x0000cc00181a7a11 */ /* 0x000fc600078408ff */
[----:B------:R-:W-:-:S05]  /*0860*/  IMAD.IADD R25, R25, 0x1, R27 ;  /* 0x0000000119197824 */ /* 0x000fca00078e021b */
[----:B------:R-:W-:-:S05]  /*0870*/  LEA.HI.X R27, R24, c[0x0][0x334], R25, 0x1, P2 ;  /* 0x0000cd00181b7a11 */ /* 0x000fca00010f0c19 */
[----:B------:R0:W5:Y:S04]  /*0880*/  @!P3 LDG.E.128 R20, [R26.64] ;  /* 0x000000041a14b981 */ /* 0x000168000c1e1d00 */
[----:B------:R0:W5:Y:S04]  /*0890*/  @!P4 LDG.E.128 R28, [R26.64+0x80] ;  /* 0x000080041a1cc981 */ /* 0x000168000c1e1d00 */
[----:B------:R0:W5:Y:S02]  /*08a0*/  @!P5 LDG.E.128 R16, [R26.64+0x100] ;  /* 0x000100041a10d981 */ /* 0x000164000c1e1d00 */
.L_x_1018:
[----:B------:R-:W-:Y:S05]  /*08b0*/  BSYNC B0 ;  /* 0x0000000000007941 */ /* 0x000fea0003800000 */
.L_x_1017:
[----:B------:R-:W-:Y:S01]  /*08c0*/  BSSY B0, `(.L_x_1019) ;  /* 0x0000021000007945 */ /* 0x000fe20003800000 */
[----:B------:R-:W-:Y:S01]  /*08d0*/  HFMA2.MMA R38, -RZ, RZ, 0, 0 ;  /* 0x00000000ff267435 */ /* 0x000fe200000001ff */
[----:B-----5:R-:W-:Y:S01]  /*08e0*/  MOV R47, R30 ;  /* 0x0000001e002f7202 */ /* 0x020fe20000000f00 */
[----:B------:R-:W-:Y:S01]  /*08f0*/  IMAD.MOV.U32 R53, RZ, RZ, R20 ;  /* 0x000000ffff357224 */ /* 0x000fe200078e0014 */
[----:B------:R-:W-:Y:S01]  /*0900*/  MOV R50, R31 ;  /* 0x0000001f00327202 */ /* 0x000fe20000000f00 */
[----:B------:R-:W-:Y:S01]  /*0910*/  CS2R R34, SRZ ;  /* 0x0000000000227805 */ /* 0x000fe2000001ff00 */
[----:B------:R-:W-:Y:S01]  /*0920*/  MOV R49, R28 ;  /* 0x0000001c00317202 */ /* 0x000fe20000000f00 */
[----:B0-----:R-:W-:Y:S01]  /*0930*/  CS2R R26, SRZ ;  /* 0x00000000001a7805 */ /* 0x001fe2000001ff00 */
[----:B------:R-:W-:Y:S01]  /*0940*/  MOV R52, R29 ;  /* 0x0000001d00347202 */ /* 0x000fe20000000f00 */
[----:B------:R-:W-:Y:S01]  /*0950*/  CS2R R24, SRZ ;  /* 0x0000000000187805 */ /* 0x000fe2000001ff00 */
[----:B------:R-:W-:Y:S01]  /*0960*/  MOV R51, R22 ;  /* 0x0000001600337202 */ /* 0x000fe20000000f00 */
[----:B------:R-:W-:Y:S01]  /*0970*/  CS2R R30, SRZ ;  /* 0x00000000001e7805 */ /* 0x000fe2000001ff00 */
[----:B------:R-:W-:Y:S01]  /*0980*/  MOV R54, R23 ;  /* 0x0000001700367202 */ /* 0x000fe20000000f00 */
[----:B------:R-:W-:Y:S01]  /*0990*/  CS2R R28, SRZ ;  /* 0x00000000001c7805 */ /* 0x000fe2000001ff00 */
[----:B------:R-:W-:Y:S01]  /*09a0*/  MOV R55, R21 ;  /* 0x0000001500377202 */ /* 0x000fe20000000f00 */
[----:B------:R-:W-:Y:S01]  /*09b0*/  CS2R R22, SRZ ;  /* 0x0000000000167805 */ /* 0x000fe2000001ff00 */
[----:B------:R-:W-:Y:S01]  /*09c0*/  CS2R R20, SRZ ;  /* 0x0000000000147805 */ /* 0x000fe2000001ff00 */
[----:B------:R-:W-:Y:S01]  /*09d0*/  IADD3 R45, R11, R45, RZ ;  /* 0x0000002d0b2d7210 */ /* 0x000fe20007ffe0ff */
[----:B------:R-:W-:Y:S05]  /*09e0*/  @P0 BRA `(.L_x_1020) ;  /* 0x000000e000000947 */ /* 0x000fea0003800000 */
[----:B------:R-:W-:Y:S01]  /*09f0*/  MOV R44, R10 ;  /* 0x0000000a002c7202 */ /* 0x000fe20000000f00 */
[----:B------:R-:W-:Y:S01]  /*0a00*/  IMAD R33, R3, c[0x0][0x1e8], RZ ;  /* 0x00007a0003217a24 */ /* 0x000fe200078e02ff */
[----:B------:R-:W-:-:S02]  /*0a10*/  IADD3 R32, R40, 0x80, RZ ;  /* 0x0000008028207810 */ /* 0x000fc40007ffe0ff */
[----:B------:R-:W-:Y:S01]  /*0a20*/  ISETP.GE.AND P2, PT, R40, c[0x0][0x220], PT ;  /* 0x0000880028007a0c */ /* 0x000fe20003f46270 */
[----:B------:R-:W-:Y:S01]  /*0a30*/  IMAD.WIDE.U32 R36, R4, c[0x0][0x1e8], R44 ;  /* 0x00007a0004247a25 */ /* 0x000fe200078e002c */
[----:B------:R-:W-:Y:S02]  /*0a40*/  ISETP.GE.AND P4, PT, R32, c[0x0][0x220], PT ;  /* 0x0000880020007a0c */ /* 0x000fe40003f86270 */
[----:B------:R-:W-:Y:S01]  /*0a50*/  ISETP.GE.AND P3, PT, R2, c[0x0][0x220], PT ;  /* 0x0000880002007a0c */ /* 0x000fe20003f66270 */
[----:B------:R-:W-:Y:S01]  /*0a60*/  IMAD R33, R4, c[0x0][0x1ec], R33 ;  /* 0x00007b0004217a24 */ /* 0x000fe200078e0221 */
[----:B------:R-:W-:-:S04]  /*0a70*/  LEA R32, P0, R36, c[0x0][0x1d0], 0x1 ;  /* 0x0000740024207a11 */ /* 0x000fc800078008ff */
[----:B------:R-:W-:-:S04]  /*0a80*/  IADD3 R33, R37, R33, RZ ;  /* 0x0000002125217210 */ /* 0x000fc80007ffe0ff */
[----:B------:R-:W-:-:S05]  /*0a90*/  LEA.HI.X R33, R36, c[0x0][0x1d4], R33, 0x1, P0 ;  /* 0x0000750024217a11 */ /* 0x000fca00000f0c21 */
[----:B------:R0:W5:Y:S04]  /*0aa0*/  @!P2 LDG.E.128 R24, [R32.64] ;  /* 0x000000042018a981 */ /* 0x000168000c1e1d00 */
[----:B------:R0:W5:Y:S04]  /*0ab0*/  @!P3 LDG.E.128 R20, [R32.64+0x80] ;  /* 0x000080042014b981 */ /* 0x000168000c1e1d00 */
[----:B------:R0:W5:Y:S02]  /*0ac0*/  @!P4 LDG.E.128 R28, [R32.64+0x100] ;  /* 0x00010004201cc981 */ /* 0x000164000c1e1d00 */
.L_x_1020:
[----:B------:R-:W-:Y:S05]  /*0ad0*/  BSYNC B0 ;  /* 0x0000000000007941 */ /* 0x000fea0003800000 */
.L_x_1019:
[----:B------:R-:W-:Y:S01]  /*0ae0*/  BSSY B0, `(.L_x_1021) ;  /* 0x000001b000007945 */ /* 0x000fe20003800000 */
[----:B------:R-:W-:Y:S01]  /*0af0*/  HFMA2.MMA R39, -RZ, RZ, 0, 0 ;  /* 0x00000000ff277435 */ /* 0x000fe200000001ff */
[----:B-----5:R-:W-:Y:S01]  /*0b00*/  MOV R56, R22 ;  /* 0x0000001600387202 */ /* 0x020fe20000000f00 */
[----:B------:R-:W-:Y:S01]  /*0b10*/  IMAD.MOV.U32 R58, RZ, RZ, R23 ;  /* 0x000000ffff3a7224 */ /* 0x000fe200078e0017 */
[----:B------:R-:W-:Y:S01]  /*0b20*/  MOV R57, R20 ;  /* 0x0000001400397202 */ /* 0x000fe20000000f00 */
[----:B0-----:R-:W-:Y:S01]  /*0b30*/  CS2R R32, SRZ ;  /* 0x0000000000207805 */ /* 0x001fe2000001ff00 */
[----:B------:R-:W-:Y:S01]  /*0b40*/  MOV R59, R21 ;  /* 0x00000015003b7202 */ /* 0x000fe20000000f00 */
[----:B------:R-:W-:Y:S01]  /*0b50*/  CS2R R22, SRZ ;  /* 0x0000000000167805 */ /* 0x000fe2000001ff00 */
[----:B------:R-:W-:Y:S01]  /*0b60*/  CS2R R36, SRZ ;  /* 0x0000000000247805 */ /* 0x000fe2000001ff00 */
[----:B------:R-:W-:Y:S01]  /*0b70*/  CS2R R20, SRZ ;  /* 0x0000000000147805 */ /* 0x000fe2000001ff00 */
[----:B------:R-:W-:Y:S05]  /*0b80*/  @P1 BRA `(.L_x_1022) ;  /* 0x0000010000001947 */ /* 0x000fea0003800000 */
[----:B------:R-:W-:Y:S02]  /*0b90*/  IADD3 R41, P0, R4, 0x20, RZ ;  /* 0x0000002004297810 */ /* 0x000fe40007f1e0ff */
[----:B------:R-:W-:-:S02]  /*0ba0*/  ISETP.GE.AND P2, PT, R2, c[0x0][0x220], PT ;  /* 0x0000880002007a0c */ /* 0x000fc40003f46270 */
[----:B------:R-:W-:Y:S02]  /*0bb0*/  IADD3.X R3, RZ, R3, RZ, P0, !PT ;  /* 0x00000003ff037210 */ /* 0x000fe400007fe4ff */
[----:B------:R-:W-:Y:S02]  /*0bc0*/  MOV R11, R45 ;  /* 0x0000002d000b7202 */ /* 0x000fe40000000f00 */
[----:B------:R-:W-:Y:S01]  /*0bd0*/  ISETP.GE.AND P1, PT, R40, c[0x0][0x220], PT ;  /* 0x0000880028007a0c */ /* 0x000fe20003f26270 */
[----:B------:R-:W-:Y:S02]  /*0be0*/  IMAD R2, R3, c[0x0][0x1e8], RZ ;  /* 0x00007a0003027a24 */ /* 0x000fe400078e02ff */
[----:B------:R-:W-:-:S04]  /*0bf0*/  IMAD.WIDE.U32 R10, R41, c[0x0][0x1e8], R10 ;  /* 0x00007a00290a7a25 */ /* 0x000fc800078e000a */
[----:B------:R-:W-:Y:S01]  /*0c00*/  IMAD R3, R41, c[0x0][0x1ec], R2 ;  /* 0x00007b0029037a24 */ /* 0x000fe200078e0202 */
[----:B------:R-:W-:-:S04]  /*0c10*/  IADD3 R2, R40, 0x80, RZ ;  /* 0x0000008028027810 */ /* 0x000fc80007ffe0ff */
[----:B------:R-:W-:Y:S02]  /*0c20*/  ISETP.GE.AND P3, PT, R2, c[0x0][0x220], PT ;  /* 0x0000880002007a0c */ /* 0x000fe40003f66270 */
[----:B------:R-:W-:Y:S02]  /*0c30*/  LEA R2, P0, R10, c[0x0][0x1d0], 0x1 ;  /* 0x000074000a027a11 */ /* 0x000fe400078008ff */
[----:B------:R-:W-:-:S04]  /*0c40*/  IADD3 R3, R11, R3, RZ ;  /* 0x000000030b037210 */ /* 0x000fc80007ffe0ff */
[----:B------:R-:W-:-:S05]  /*0c50*/  LEA.HI.X R3, R10, c[0x0][0x1d4], R3, 0x1, P0 ;  /* 0x000075000a037a11 */ /* 0x000fca00000f0c03 */
[----:B------:R0:W5:Y:S04]  /*0c60*/  @!P1 LDG.E.128 R20, [R2.64] ;  /* 0x0000000402149981 */ /* 0x000168000c1e1d00 */
[----:B------:R0:W5:Y:S04]  /*0c70*/  @!P2 LDG.E.128 R32, [R2.64+0x80] ;  /* 0x000080040220a981 */ /* 0x000168000c1e1d00 */
[----:B------:R0:W5:Y:S02]  /*0c80*/  @!P3 LDG.E.128 R36, [R2.64+0x100] ;  /* 0x000100040224b981 */ /* 0x000164000c1e1d00 */
.L_x_1022:
[----:B------:R-:W-:Y:S05]  /*0c90*/  BSYNC B0 ;  /* 0x0000000000007941 */ /* 0x000fea0003800000 */
.L_x_1021:
[----:B0-----:R-:W-:Y:S01]  /*0ca0*/  HADD2.F32 R2, -RZ, R43.H1_H1 ;  /* 0x3000002bff027230 */ /* 0x001fe20000004100 */
[----:B------:R-:W-:Y:S01]  /*0cb0*/  LOP3.LUT P0, RZ, R6, 0x7, RZ, 0xc0, !PT ;  /* 0x0000000706ff7812 */ /* 0x000fe2000780c0ff */
[----:B------:R-:W-:-:S02]  /*0cc0*/  HADD2.F32 R3, -RZ, R24.H1_H1 ;  /* 0x30000018ff037230 */ /* 0x000fc40000004100 */
[----:B------:R-:W-:Y:S02]  /*0cd0*/  HADD2.F32 R43, -RZ, R43.H0_H0 ;  /* 0x2000002bff2b7230 */ /* 0x000fe40000004100 */
[----:B------:R-:W-:Y:S01]  /*0ce0*/  HADD2.F32 R24, -RZ, R24.H0_H0 ;  /* 0x20000018ff187230 */ /* 0x000fe20000004100 */
[----:B------:R-:W-:Y:S01]  /*0cf0*/  FMUL.FTZ R2, R2, R3 ;  /* 0x0000000302027220 */ /* 0x000fe20000410000 */
[----:B------:R-:W-:Y:S02]  /*0d00*/  HADD2.F32 R3, -RZ, R25.H0_H0 ;  /* 0x20000019ff037230 */ /* 0x000fe40000004100 */
[----:B------:R-:W-:Y:S01]  /*0d10*/  HADD2.F32 R4, -RZ, R53.H1_H1 ;  /* 0x30000035ff047230 */ /* 0x000fe20000004100 */
[----:B------:R-:W-:Y:S01]  /*0d20*/  FFMA.FTZ R24, R43, R24, R2 ;  /* 0x000000182b187223 */ /* 0x000fe20000010002 */
[----:B------:R-:W-:Y:S02]  /*0d30*/  HADD2.F32 R2, -RZ, R48.H0_H0 ;  /* 0x20000030ff027230 */ /* 0x000fe40000004100 */
[----:B-----5:R-:W-:-:S02]  /*0d40*/  HADD2.F32 R11, -RZ, R20.H1_H1 ;  /* 0x30000014ff0b7230 */ /* 0x020fc40000004100 */
[----:B------:R-:W-:Y:S01]  /*0d50*/  HADD2.F32 R48, -RZ, R48.H1_H1 ;  /* 0x30000030ff307230 */ /* 0x000fe20000004100 */
[----:B------:R-:W-:Y:S01]  /*0d60*/  FFMA.FTZ R24, R2, R3, R24 ;  /* 0x0000000302187223 */ /* 0x000fe20000010018 */
[----:B------:R-:W-:Y:S01]  /*0d70*/  HADD2.F32 R25, -RZ, R25.H1_H1 ;  /* 0x30000019ff197230 */ /* 0x000fe20000004100 */
[----:B------:R-:W-:Y:S01]  /*0d80*/  FMUL.FTZ R4, R4, R11 ;  /* 0x0000000b04047220 */ /* 0x000fe20000410000 */
[----:B------:R-:W-:Y:S02]  /*0d90*/  HADD2.F32 R2, -RZ, R9.H0_H0 ;  /* 0x20000009ff027230 */ /* 0x000fe40000004100 */
[----:B------:R-:W-:Y:S01]  /*0da0*/  HADD2.F32 R53, -RZ, R53.H0_H0 ;  /* 0x20000035ff357230 */ /* 0x000fe20000004100 */
[----:B------:R-:W-:Y:S01]  /*0db0*/  FFMA.FTZ R24, R48, R25, R24 ;  /* 0x0000001930187223 */ /* 0x000fe20000010018 */
[----:B------:R-:W-:Y:S02]  /*0dc0*/  HADD2.F32 R10, -RZ, R20.H0_H0 ;  /* 0x20000014ff0a7230 */ /* 0x000fe40000004100 */
[----:B------:R-:W-:-:S02]  /*0dd0*/  HADD2.F32 R3, -RZ, R26.H0_H0 ;  /* 0x2000001aff037230 */ /* 0x000fc40000004100 */
[----:B------:R-:W-:Y:S01]  /*0de0*/  HADD2.F32 R9, -RZ, R9.H1_H1 ;  /* 0x30000009ff097230 */ /* 0x000fe20000004100 */
[----:B------:R-:W-:Y:S01]  /*0df0*/  FFMA.FTZ R4, R53, R10, R4 ;  /* 0x0000000a35047223 */ /* 0x000fe20000010004 */
[----:B------:R-:W-:Y:S01]  /*0e00*/  HADD2.F32 R10, -RZ, R21.H0_H0 ;  /* 0x20000015ff0a7230 */ /* 0x000fe20000004100 */
[----:B------:R-:W-:Y:S01]  /*0e10*/  FFMA.FTZ R2, R2, R3, R24 ;  /* 0x0000000302027223 */ /* 0x000fe20000010018 */
[--C-:B------:R-:W-:Y:S02]  /*0e20*/  HADD2.F32 R3, -RZ, R55.reuse.H0_H0 ;  /* 0x20000037ff037230 */ /* 0x100fe40000004100 */
[----:B------:R-:W-:Y:S02]  /*0e30*/  HADD2.F32 R26, -RZ, R26.H1_H1 ;  /* 0x3000001aff1a7230 */ /* 0x000fe40000004100 */
[----:B------:R-:W-:Y:S01]  /*0e40*/  HADD2.F32 R55, -RZ, R55.H1_H1 ;  /* 0x30000037ff377230 */ /* 0x000fe20000004100 */
[----:B------:R-:W-:Y:S01]  /*0e50*/  FFMA.FTZ R4, R3, R10, R4 ;  /* 0x0000000a03047223 */ /* 0x000fe20000010004 */
[----:B------:R-:W-:Y:S01]  /*0e60*/  HADD2.F32 R3, -RZ, R27.H0_H0 ;  /* 0x2000001bff037230 */ /* 0x000fe20000004100 */
[----:B------:R-:W-:Y:S01]  /*0e70*/  FFMA.FTZ R9, R9, R26, R2 ;  /* 0x0000001a09097223 */ /* 0x000fe20000010002 */
[----:B------:R-:W-:-:S02]  /*0e80*/  HADD2.F32 R2, -RZ, R46.H0_H0 ;  /* 0x2000002eff027230 */ /* 0x000fc40000004100 */
[----:B------:R-:W-:Y:S02]  /*0e90*/  HADD2.F32 R21, -RZ, R21.H1_H1 ;  /* 0x30000015ff157230 */ /* 0x000fe40000004100 */
[----:B------:R-:W-:Y:S01]  /*0ea0*/  HADD2.F32 R46, -RZ, R46.H1_H1 ;  /* 0x3000002eff2e7230 */ /* 0x000fe20000004100 */
[----:B------:R-:W-:Y:S01]  /*0eb0*/  FFMA.FTZ R2, R2, R3, R9 ;  /* 0x0000000302027223 */ /* 0x000fe20000010009 */
[----:B------:R-:W-:Y:S01]  /*0ec0*/  HADD2.F32 R27, -RZ, R27.H1_H1 ;  /* 0x3000001bff1b7230 */ /* 0x000fe20000004100 */
[----:B------:R-:W-:Y:S01]  /*0ed0*/  FFMA.FTZ R4, R55, R21, R4 ;  /* 0x0000001537047223 */ /* 0x000fe20000010004 */
[--C-:B------:R-:W-:Y:S02]  /*0ee0*/  HADD2.F32 R11, -RZ, R51.reuse.H0_H0 ;  /* 0x20000033ff0b7230 */ /* 0x100fe40000004100 */
[----:B------:R-:W-:Y:S01]  /*0ef0*/  HADD2.F32 R10, -RZ, R22.H0_H0 ;  /* 0x20000016ff0a7230 */ /* 0x000fe20000004100 */
[----:B------:R-:W-:Y:S01]  /*0f00*/  FFMA.FTZ R27, R46, R27, R2 ;  /* 0x0000001b2e1b7223 */ /* 0x000fe20000010002 */
[----:B------:R-:W-:-:S02]  /*0f10*/  HADD2.F32 R51, -RZ, R51.H1_H1 ;  /* 0x30000033ff337230 */ /* 0x000fc40000004100 */
[----:B------:R-:W-:Y:S01]  /*0f20*/  HADD2.F32 R22, -RZ, R22.H1_H1 ;  /* 0x30000016ff167230 */ /* 0x000fe20000004100 */
[----:B------:R-:W-:Y:S01]  /*0f30*/  FFMA.FTZ R4, R11, R10, R4 ;  /* 0x0000000a0b047223 */ /* 0x000fe20000010004 */
[----:B------:R-:W-:Y:S02]  /*0f40*/  HADD2.F32 R2, -RZ, R8.H0_H0 ;  /* 0x20000008ff027230 */ /* 0x000fe40000004100 */
[----:B------:R-:W-:Y:S01]  /*0f50*/  HADD2.F32 R3, -RZ, R57.H0_H0 ;  /* 0x20000039ff037230 */ /* 0x000fe20000004100 */
[----:B------:R-:W-:Y:S01]  /*0f60*/  FFMA.FTZ R4, R51, R22, R4 ;  /* 0x0000001633047223 */ /* 0x000fe20000010004 */
[----:B------:R-:W-:Y:S02]  /*0f70*/  HADD2.F32 R9, -RZ, R54.H0_H0 ;  /* 0x20000036ff097230 */ /* 0x000fe40000004100 */
        /* <DEDUP_REMOVED lines=8> */
[----:B------:R-:W-:Y:S02]  /*1000*/  HADD2.F32 R9, -RZ, R54.H1_H1 ;  /* 0x30000036ff097230 */ /* 0x000fe40000004100 */
[----:B------:R-:W-:Y:S01]  /*1010*/  HADD2.F32 R23, -RZ, R23.H1_H1 ;  /* 0x30000017ff177230 */ /* 0x000fe20000004100 */
[----:B------:R-:W-:Y:S01]  /*1020*/  FFMA.FTZ R2, R2, R3, R8 ;  /* 0x0000000302027223 */ /* 0x000fe20000010008 */
[----:B------:R-:W-:-:S02]  /*1030*/  HADD2.F32 R42, -RZ, R42.H1_H1 ;  /* 0x3000002aff2a7230 */ /* 0x000fc40000004100 */
[----:B------:R-:W-:Y:S01]  /*1040*/  HADD2.F32 R59, -RZ, R59.H1_H1 ;  /* 0x3000003bff3b7230 */ /* 0x000fe20000004100 */
[----:B------:R-:W-:Y:S01]  /*1050*/  FFMA.FTZ R4, R9, R23, R4 ;  /* 0x0000001709047223 */ /* 0x000fe20000010004 */
[--C-:B------:R-:W-:Y:S02]  /*1060*/  HADD2.F32 R3, -RZ, R49.reuse.H0_H0 ;  /* 0x20000031ff037230 */ /* 0x100fe40000004100 */
        /* <DEDUP_REMOVED lines=8> */
[----:B------:R-:W-:Y:S02]  /*10f0*/  HADD2.F32 R22, -RZ, R0.H1_H1 ;  /* 0x30000000ff167230 */ /* 0x000fe40000004100 */
        /* <DEDUP_REMOVED lines=11> */
[--C-:B------:R-:W-:Y:S02]  /*11b0*/  HADD2.F32 R21, -RZ, R29.reuse.H0_H0 ;  /* 0x2000001dff157230 */ /* 0x100fe40000004100 */
[----:B------:R-:W-:Y:S01]  /*11c0*/  HADD2.F32 R20, -RZ, R29.H1_H1 ;  /* 0x3000001dff147230 */ /* 0x000fe20000004100 */
[----:B------:R-:W-:Y:S01]  /*11d0*/  FFMA.FTZ R22, R22, R25, R42 ;  /* 0x0000001916167223 */ /* 0x000fe2000001002a */
[----:B------:R-:W-:-:S02]  /*11e0*/  HADD2.F32 R7, -RZ, R7.H1_H1 ;  /* 0x30000007ff077230 */ /* 0x000fc40000004100 */
[--C-:B------:R-:W-:Y:S02]  /*11f0*/  HADD2.F32 R29, -RZ, R47.reuse.H0_H0 ;  /* 0x2000002fff1d7230 */ /* 0x100fe40000004100 */
[----:B------:R-:W-:Y:S02]  /*1200*/  HADD2.F32 R26, -RZ, R34.H0_H0 ;  /* 0x20000022ff1a7230 */ /* 0x000fe40000004100 */
[----:B------:R-:W-:Y:S02]  /*1210*/  HADD2.F32 R58, -RZ, R58.H1_H1 ;  /* 0x3000003aff3a7230 */ /* 0x000fe40000004100 */
[----:B------:R-:W-:Y:S01]  /*1220*/  HADD2.F32 R8, -RZ, R12.H0_H0 ;  /* 0x2000000cff087230 */ /* 0x000fe20000004100 */
[----:B------:R-:W-:Y:S01]  /*1230*/  FFMA.FTZ R24, R29, R26, R24 ;  /* 0x0000001a1d187223 */ /* 0x000fe20000010018 */
        /* <DEDUP_REMOVED lines=8> */
[----:B------:R-:W-:Y:S02]  /*12c0*/  HADD2.F32 R25, -RZ, R50.H0_H0 ;  /* 0x20000032ff197230 */ /* 0x000fe40000004100 */
[----:B------:R-:W-:Y:S01]  /*12d0*/  HADD2.F32 R22, -RZ, R35.H0_H0 ;  /* 0x20000023ff167230 */ /* 0x000fe20000004100 */
[----:B------:R-:W-:Y:S01]  /*12e0*/  FFMA.FTZ R7, R12, R23, R7 ;  /* 0x000000170c077223 */ /* 0x000fe20000010007 */
[----:B------:R-:W-:-:S02]  /*12f0*/  HADD2.F32 R4, -RZ, R13.H0_H0 ;  /* 0x2000000dff047230 */ /* 0x000fc40000004100 */
[----:B------:R-:W-:Y:S01]  /*1300*/  HADD2.F32 R27, -RZ, R50.H1_H1 ;  /* 0x30000032ff1b7230 */ /* 0x000fe20000004100 */
[----:B------:R-:W-:Y:S01]  /*1310*/  FFMA.FTZ R24, R25, R22, R24 ;  /* 0x0000001619187223 */ /* 0x000fe20000010018 */
[----:B------:R-:W-:Y:S01]  /*1320*/  HADD2.F32 R35, -RZ, R35.H1_H1 ;  /* 0x30000023ff237230 */ /* 0x000fe20000004100 */
[----:B------:R-:W-:Y:S01]  /*1330*/  FFMA.FTZ R4, R4, R21, R7 ;  /* 0x0000001504047223 */ /* 0x000fe20000010007 */
[----:B------:R-:W-:Y:S02]  /*1340*/  HADD2.F32 R13, -RZ, R13.H1_H1 ;  /* 0x3000000dff0d7230 */ /* 0x000fe40000004100 */
[----:B------:R-:W-:Y:S01]  /*1350*/  HADD2.F32 R23, -RZ, R16.H0_H0 ;  /* 0x20000010ff177230 */ /* 0x000fe20000004100 */
[----:B------:R-:W-:Y:S01]  /*1360*/  FFMA.FTZ R24, R27, R35, R24 ;  /* 0x000000231b187223 */ /* 0x000fe20000010018 */
[----:B------:R-:W-:Y:S01]  /*1370*/  HADD2.F32 R8, -RZ, R36.H0_H0 ;  /* 0x20000024ff087230 */ /* 0x000fe20000004100 */
[----:B------:R-:W-:Y:S01]  /*1380*/  FFMA.FTZ R4, R13, R20, R4 ;  /* 0x000000140d047223 */ /* 0x000fe20000010004 */
[----:B------:R-:W-:-:S02]  /*1390*/  HADD2.F32 R3, -RZ, R14.H0_H0 ;  /* 0x2000000eff037230 */ /* 0x000fc40000004100 */
[----:B------:R-:W-:Y:S01]  /*13a0*/  HADD2.F32 R10, -RZ, R30.H0_H0 ;  /* 0x2000001eff0a7230 */ /* 0x000fe20000004100 */
[----:B------:R-:W-:Y:S01]  /*13b0*/  FFMA.FTZ R24, R23, R8, R24 ;  /* 0x0000000817187223 */ /* 0x000fe20000010018 */
[----:B------:R-:W-:Y:S02]  /*13c0*/  HADD2.F32 R7, -RZ, R16.H1_H1 ;  /* 0x30000010ff077230 */ /* 0x000fe40000004100 */
[----:B------:R-:W-:Y:S01]  /*13d0*/  HADD2.F32 R36, -RZ, R36.H1_H1 ;  /* 0x30000024ff247230 */ /* 0x000fe20000004100 */
[----:B------:R-:W-:Y:S01]  /*13e0*/  FFMA.FTZ R3, R3, R10, R4 ;  /* 0x0000000a03037223 */ /* 0x000fe20000010004 */
[----:B------:R-:W-:Y:S02]  /*13f0*/  HADD2.F32 R14, -RZ, R14.H1_H1 ;  /* 0x3000000eff0e7230 */ /* 0x000fe40000004100 */
[----:B------:R-:W-:Y:S01]  /*1400*/  HADD2.F32 R11, -RZ, R30.H1_H1 ;  /* 0x3000001eff0b7230 */ /* 0x000fe20000004100 */
[----:B------:R-:W-:Y:S01]  /*1410*/  FFMA.FTZ R24, R7, R36, R24 ;  /* 0x0000002407187223 */ /* 0x000fe20000010018 */
[----:B------:R-:W-:-:S02]  /*1420*/  HADD2.F32 R13, -RZ, R17.H0_H0 ;  /* 0x20000011ff0d7230 */ /* 0x000fc40000004100 */
[----:B------:R-:W-:Y:S01]  /*1430*/  HADD2.F32 R8, -RZ, R37.H0_H0 ;  /* 0x20000025ff087230 */ /* 0x000fe20000004100 */
        /* <DEDUP_REMOVED lines=16> */
[----:B------:R-:W-:-:S02]  /*1540*/  HADD2.F32 R7, -RZ, R19.H0_H0 ;  /* 0x20000013ff077230 */ /* 0x000fc40000004100 */
[----:B------:R-:W-:Y:S01]  /*1550*/  HADD2.F32 R2, -RZ, R39.H0_H0 ;  /* 0x20000027ff027230 */ /* 0x000fe20000004100 */
[----:B------:R-:W-:Y:S01]  /*1560*/  FFMA.FTZ R24, R3, R38, R24 ;  /* 0x0000002603187223 */ /* 0x000fe20000010018 */
[----:B------:R-:W-:Y:S01]  /*1570*/  HADD2.F32 R19, -RZ, R19.H1_H1 ;  /* 0x30000013ff137230 */ /* 0x000fe20000004100 */
[----:B------:R-:W0:Y:S01]  /*1580*/  SHFL.BFLY PT, R3, R0, 0x4, 0x1f ;  /* 0x0c801f0000037f89 */ /* 0x000e2200000e0000 */
[----:B------:R-:W-:Y:S01]  /*1590*/  HADD2.F32 R39, -RZ, R39.H1_H1 ;  /* 0x30000027ff277230 */ /* 0x000fe20000004100 */
[----:B------:R-:W-:-:S04]  /*15a0*/  FFMA.FTZ R24, R7, R2, R24 ;  /* 0x0000000207187223 */ /* 0x000fc80000010018 */
[----:B------:R-:W-:-:S05]  /*15b0*/  FFMA.FTZ R24, R19, R39, R24 ;  /* 0x0000002713187223 */ /* 0x000fca0000010018 */
[----:B------:R-:W1:Y:S01]  /*15c0*/  SHFL.BFLY PT, R7, R24, 0x4, 0x1f ;  /* 0x0c801f0018077f89 */ /* 0x000e6200000e0000 */
[----:B0-----:R-:W-:-:S05]  /*15d0*/  FADD.FTZ R3, R0, R3 ;  /* 0x0000000300037221 */ /* 0x001fca0000010000 */
[----:B------:R-:W0:Y:S01]  /*15e0*/  SHFL.BFLY PT, R2, R3, 0x2, 0x1f ;  /* 0x0c401f0003027f89 */ /* 0x000e2200000e0000 */
[----:B-1----:R-:W-:-:S05]  /*15f0*/  FADD.FTZ R8, R24, R7 ;  /* 0x0000000718087221 */ /* 0x002fca0000010000 */
[----:B------:R-:W1:Y:S01]  /*1600*/  SHFL.BFLY PT, R9, R8, 0x2, 0x1f ;  /* 0x0c401f0008097f89 */ /* 0x000e6200000e0000 */
[----:B0-----:R-:W-:Y:S01]  /*1610*/  FADD.FTZ R4, R3, R2 ;  /* 0x0000000203047221 */ /* 0x001fe20000010000 */
[----:B------:R-:W-:Y:S02]  /*1620*/  SHF.R.S32.HI R2, RZ, 0x1f, R5 ;  /* 0x0000001fff027819 */ /* 0x000fe40000011405 */
[----:B------:R-:W-:Y:S02]  /*1630*/  LEA.HI R5, P1, R6, R5, RZ, 0x1d ;  /* 0x0000000506057211 */ /* 0x000fe4000783e8ff */
[----:B------:R-:W0:Y:S02]  /*1640*/  SHFL.BFLY PT, R7, R4, 0x1, 0x1f ;  /* 0x0c201f0004077f89 */ /* 0x000e2400000e0000 */
[----:B------:R-:W-:Y:S02]  /*1650*/  IADD3.X R6, RZ, R2, RZ, P1, !PT ;  /* 0x00000002ff067210 */ /* 0x000fe40000ffe4ff */
[----:B------:R-:W-:Y:S01]  /*1660*/  LEA R2, P1, R5, c[0x0][0x3c8], 0x2 ;  /* 0x0000f20005027a11 */ /* 0x000fe200078210ff */
[----:B-1----:R-:W-:-:S03]  /*1670*/  FADD.FTZ R9, R8, R9 ;  /* 0x0000000908097221 */ /* 0x002fc60000010000 */
[----:B------:R-:W-:Y:S02]  /*1680*/  LEA.HI.X R3, R5, c[0x0][0x3cc], R6, 0x2, P1 ;  /* 0x0000f30005037a11 */ /* 0x000fe400008f1406 */
[----:B------:R-:W1:Y:S01]  /*1690*/  SHFL.BFLY PT, R0, R9, 0x1, 0x1f ;  /* 0x0c201f0009007f89 */ /* 0x000e6200000e0000 */
[----:B0-----:R-:W-:-:S04]  /*16a0*/  FADD.FTZ R7, R4, R7 ;  /* 0x0000000704077221 */ /* 0x001fc80000010000 */
[----:B------:R-:W-:-:S05]  /*16b0*/  FMUL.FTZ R7, R7, c[0x0][0x2d4] ;  /* 0x0000b50007077a20 */ /* 0x000fca0000410000 */
[----:B------:R0:W-:Y:S01]  /*16c0*/  @!P0 STG.E [R2.64], R7 ;  /* 0x0000000702008986 */ /* 0x0001e2000c101904 */
[----:B-1----:R-:W-:Y:S01]  /*16d0*/  FADD.FTZ R0, R9, R0 ;  /* 0x0000000009007221 */ /* 0x002fe20000010000 */
[----:B------:R-:W-:Y:S06]  /*16e0*/  @P0 EXIT ;  /* 0x000000000000094d */ /* 0x000fec0003800000 */
[----:B------:R-:W-:-:S05]  /*16f0*/  FMUL.FTZ R5, R0, c[0x0][0x2d4] ;  /* 0x0000b50000057a20 */ /* 0x000fca0000410000 */
[----:B------:R-:W-:Y:S01]  /*1700*/  STG.E [R2.64+0x80], R5 ;  /* 0x0000800502007986 */ /* 0x000fe2000c101904 */
[----:B------:R-:W-:Y:S05]  /*1710*/  EXIT ;  /* 0x000000000000794d */ /* 0x000fea0003800000 */
.L_x_1023:
        /* <DEDUP_REMOVED lines=14> */
.L_x_1603:


//--------------------- .text._ZN5flash25flash_bwd_dot_do_o_kernelILb1E23Flash_bwd_kernel_traitsILi192ELi64ELi64ELi8ELi4ELi2ELi2ELb1ELb1EN7cutlass6half_tE19Flash_kernel_traitsILi192ELi64ELi64ELi8ES3_EEEEvNS_16Flash_bwd_paramsE --------------------------
	.section	.text._ZN5flash25flash_bwd_dot_do_o_kernelILb1E23Flash_bwd_kernel_traitsILi192ELi64ELi64ELi8ELi4ELi2ELi2ELb1ELb1EN7cutlass6half_tE19Flash_kernel_traitsILi192ELi64ELi64ELi8ES3_EEEEvNS_16Flash_bwd_paramsE,"ax",@progbits
	.sectioninfo	@"SHI_REGISTERS=65"
	.align	128
        .global         _ZN5flash25flash_bwd_dot_do_o_kernelILb1E23Flash_bwd_kernel_traitsILi192ELi64ELi64ELi8ELi4ELi2ELi2ELb1ELb1EN7cutlass6half_tE19Flash_kernel_traitsILi192ELi64ELi64ELi8ES3_EEEEvNS_16Flash_bwd_paramsE
        .type           _ZN5flash25flash_bwd_dot_do_o_kernelILb1E23Flash_bwd_kernel_traitsILi192ELi64ELi64ELi8ELi4ELi2ELi2ELb1ELb1EN7cutlass6half_tE19Flash_kernel_traitsILi192ELi64ELi64ELi8ES3_EEEEvNS_16Flash_bwd_paramsE,@function
        .size           _ZN5flash25flash_bwd_dot_do_o_kernelILb1E23Flash_bwd_kernel_traitsILi192ELi64ELi64ELi8ELi4ELi2ELi2ELb1ELb1EN7cutlass6half_tE19Flash_kernel_traitsILi192ELi64ELi64ELi8ES3_EEEEvNS_16Flash_bwd_paramsE,(.L_x_1604 - _ZN5flash25flash_bwd_dot_do_o_kernelILb1E23Flash_bwd_kernel_traitsILi192ELi64ELi64ELi8ELi4ELi2ELi2ELb1ELb1EN7cutlass6half_tE19Flash_kernel_traitsILi192ELi64ELi64ELi8ES3_EEEEvNS_16Flash_bwd_paramsE)
        .other          _ZN5flash25flash_bwd_dot_do_o_kernelILb1E23Flash_bwd_kernel_traitsILi192ELi64ELi64ELi8ELi4ELi2ELi2ELb1ELb1EN7cutlass6half_tE19Flash_kernel_traitsILi192ELi64ELi64ELi8ES3_EEEEvNS_16Flash_bwd_paramsE,@"STO_CUDA_ENTRY STV_DEFAULT"
_ZN5flash25flash_bwd_dot_do_o_kernelILb1E23Flash_bwd_kernel_traitsILi192ELi64ELi64ELi8ELi4ELi2ELi2ELb1ELb1EN7cutlass6half_tE19Flash_kernel_traitsILi192ELi64ELi64ELi8ES3_EEEEvNS_16Flash_bwd_paramsE:
.text._ZN5flash25flash_bwd_dot_do_o_kernelILb1E23Flash_bwd_kernel_traitsILi192ELi64ELi64ELi8ELi4ELi2ELi2ELb1ELb1EN7cutlass6half_tE19Flash_kernel_traitsILi192ELi64ELi64ELi8ES3_EEEEvNS_16Flash_bwd_paramsE:
        /* <DEDUP_REMOVED lines=11> */
[----:B0-----:R-:W-:Y:S01]  /*00b0*/  IMAD.SHL.U32 R5, R5, 0x40, RZ ;  /* 0x0000004005057824 */ /* 0x001fe200078e00ff */
[----:B--2---:R-:W-:-:S02]  /*00c0*/  @P0 IADD3 R8, R8, -R7, RZ ;  /* 0x8000000708080210 */ /* 0x004fc40007ffe0ff */
[----:B------:R-:W-:-:S04]  /*00d0*/  @!P0 MOV R8, c[0x0][0x214] ;  /* 0x0000850000088a02 */ /* 0x000fc80000000f00 */
[----:B------:R-:W-:-:S13]  /*00e0*/  ISETP.GT.AND P1, PT, R8, R5, PT ;  /* 0x000000050800720c */ /* 0x000fda0003f24270 */
[----:B------:R-:W-:Y:S05]  /*00f0*/  @!P1 EXIT ;  /* 0x000000000000994d */ /* 0x000fea0003800000 */
[----:B------:R-:W-:Y:S01]  /*0100*/  ISETP.NE.AND P1, PT, R7, -0x1, PT ;  /* 0xffffffff0700780c */ /* 0x000fe20003f25270 */
[----:B------:R-:W-:Y:S01]  /*0110*/  IMAD.WIDE R2, R12, 0x80, RZ ;  /* 0x000000800c027825 */ /* 0x000fe200078e02ff */
[----:B------:R-:W-:Y:S01]  /*0120*/  MOV R36, c[0x0][0x1c0] ;  /* 0x0000700000247a02 */ /* 0x000fe20000000f00 */
[----:B------:R-:W0:Y:S01]  /*0130*/  S2R R38, SR_TID.X ;  /* 0x0000000000267919 */ /* 0x000e220000002100 */
[----:B------:R-:W-:Y:S02]  /*0140*/  ULDC.U8 UR6, c[0x0][0x328] ;  /* 0x0000ca0000067ab9 */ /* 0x000fe40000000000 */
[----:B------:R-:W-:Y:S02]  /*0150*/  SEL R18, R2, RZ, P0 ;  /* 0x000000ff02127207 */ /* 0x000fe40000000000 */
[----:B------:R-:W-:Y:S02]  /*0160*/  SEL R19, R3, RZ, P0 ;  /* 0x000000ff03137207 */ /* 0x000fe40000000000 */
[----:B------:R-:W-:-:S03]  /*0170*/  SHF.R.S32.HI R3, RZ, 0x1f, R36 ;  /* 0x0000001fff037819 */ /* 0x000fc60000011424 */
[C---:B------:R-:W-:Y:S01]  /*0180*/  @P1 IMAD.WIDE.U32 R10, R7.reuse, c[0x0][0x370], RZ ;  /* 0x0000dc00070a1a25 */ /* 0x040fe200078e00ff */
[--C-:B------:R-:W-:Y:S02]  /*0190*/  @!P1 SHF.R.S32.HI R0, RZ, 0x1f, R12.reuse ;  /* 0x0000001fff009819 */ /* 0x100fe4000001140c */
[----:B------:R-:W-:Y:S01]  /*01a0*/  @!P1 SHF.R.S32.HI R20, RZ, 0x1f, R12 ;  /* 0x0000001fff149819 */ /* 0x000fe2000001140c */
[----:B------:R-:W-:Y:S01]  /*01b0*/  @P1 IMAD R2, R7, c[0x0][0x374], R11 ;  /* 0x0000dd0007021a24 */ /* 0x000fe200078e020b */
[----:B------:R-:W-:Y:S01]  /*01c0*/  @P1 MOV R4, R10 ;  /* 0x0000000a00041202 */ /* 0x000fe20000000f00 */
[----:B------:R-:W-:Y:S01]  /*01d0*/  IMAD.WIDE R10, R12, c[0x0][0x224], RZ ;  /* 0x000089000c0a7a25 */ /* 0x000fe200078e02ff */
[----:B------:R-:W-:Y:S02]  /*01e0*/  @P1 MOV R21, R7 ;  /* 0x0000000700151202 */ /* 0x000fe40000000f00 */
[----:B------:R-:W-:Y:S01]  /*01f0*/  @!P1 MOV R21, 0xffffffff ;  /* 0xffffffff00159802 */ /* 0x000fe20000000f00 */
[----:B------:R-:W-:-:S02]  /*0200*/  @!P1 IMAD R9, R0, c[0x0][0x368], RZ ;  /* 0x0000da0000099a24 */ /* 0x000fc400078e02ff */
[----:B------:R-:W-:Y:S02]  /*0210*/  IMAD R11, R11, c[0x0][0x1c0], RZ ;  /* 0x000070000b0b7a24 */ /* 0x000fe400078e02ff */
[----:B------:R-:W-:-:S04]  /*0220*/  @!P1 IMAD.WIDE.U32 R14, R12, c[0x0][0x368], RZ ;  /* 0x0000da000c0e9a25 */ /* 0x000fc800078e00ff */
[----:B------:R-:W-:Y:S02]  /*0230*/  @!P1 IMAD R9, R12, c[0x0][0x36c], R9 ;  /* 0x0000db000c099a24 */ /* 0x000fe400078e0209 */
[----:B------:R-:W-:Y:S02]  /*0240*/  IMAD R13, R10, R3, R11 ;  /* 0x000000030a0d7224 */ /* 0x000fe400078e020b */
[----:B------:R-:W-:Y:S01]  /*0250*/  @!P1 IMAD R3, R20, c[0x0][0x1e0], RZ ;  /* 0x0000780014039a24 */ /* 0x000fe200078e02ff */
[----:B------:R-:W-:Y:S01]  /*0260*/  @!P1 IADD3 R2, R15, R9, RZ ;  /* 0x000000090f029210 */ /* 0x000fe20007ffe0ff */
[----:B------:R-:W-:Y:S01]  /*0270*/  @!P1 IMAD.MOV.U32 R4, RZ, RZ, R14 ;  /* 0x000000ffff049224 */ /* 0x000fe200078e000e */
[----:B------:R-:W-:Y:S01]  /*0280*/  SHF.R.S32.HI R20, RZ, 0x1f, R5 ;  /* 0x0000001fff147819 */ /* 0x000fe20000011405 */
[----:B------:R-:W-:-:S04]  /*0290*/  @P1 IMAD.WIDE.U32 R16, R7, c[0x0][0x1e8], RZ ;  /* 0x00007a0007101a25 */ /* 0x000fc800078e00ff */
[----:B------:R-:W-:Y:S01]  /*02a0*/  @!P1 IMAD.WIDE.U32 R14, R12, c[0x0][0x1e0], RZ ;  /* 0x000078000c0e9a25 */ /* 0x000fe200078e00ff */
[----:B------:R-:W-:-:S03]  /*02b0*/  @P1 MOV R6, R16 ;  /* 0x0000001000061202 */ /* 0x000fc60000000f00 */
[----:B------:R-:W-:Y:S01]  /*02c0*/  @!P1 IMAD R9, R12, c[0x0][0x1e4], R3 ;  /* 0x000079000c099a24 */ /* 0x000fe200078e0203 */
[----:B------:R-:W-:Y:S01]  /*02d0*/  @!P1 MOV R6, R14 ;  /* 0x0000000e00069202 */ /* 0x000fe20000000f00 */
[----:B------:R-:W-:Y:S01]  /*02e0*/  IMAD.WIDE.U32 R10, R10, c[0x0][0x1c0], RZ ;  /* 0x000070000a0a7a25 */ /* 0x000fe200078e00ff */
[----:B------:R-:W1:Y:S03]  /*02f0*/  S2R R3, SR_CTAID.Z ;  /* 0x0000000000037919 */ /* 0x000e660000002700 */
[----:B------:R-:W-:Y:S01]  /*0300*/  @P1 IMAD R0, R7, c[0x0][0x1ec], R17 ;  /* 0x00007b0007001a24 */ /* 0x000fe200078e0211 */
[----:B------:R-:W-:Y:S01]  /*0310*/  @!P1 IADD3 R0, R15, R9, RZ ;  /* 0x000000090f009210 */ /* 0x000fe20007ffe0ff */
[----:B------:R-:W-:Y:S01]  /*0320*/  IMAD.MOV.U32 R9, RZ, RZ, c[0x0][0x22c] ;  /* 0x00008b00ff097624 */ /* 0x000fe200078e00ff */
[----:B------:R-:W-:Y:S01]  /*0330*/  IADD3 R11, R11, R13, RZ ;  /* 0x0000000d0b0b7210 */ /* 0x000fe20007ffe0ff */
[----:B------:R-:W-:Y:S01]  /*0340*/  IMAD.WIDE R14, R36, c[0x0][0x22c], RZ ;  /* 0x00008b00240e7a25 */ /* 0x000fe200078e02ff */
[----:B------:R-:W-:-:S02]  /*0350*/  IADD3 R13, P0, R5, R18, RZ ;  /* 0x00000012050d7210 */ /* 0x000fc40007f1e0ff */
[----:B------:R-:W-:Y:S01]  /*0360*/  SHF.R.S32.HI R9, RZ, 0x1f, R9 ;  /* 0x0000001fff097819 */ /* 0x000fe20000011409 */
[----:B------:R-:W-:Y:S01]  /*0370*/  IMAD R11, R11, c[0x0][0x22c], RZ ;  /* 0x00008b000b0b7a24 */ /* 0x000fe200078e02ff */
[----:B------:R-:W-:Y:S01]  /*0380*/  MOV R17, RZ ;  /* 0x000000ff00117202 */ /* 0x000fe20000000f00 */
[----:B------:R-:W-:Y:S02]  /*0390*/  IMAD R16, R15, R21, RZ ;  /* 0x000000150f107224 */ /* 0x000fe400078e02ff */
[----:B------:R-:W-:Y:S01]  /*03a0*/  IMAD R11, R9, R10, R11 ;  /* 0x0000000a090b7224 */ /* 0x000fe200078e020b */
[----:B------:R-:W-:Y:S01]  /*03b0*/  IADD3.X R9, R20, R19, RZ, P0, !PT ;  /* 0x0000001314097210 */ /* 0x000fe200007fe4ff */
[----:B------:R-:W-:Y:S01]  /*03c0*/  IMAD R23, R14, R17, R16 ;  /* 0x000000110e177224 */ /* 0x000fe200078e0210 */
[----:B------:R-:W-:Y:S01]  /*03d0*/  ISETP.NE.AND P0, PT, RZ, UR6, PT ;  /* 0x00000006ff007c0c */ /* 0x000fe2000bf05270 */
[----:B------:R-:W-:-:S04]  /*03e0*/  IMAD.WIDE.U32 R16, R10, c[0x0][0x22c], RZ ;  /* 0x00008b000a107a25 */ /* 0x000fc800078e00ff */
[----:B------:R-:W-:-:S04]  /*03f0*/  IMAD.WIDE.U32 R18, R14, R21, RZ ;  /* 0x000000150e127225 */ /* 0x000fc800078e00ff */
[-C--:B------:R-:W-:Y:S02]  /*0400*/  IMAD R21, R9, R14.reuse, RZ ;  /* 0x0000000e09157224 */ /* 0x080fe400078e02ff */
[----:B------:R-:W-:Y:S01]  /*0410*/  IMAD.IADD R22, R17, 0x1, R11 ;  /* 0x0000000111167824 */ /* 0x000fe200078e020b */
[----:B------:R-:W-:Y:S01]  /*0420*/  @P1 IADD3 R22, R19, R23, RZ ;  /* 0x0000001713161210 */ /* 0x000fe20007ffe0ff */
[----:B-1----:R-:W-:Y:S02]  /*0430*/  IMAD R9, R3, c[0x0][0x22c], RZ ;  /* 0x00008b0003097a24 */ /* 0x002fe400078e02ff */
[----:B------:R-:W-:Y:S01]  /*0440*/  IMAD.WIDE.U32 R10, R13, R14, RZ ;  /* 0x0000000e0d0a7225 */ /* 0x000fe200078e00ff */
[----:B------:R-:W-:-:S03]  /*0450*/  SHF.R.S32.HI R14, RZ, 0x1f, R3 ;  /* 0x0000001fff0e7819 */ /* 0x000fc60000011403 */
[----:B------:R-:W-:Y:S01]  /*0460*/  IMAD R17, R15, R13, R21 ;  /* 0x0000000d0f117224 */ /* 0x000fe200078e0215 */
[----:B------:R-:W-:Y:S02]  /*0470*/  SEL R21, R16, R18, !P1 ;  /* 0x0000001210157207 */ /* 0x000fe40004800000 */
[----:B------:R-:W-:Y:S02]  /*0480*/  SHF.R.S32.HI R16, RZ, 0x1f, R9 ;  /* 0x0000001fff107819 */ /* 0x000fe40000011409 */
[----:B------:R-:W-:Y:S01]  /*0490*/  IADD3 R17, R11, R17, RZ ;  /* 0x000000110b117210 */ /* 0x000fe20007ffe0ff */
[----:B------:R-:W-:Y:S05]  /*04a0*/  @!P0 BRA `(.L_x_1024) ;  /* 0x0000007000008947 */ /* 0x000fea0003800000 */
[----:B0-----:R-:W-:Y:S01]  /*04b0*/  HFMA2.MMA R13, -RZ, RZ, 0, 7.62939453125e-06 ;  /* 0x00000080ff0d7435 */ /* 0x001fe200000001ff */
[----:B------:R-:W-:Y:S01]  /*04c0*/  @!P1 IMAD R7, R12, c[0x0][0x224], RZ ;  /* 0x000089000c079a24 */ /* 0x000fe200078e02ff */
[----:B------:R-:W-:-:S03]  /*04d0*/  MOV R18, c[0x0][0x210] ;  /* 0x0000840000127a02 */ /* 0x000fc60000000f00 */
[----:B------:R-:W-:-:S05]  /*04e0*/  IMAD R7, R12, 0x80, R7 ;  /* 0x000000800c077824 */ /* 0x000fca00078e0207 */
[----:B------:R-:W-:-:S04]  /*04f0*/  IMAD R12, R13, R18, c[0x0][0x234] ;  /* 0x00008d000d0c7624 */ /* 0x000fc800078e0212 */
[----:B------:R-:W-:Y:S01]  /*0500*/  IMAD R12, R12, R3, R7 ;  /* 0x000000030c0c7224 */ /* 0x000fe200078e0207 */
[----:B------:R-:W-:Y:S05]  /*0510*/  BRA `(.L_x_1025) ;  /* 0x0000002000007947 */ /* 0x000fea0003800000 */
.L_x_1024:
[----:B0-----:R-:W-:-:S04]  /*0520*/  IMAD R12, R12, c[0x0][0x1c0], R3 ;  /* 0x000070000c0c7a24 */ /* 0x001fc800078e0203 */
[----:B------:R-:W-:Y:S02]  /*0530*/  IMAD R12, R12, c[0x0][0x224], RZ ;  /* 0x000089000c0c7a24 */ /* 0x000fe400078e02ff */
.L_x_1025:
[----:B------:R-:W-:Y:S01]  /*0540*/  SHF.R.S32.HI R7, RZ, 0x1f, R38 ;  /* 0x0000001fff077819 */ /* 0x000fe20000011426 */
[----:B------:R-:W-:Y:S01]  /*0550*/  IMAD R36, R36, c[0x0][0x22c], RZ ;  /* 0x00008b0024247a24 */ /* 0x000fe200078e02ff */
[----:B------:R-:W-:Y:S01]  /*0560*/  IADD3 R18, P0, P1, R10, R21, R9 ;  /* 0x000000150a127210 */ /* 0x000fe2000791e009 */
[C---:B------:R-:W-:Y:S01]  /*0570*/  IMAD R10, R20.reuse, c[0x0][0x370], RZ ;  /* 0x0000dc00140a7a24 */ /* 0x040fe200078e02ff */
[CC--:B------:R-:W-:Y:S01]  /*0580*/  LEA.HI R13, R7.reuse, R38.reuse, RZ, 0x4 ;  /* 0x00000026070d7211 */ /* 0x0c0fe200078f20ff */
[----:B------:R-:W-:Y:S01]  /*0590*/  IMAD R20, R20, c[0x0][0x1e8], RZ ;  /* 0x00007a0014147a24 */ /* 0x000fe200078e02ff */
[----:B------:R-:W-:Y:S01]  /*05a0*/  LEA.HI R7, R7, R38, RZ, 0x3 ;  /* 0x0000002607077211 */ /* 0x000fe200078f18ff */
[----:B------:R-:W-:Y:S01]  /*05b0*/  IMAD.IADD R35, R5, 0x1, R12 ;  /* 0x0000000105237824 */ /* 0x000fe200078e020c */
[----:B------:R-:W-:Y:S01]  /*05c0*/  LOP3.LUT R15, R13, 0x3ffffff0, RZ, 0xc0, !PT ;  /* 0x3ffffff00d0f7812 */ /* 0x000fe200078ec0ff */
[----:B------:R-:W-:Y:S01]  /*05d0*/  BSSY B0, `(.L_x_1026) ;  /* 0x000003b000007945 */ /* 0x000fe20003800000 */
[----:B------:R-:W-:-:S02]  /*05e0*/  LOP3.LUT R11, R7, 0x1ffffff8, RZ, 0xc0, !PT ;  /* 0x1ffffff8070b7812 */ /* 0x000fc400078ec0ff */
[-C--:B------:R-:W-:Y:S02]  /*05f0*/  IADD3 R15, -R15, R38.reuse, RZ ;  /* 0x000000260f0f7210 */ /* 0x080fe40007ffe1ff */
[----:B------:R-:W-:Y:S02]  /*0600*/  IADD3 R11, -R11, R38, RZ ;  /* 0x000000260b0b7210 */ /* 0x000fe40007ffe1ff */
[----:B------:R-:W-:Y:S02]  /*0610*/  SHF.R.S32.HI R13, RZ, 0x4, R13 ;  /* 0x00000004ff0d7819 */ /* 0x000fe4000001140d */
[----:B------:R-:W-:Y:S02]  /*0620*/  SHF.L.U32 R30, R11, 0x3, RZ ;  /* 0x000000030b1e7819 */ /* 0x000fe400000006ff */
[----:B------:R-:W-:Y:S02]  /*0630*/  SHF.L.U32 R15, R15, 0x2, RZ ;  /* 0x000000020f0f7819 */ /* 0x000fe400000006ff */
[----:B------:R-:W-:-:S02]  /*0640*/  SHF.R.S32.HI R31, RZ, 0x1f, R30 ;  /* 0x0000001fff1f7819 */ /* 0x000fc4000001141e */
[----:B------:R-:W-:Y:S01]  /*0650*/  IADD3.X R16, R17, R22, R16, P0, P1 ;  /* 0x0000001611107210 */ /* 0x000fe200007e2410 */
[----:B------:R-:W-:Y:S01]  /*0660*/  IMAD R13, R13, R36, R15 ;  /* 0x000000240d0d7224 */ /* 0x000fe200078e020f */
[C---:B------:R-:W-:Y:S01]  /*0670*/  IADD3 R17, -R5.reuse, R8, RZ ;  /* 0x0000000805117210 */ /* 0x040fe20007ffe1ff */
[----:B------:R-:W-:Y:S01]  /*0680*/  IMAD.WIDE.U32 R8, R5, c[0x0][0x370], R30 ;  /* 0x0000dc0005087a25 */ /* 0x000fe200078e001e */
[----:B------:R-:W-:Y:S01]  /*0690*/  SHF.R.S32.HI R34, RZ, 0x3, R7 ;  /* 0x00000003ff227819 */ /* 0x000fe20000011407 */
[----:B------:R-:W-:Y:S01]  /*06a0*/  CS2R R22, SRZ ;  /* 0x0000000000167805 */ /* 0x000fe2000001ff00 */
[----:B------:R-:W-:Y:S01]  /*06b0*/  IADD3 R12, P2, R13, R18, RZ ;  /* 0x000000120d0c7210 */ /* 0x000fe20007f5e0ff */
[C---:B------:R-:W-:Y:S01]  /*06c0*/  IMAD R15, R5.reuse, c[0x0][0x374], R10 ;  /* 0x0000dd00050f7a24 */ /* 0x040fe200078e020a */
[----:B------:R-:W-:Y:S01]  /*06d0*/  IADD3 R24, P3, R4, R8, RZ ;  /* 0x0000000804187210 */ /* 0x000fe20007f7e0ff */
[C---:B------:R-:W-:Y:S01]  /*06e0*/  IMAD.WIDE.U32 R10, R5.reuse, c[0x0][0x1e8], R30 ;  /* 0x00007a00050a7a25 */ /* 0x040fe200078e001e */
[----:B------:R-:W-:Y:S01]  /*06f0*/  ISETP.GE.AND P0, PT, R34, R17, PT ;  /* 0x000000112200720c */ /* 0x000fe20003f06270 */
[----:B------:R-:W-:Y:S01]  /*0700*/  CS2R R18, SRZ ;  /* 0x0000000000127805 */ /* 0x000fe2000001ff00 */
[----:B------:R-:W-:Y:S01]  /*0710*/  IADD3.X R25, R2, R9, R15, P3, !PT ;  /* 0x0000000902197210 */ /* 0x000fe20001ffe40f */
[----:B------:R-:W-:Y:S01]  /*0720*/  IMAD R7, R5, c[0x0][0x1ec], R20 ;  /* 0x00007b0005077a24 */ /* 0x000fe200078e0214 */
[----:B------:R-:W-:Y:S01]  /*0730*/  IADD3 R6, P3, R6, R10, RZ ;  /* 0x0000000a06067210 */ /* 0x000fe20007f7e0ff */
[C---:B------:R-:W-:Y:S01]  /*0740*/  IMAD R2, R14.reuse, c[0x0][0x378], RZ ;  /* 0x0000de000e027a24 */ /* 0x040fe200078e02ff */
[----:B------:R-:W-:Y:S01]  /*0750*/  LEA.HI.X.SX32 R13, R13, R16, 0x1, P2 ;  /* 0x000000100d0d7211 */ /* 0x000fe200010f0eff */
[----:B------:R-:W-:Y:S01]  /*0760*/  IMAD R14, R14, c[0x0][0x1f0], RZ ;  /* 0x00007c000e0e7a24 */ /* 0x000fe200078e02ff */
[----:B------:R-:W-:Y:S01]  /*0770*/  IADD3.X R7, R0, R11, R7, P3, !PT ;  /* 0x0000000b00077210 */ /* 0x000fe20001ffe407 */
[C---:B------:R-:W-:Y:S01]  /*0780*/  IMAD R27, R3.reuse, c[0x0][0x37c], R2 ;  /* 0x0000df00031b7a24 */ /* 0x040fe200078e0202 */
[----:B------:R-:W-:Y:S01]  /*0790*/  IADD3 R5, R34, 0x20, RZ ;  /* 0x0000002022057810 */ /* 0x000fe20007ffe0ff */
[----:B------:R-:W-:Y:S01]  /*07a0*/  IMAD.WIDE.U32 R24, R3, c[0x0][0x378], R24 ;  /* 0x0000de0003187a25 */ /* 0x000fe200078e0018 */
[C---:B------:R-:W-:Y:S01]  /*07b0*/  LEA R28, P2, R12.reuse, c[0x0][0x350], 0x2 ;  /* 0x0000d4000c1c7a11 */ /* 0x040fe200078410ff */
[----:B------:R-:W-:Y:S01]  /*07c0*/  CS2R R20, SRZ ;  /* 0x0000000000147805 */ /* 0x000fe2000001ff00 */
[----:B------:R-:W-:Y:S01]  /*07d0*/  ISETP.GE.AND P1, PT, R5, R17, PT ;  /* 0x000000110500720c */ /* 0x000fe20003f26270 */
[C---:B------:R-:W-:Y:S01]  /*07e0*/  IMAD R41, R3.reuse, c[0x0][0x1f4], R14 ;  /* 0x00007d0003297a24 */ /* 0x040fe200078e020e */
[----:B------:R-:W-:Y:S01]  /*07f0*/  LEA.HI.X R29, R12, c[0x0][0x354], R13, 0x2, P2 ;  /* 0x0000d5000c1d7a11 */ /* 0x000fe200010f140d */
[----:B------:R-:W-:Y:S01]  /*0800*/  IMAD.WIDE.U32 R2, R3, c[0x0][0x1f0], R6 ;  /* 0x00007c0003027a25 */ /* 0x000fe200078e0006 */
[----:B------:R-:W-:Y:S01]  /*0810*/  CS2R R12, SRZ ;  /* 0x00000000000c7805 */ /* 0x000fe2000001ff00 */
[----:B------:R-:W-:Y:S01]  /*0820*/  CS2R R16, SRZ ;  /* 0x0000000000107805 */ /* 0x000fe2000001ff00 */
[----:B------:R-:W-:Y:S01]  /*0830*/  MOV R8, RZ ;  /* 0x000000ff00087202 */ /* 0x000fe20000000f00 */
[----:B------:R-:W-:Y:S01]  /*0840*/  CS2R R4, SRZ ;  /* 0x0000000000047805 */ /* 0x000fe2000001ff00 */
[----:B------:R-:W-:Y:S01]  /*0850*/  CS2R R6, SRZ ;  /* 0x0000000000067805 */ /* 0x000fe2000001ff00 */
[----:B------:R-:W-:-:S02]  /*0860*/  SHF.R.S32.HI R33, RZ, 0x1f, R34 ;  /* 0x0000001fff217819 */ /* 0x000fc40000011422 */
[----:B------:R-:W-:Y:S02]  /*0870*/  IADD3 R32, R30, 0x40, RZ ;  /* 0x000000401e207810 */ /* 0x000fe40007ffe0ff */
[----:B------:R-:W-:Y:S01]  /*0880*/  IADD3 R27, R25, R27, RZ ;  /* 0x0000001b191b7210 */ /* 0x000fe20007ffe0ff */
[----:B------:R-:W-:Y:S05]  /*0890*/  @P0 BRA `(.L_x_1027) ;  /* 0x000000e000000947 */ /* 0x000fea0003800000 */
[----:B------:R-:W-:Y:S01]  /*08a0*/  MOV R26, R24 ;  /* 0x00000018001a7202 */ /* 0x000fe20000000f00 */
[----:B------:R-:W-:Y:S01]  /*08b0*/  IMAD R9, R33, c[0x0][0x370], RZ ;  /* 0x0000dc0021097a24 */ /* 0x000fe200078e02ff */
[C---:B------:R-:W-:Y:S02]  /*08c0*/  IADD3 R0, R30.reuse, 0x80, RZ ;  /* 0x000000801e007810 */ /* 0x040fe40007ffe0ff */
[----:B------:R-:W-:Y:S01]  /*08d0*/  ISETP.GE.AND P2, PT, R30, c[0x0][0x220], PT ;  /* 0x000088001e007a0c */ /* 0x000fe20003f46270 */
[----:B------:R-:W-:Y:S01]  /*08e0*/  IMAD.WIDE.U32 R10, R34, c[0x0][0x370], R26 ;  /* 0x0000dc00220a7a25 */ /* 0x000fe200078e001a */
[----:B------:R-:W-:Y:S02]  /*08f0*/  ISETP.GE.AND P4, PT, R0, c[0x0][0x220], PT ;  /* 0x0000880000007a0c */ /* 0x000fe40003f86270 */
[----:B------:R-:W-:Y:S01]  /*0900*/  ISETP.GE.AND P3, PT, R32, c[0x0][0x220], PT ;  /* 0x0000880020007a0c */ /* 0x000fe20003f66270 */
[----:B------:R-:W-:Y:S01]  /*0910*/  IMAD R9, R34, c[0x0][0x374], R9 ;  /* 0x0000dd0022097a24 */ /* 0x000fe200078e0209 */
[----:B------:R-:W-:-:S03]  /*0920*/  LEA R14, P5, R10, c[0x0][0x330], 0x1 ;  /* 0x0000cc000a0e7a11 */ /* 0x000fc600078a08ff */
[----:B------:R-:W-:-:S05]  /*0930*/  IMAD.IADD R9, R11, 0x1, R9 ;  /* 0x000000010b097824 */ /* 0x000fca00078e0209 */
[----:B------:R-:W-:-:S05]  /*0940*/  LEA.HI.X R15, R10, c[0x0][0x334], R9, 0x1, P5 ;  /* 0x0000cd000a0f7a11 */ /* 0x000fca00028f0c09 */
[----:B------:R0:W5:Y:S04]  /*0950*/  @!P2 LDG.E.128 R16, [R14.64] ;  /* 0x000000040e10a981 */ /* 0x000168000c1e1d00 */
[----:B------:R0:W5:Y:S04]  /*0960*/  @!P3 LDG.E.128 R20, [R14.64+0x80] ;  /* 0x000080040e14b981 */ /* 0x000168000c1e1d00 */
[----:B------:R0:W5:Y:S02]  /*0970*/  @!P4 LDG.E.128 R4, [R14.64+0x100] ;  /* 0x000100040e04c981 */ /* 0x000164000c1e1d00 */
.L_x_1027:
[----:B------:R-:W-:Y:S05]  /*0980*/  BSYNC B0 ;  /* 0x0000000000007941 */ /* 0x000fea0003800000 */
.L_x_1026:
        /* <DEDUP_REMOVED lines=21> */
[----:B------:R-:W-:Y:S01]  /*0ae0*/  ISETP.GE.AND P5, PT, R25, c[0x0][0x220], PT ;  /* 0x0000880019007a0c */ /* 0x000fe20003fa6270 */
[----:B------:R-:W-:Y:S01]  /*0af0*/  IMAD.MOV.U32 R20, RZ, RZ, R24 ;  /* 0x000000ffff147224 */ /* 0x000fe200078e0018 */
[----:B------:R-:W-:-:S03]  /*0b00*/  ISETP.GE.AND P4, PT, R32, c[0x0][0x220], PT ;  /* 0x0000880020007a0c */ /* 0x000fc60003f86270 */
[----:B------:R-:W-:-:S04]  /*0b10*/  IMAD.WIDE.U32 R20, R23, c[0x0][0x370], R20 ;  /* 0x0000dc0017147a25 */ /* 0x000fc800078e0014 */
[----:B------:R-:W-:Y:S01]  /*0b20*/  IMAD R23, R23, c[0x0][0x374], R22 ;  /* 0x0000dd0017177a24 */ /* 0x000fe200078e0216 */
[----:B------:R-:W-:-:S04]  /*0b30*/  LEA R22, P2, R20, c[0x0][0x330], 0x1 ;  /* 0x0000cc0014167a11 */ /* 0x000fc800078408ff */
[----:B------:R-:W-:-:S04]  /*0b40*/  IADD3 R21, R21, R23, RZ ;  /* 0x0000001715157210 */ /* 0x000fc80007ffe0ff */
[----:B------:R-:W-:-:S05]  /*0b50*/  LEA.HI.X R23, R20, c[0x0][0x334], R21, 0x1, P2 ;  /* 0x0000cd0014177a11 */ /* 0x000fca00010f0c15 */
[----:B------:R0:W5:Y:S04]  /*0b60*/  @!P3 LDG.E.128 R12, [R22.64] ;  /* 0x00000004160cb981 */ /* 0x000168000c1e1d00 */
[----:B------:R0:W5:Y:S04]  /*0b70*/  @!P4 LDG.E.128 R16, [R22.64+0x80] ;  /* 0x000080041610c981 */ /* 0x000168000c1e1d00 */
[----:B------:R0:W5:Y:S02]  /*0b80*/  @!P5 LDG.E.128 R8, [R22.64+0x100] ;  /* 0x000100041608d981 */ /* 0x000164000c1e1d00 */
.L_x_1029:
[----:B------:R-:W-:Y:S05]  /*0b90*/  BSYNC B0 ;  /* 0x0000000000007941 */ /* 0x000fea0003800000 */
.L_x_1028:
[----:B-----5:R-:W-:Y:S01]  /*0ba0*/  MOV R53, R16 ;  /* 0x0000001000357202 */ /* 0x020fe20000000f00 */
[----:B------:R-:W-:Y:S01]  /*0bb0*/  BSSY B0, `(.L_x_1030) ;  /* 0x000001f000007945 */ /* 0x000fe20003800000 */
[----:B------:R-:W-:Y:S01]  /*0bc0*/  HFMA2.MMA R16, -RZ, RZ, 0, 0 ;  /* 0x00000000ff107435 */ /* 0x000fe200000001ff */
[----:B------:R-:W-:Y:S01]  /*0bd0*/  MOV R46, R12 ;  /* 0x0000000c002e7202 */ /* 0x000fe20000000f00 */
        /* <DEDUP_REMOVED lines=9> */
[----:B------:R-:W-:Y:S01]  /*0c70*/  MOV R56, R19 ;  /* 0x0000001300387202 */ /* 0x000fe20000000f00 */
[----:B------:R-:W-:Y:S01]  /*0c80*/  CS2R R12, SRZ ;  /* 0x00000000000c7805 */ /* 0x000fe2000001ff00 */
[----:B------:R-:W-:Y:S01]  /*0c90*/  CS2R R14, SRZ ;  /* 0x00000000000e7805 */ /* 0x000fe2000001ff00 */
[----:B------:R-:W-:Y:S01]  /*0ca0*/  IMAD.IADD R41, R3, 0x1, R41 ;  /* 0x0000000103297824 */ /* 0x000fe200078e0229 */
        /* <DEDUP_REMOVED lines=15> */
.L_x_1031:
[----:B------:R-:W-:Y:S05]  /*0da0*/  BSYNC B0 ;  /* 0x0000000000007941 */ /* 0x000fea0003800000 */
.L_x_1030:
[----:B------:R-:W-:Y:S01]  /*0db0*/  BSSY B0, `(.L_x_1032) ;  /* 0x0000020000007945 */ /* 0x000fe20003800000 */
[----:B------:R-:W-:Y:S01]  /*0dc0*/  HFMA2.MMA R17, -RZ, RZ, 0, 0 ;  /* 0x00000000ff117435 */ /* 0x000fe200000001ff */
[----:B0----5:R-:W-:Y:S01]  /*0dd0*/  MOV R48, R24 ;  /* 0x0000001800307202 */ /* 0x021fe20000000f00 */
[----:B------:R-:W-:Y:S01]  /*0de0*/  IMAD.MOV.U32 R59, RZ, RZ, R27 ;  /* 0x000000ffff3b7224 */ /* 0x000fe200078e001b */
        /* <DEDUP_REMOVED lines=8> */
[----:B------:R-:W-:Y:S01]  /*0e70*/  CS2R R20, SRZ ;  /* 0x0000000000147805 */ /* 0x000fe2000001ff00 */
[----:B------:R-:W-:Y:S02]  /*0e80*/  MOV R62, R23 ;  /* 0x00000017003e7202 */ /* 0x000fe40000000f00 */
[----:B------:R-:W-:Y:S01]  /*0e90*/  CS2R R22, SRZ ;  /* 0x0000000000167805 */ /* 0x000fe2000001ff00 */
[----:B------:R-:W-:Y:S05]  /*0ea0*/  @P1 BRA `(.L_x_1033) ;  /* 0x0000010000001947 */ /* 0x000fea0003800000 */
[----:B------:R-:W-:Y:S02]  /*0eb0*/  IADD3 R34, P0, R34, 0x20, RZ ;  /* 0x0000002022227810 */ /* 0x000fe40007f1e0ff */
[----:B------:R-:W-:Y:S02]  /*0ec0*/  MOV R3, R41 ;  /* 0x0000002900037202 */ /* 0x000fe40000000f00 */
[C---:B------:R-:W-:Y:S01]  /*0ed0*/  ISETP.GE.AND P1, PT, R30.reuse, c[0x0][0x220], PT ;  /* 0x000088001e007a0c */ /* 0x040fe20003f26270 */
[----:B------:R-:W-:Y:S01]  /*0ee0*/  IMAD.X R31, RZ, RZ, R33, P0 ;  /* 0x000000ffff1f7224 */ /* 0x000fe200000e0621 */
[----:B------:R-:W-:Y:S01]  /*0ef0*/  IADD3 R30, R30, 0x80, RZ ;  /* 0x000000801e1e7810 */ /* 0x000fe20007ffe0ff */
[----:B------:R-:W-:Y:S01]  /*0f00*/  IMAD.WIDE.U32 R2, R34, c[0x0][0x1e8], R2 ;  /* 0x00007a0022027a25 */ /* 0x000fe200078e0002 */
[----:B------:R-:W-:-:S02]  /*0f10*/  ISETP.GE.AND P2, PT, R32, c[0x0][0x220], PT ;  /* 0x0000880020007a0c */ /* 0x000fc40003f46270 */
[----:B------:R-:W-:Y:S01]  /*0f20*/  ISETP.GE.AND P3, PT, R30, c[0x0][0x220], PT ;  /* 0x000088001e007a0c */ /* 0x000fe20003f66270 */
[----:B------:R-:W-:Y:S01]  /*0f30*/  IMAD R31, R31, c[0x0][0x1e8], RZ ;  /* 0x00007a001f1f7a24 */ /* 0x000fe200078e02ff */
[----:B------:R-:W-:-:S03]  /*0f40*/  LEA R30, P0, R2, c[0x0][0x1d0], 0x1 ;  /* 0x00007400021e7a11 */ /* 0x000fc600078008ff */
[----:B------:R-:W-:-:S05]  /*0f50*/  IMAD R31, R34, c[0x0][0x1ec], R31 ;  /* 0x00007b00221f7a24 */ /* 0x000fca00078e021f */
[----:B------:R-:W-:-:S04]  /*0f60*/  IADD3 R3, R3, R31, RZ ;  /* 0x0000001f03037210 */ /* 0x000fc80007ffe0ff */
[----:B------:R-:W-:-:S05]  /*0f70*/  LEA.HI.X R31, R2, c[0x0][0x1d4], R3, 0x1, P0 ;  /* 0x00007500021f7a11 */ /* 0x000fca00000f0c03 */
[----:B------:R0:W5:Y:S04]  /*0f80*/  @!P1 LDG.E.128 R20, [R30.64] ;  /* 0x000000041e149981 */ /* 0x000168000c1e1d00 */
[----:B------:R0:W5:Y:S04]  /*0f90*/  @!P2 LDG.E.128 R24, [R30.64+0x80] ;  /* 0x000080041e18a981 */ /* 0x000168000c1e1d00 */
[----:B------:R0:W5:Y:S02]  /*0fa0*/  @!P3 LDG.E.128 R16, [R30.64+0x100] ;  /* 0x000100041e10b981 */ /* 0x000164000c1e1d00 */
.L_x_1033:
[----:B------:R-:W-:Y:S05]  /*0fb0*/  BSYNC B0 ;  /* 0x0000000000007941 */ /* 0x000fea0003800000 */
.L_x_1032:
[----:B------:R-:W-:Y:S01]  /*0fc0*/  HADD2.F32 R2, -RZ, R0.H1_H1 ;  /* 0x30000000ff027230 */ /* 0x000fe20000004100 */
[----:B0----5:R-:W-:Y:S01]  /*0fd0*/  MOV R30, R21 ;  /* 0x00000015001e7202 */ /* 0x021fe20000000f00 */
[----:B------:R-:W-:Y:S01]  /*0fe0*/  HADD2.F32 R3, -RZ, R48.H1_H1 ;  /* 0x30000030ff037230 */ /* 0x000fe20000004100 */
[----:B------:R-:W-:Y:S01]  /*0ff0*/  LOP3.LUT P0, RZ, R38, 0x7, RZ, 0xc0, !PT ;  /* 0x0000000726ff7812 */ /* 0x000fe2000780c0ff */
[----:B------:R-:W-:-:S02]  /*1000*/  HADD2.F32 R0, -RZ, R0.H0_H0 ;  /* 0x20000000ff007230 */ /* 0x000fc40000004100 */
[----:B------:R-:W-:Y:S01]  /*1010*/  HADD2.F32 R32, -RZ, R51.H0_H0 ;  /* 0x20000033ff207230 */ /* 0x000fe20000004100 */
[----:B------:R-:W-:Y:S01]  /*1020*/  FMUL.FTZ R2, R2, R3 ;  /* 0x0000000302027220 */ /* 0x000fe20000410000 */
[----:B------:R-:W-:Y:S02]  /*1030*/  HADD2.F32 R3, -RZ, R48.H0_H0 ;  /* 0x20000030ff037230 */ /* 0x000fe40000004100 */
[--C-:B------:R-:W-:Y:S02]  /*1040*/  HADD2.F32 R31, -RZ, R30.reuse.H0_H0 ;  /* 0x2000001eff1f7230 */ /* 0x100fe40000004100 */
[----:B------:R-:W-:Y:S01]  /*1050*/  HADD2.F32 R30, -RZ, R30.H1_H1 ;  /* 0x3000001eff1e7230 */ /* 0x000fe20000004100 */
[----:B------:R-:W-:Y:S01]  /*1060*/  FFMA.FTZ R2, R0, R3, R2 ;  /* 0x0000000300027223 */ /* 0x000fe20000010002 */
[----:B------:R-:W-:Y:S02]  /*1070*/  HADD2.F32 R0, -RZ, R37.H0_H0 ;  /* 0x20000025ff007230 */ /* 0x000fe40000004100 */
[----:B------:R-:W-:-:S02]  /*1080*/  HADD2.F32 R3, -RZ, R57.H0_H0 ;  /* 0x20000039ff037230 */ /* 0x000fc40000004100 */
[----:B------:R-:W-:Y:S02]  /*1090*/  HADD2.F32 R37, -RZ, R37.H1_H1 ;  /* 0x30000025ff257230 */ /* 0x000fe40000004100 */
[----:B------:R-:W-:Y:S01]  /*10a0*/  HADD2.F32 R33, -RZ, R12.H1_H1 ;  /* 0x3000000cff217230 */ /* 0x000fe20000004100 */
[----:B------:R-:W-:Y:S01]  /*10b0*/  FFMA.FTZ R2, R0, R3, R2 ;  /* 0x0000000300027223 */ /* 0x000fe20000010002 */
[----:B------:R-:W-:Y:S02]  /*10c0*/  HADD2.F32 R3, -RZ, R46.H1_H1 ;  /* 0x3000002eff037230 */ /* 0x000fe40000004100 */
[----:B------:R-:W-:Y:S02]  /*10d0*/  HADD2.F32 R0, -RZ, R20.H1_H1 ;  /* 0x30000014ff007230 */ /* 0x000fe40000004100 */
[----:B------:R-:W-:Y:S02]  /*10e0*/  HADD2.F32 R46, -RZ, R46.H0_H0 ;  /* 0x2000002eff2e7230 */ /* 0x000fe40000004100 */
[----:B------:R-:W-:Y:S01]  /*10f0*/  HADD2.F32 R20, -RZ, R20.H0_H0 ;  /* 0x20000014ff147230 */ /* 0x000fe20000004100 */
[----:B------:R-:W-:Y:S01]  /*1100*/  FMUL.FTZ R3, R3, R0 ;  /* 0x0000000003037220 */ /* 0x000fe20000410000 */
[----:B------:R-:W-:-:S03]  /*1110*/  HADD2.F32 R0, -RZ, R57.H1_H1 ;  /* 0x30000039ff007230 */ /* 0x000fc60000004100 */
[----:B------:R-:W-:Y:S01]  /*1120*/  FFMA.FTZ R21, R46, R20, R3 ;  /* 0x000000142e157223 */ /* 0x000fe20000010003 */
[----:B------:R-:W-:Y:S01]  /*1130*/  HADD2.F32 R3, -RZ, R49.H0_H0 ;  /* 0x20000031ff037230 */ /* 0x000fe20000004100 */
[----:B------:R-:W-:Y:S01]  /*1140*/  FFMA.FTZ R2, R37, R0, R2 ;  /* 0x0000000025027223 */ /* 0x000fe20000010002 */
[--C-:B------:R-:W-:Y:S01]  /*1150*/  HADD2.F32 R0, -RZ, R39.reuse.H0_H0 ;  /* 0x20000027ff007230 */ /* 0x100fe20000004100 */
[----:B------:R-:W-:Y:S01]  /*1160*/  FFMA.FTZ R21, R32, R31, R21 ;  /* 0x0000001f20157223 */ /* 0x000fe20000010015 */
[----:B------:R-:W-:Y:S02]  /*1170*/  HADD2.F32 R39, -RZ, R39.H1_H1 ;  /* 0x30000027ff277230 */ /* 0x000fe40000004100 */
[----:B------:R-:W-:Y:S01]  /*1180*/  HADD2.F32 R32, -RZ, R51.H1_H1 ;  /* 0x30000033ff207230 */ /* 0x000fe20000004100 */
[----:B------:R-:W-:Y:S01]  /*1190*/  FFMA.FTZ R20, R0, R3, R2 ;  /* 0x0000000300147223 */ /* 0x000fe20000010002 */
        /* <DEDUP_REMOVED lines=8> */
[----:B------:R-:W-:Y:S02]  /*1220*/  HADD2.F32 R2, -RZ, R50.H0_H0 ;  /* 0x20000032ff027230 */ /* 0x000fe40000004100 */
[----:B------:R-:W-:Y:S02]  /*1230*/  HADD2.F32 R3, -RZ, R22.H0_H0 ;  /* 0x20000016ff037230 */ /* 0x000fe40000004100 */
[----:B------:R-:W-:Y:S02]  /*1240*/  HADD2.F32 R50, -RZ, R50.H1_H1 ;  /* 0x30000032ff327230 */ /* 0x000fe40000004100 */
[----:B------:R-:W-:Y:S01]  /*1250*/  HADD2.F32 R59, -RZ, R59.H1_H1 ;  /* 0x3000003bff3b7230 */ /* 0x000fe20000004100 */
[----:B------:R-:W-:Y:S01]  /*1260*/  FFMA.FTZ R21, R2, R3, R21 ;  /* 0x0000000302157223 */ /* 0x000fe20000010015 */
[----:B------:R-:W-:-:S02]  /*1270*/  HADD2.F32 R2, -RZ, R52.H0_H0 ;  /* 0x20000034ff027230 */ /* 0x000fc40000004100 */
[----:B------:R-:W-:Y:S01]  /*1280*/  HADD2.F32 R3, -RZ, R58.H0_H0 ;  /* 0x2000003aff037230 */ /* 0x000fe20000004100 */
[----:B------:R-:W-:Y:S01]  /*1290*/  FFMA.FTZ R21, R50, R20, R21 ;  /* 0x0000001432157223 */ /* 0x000fe20000010015 */
[----:B------:R-:W-:Y:S01]  /*12a0*/  HADD2.F32 R20, -RZ, R23.H0_H0 ;  /* 0x20000017ff147230 */ /* 0x000fe20000004100 */
[----:B------:R-:W-:Y:S01]  /*12b0*/  FFMA.FTZ R42, R42, R59, R0 ;  /* 0x0000003b2a2a7223 */ /* 0x000fe20000010000 */
[----:B------:R-:W-:Y:S02]  /*12c0*/  HADD2.F32 R0, -RZ, R43.H0_H0 ;  /* 0x2000002bff007230 */ /* 0x000fe40000004100 */
[----:B------:R-:W-:Y:S01]  /*12d0*/  HADD2.F32 R52, -RZ, R52.H1_H1 ;  /* 0x30000034ff347230 */ /* 0x000fe20000004100 */
[----:B------:R-:W-:Y:S01]  /*12e0*/  FFMA.FTZ R21, R2, R20, R21 ;  /* 0x0000001402157223 */ /* 0x000fe20000010015 */
        /* <DEDUP_REMOVED lines=27> */
[----:B------:R-:W-:Y:S01]  /*14a0*/  HADD2.F32 R37, -RZ, R54.H0_H0 ;  /* 0x20000036ff257230 */ /* 0x000fe20000004100 */
[----:B------:R-:W-:Y:S01]  /*14b0*/  FFMA.FTZ R45, R21, R22, R45 ;  /* 0x00000016152d7223 */ /* 0x000fe2000001002d */
[----:B------:R-:W-:-:S02]  /*14c0*/  HADD2.F32 R25, -RZ, R60.H1_H1 ;  /* 0x3000003cff197230 */ /* 0x000fc40000004100 */
[----:B------:R-:W-:Y:S02]  /*14d0*/  HADD2.F32 R32, -RZ, R26.H0_H0 ;  /* 0x2000001aff207230 */ /* 0x000fe40000004100 */
[----:B------:R-:W-:Y:S01]  /*14e0*/  HADD2.F32 R31, -RZ, R12.H0_H0 ;  /* 0x2000000cff1f7230 */ /* 0x000fe20000004100 */
[----:B------:R-:W-:Y:S01]  /*14f0*/  FFMA.FTZ R25, R44, R25, R45 ;  /* 0x000000192c197223 */ /* 0x000fe2000001002d */
[--C-:B------:R-:W-:Y:S01]  /*1500*/  HADD2.F32 R24, -RZ, R13.reuse.H0_H0 ;  /* 0x2000000dff187230 */ /* 0x100fe20000004100 */
[----:B------:R-:W-:Y:S01]  /*1510*/  FFMA.FTZ R30, R37, R32, R30 ;  /* 0x00000020251e7223 */ /* 0x000fe2000001001e */
[----:B------:R-:W-:Y:S02]  /*1520*/  HADD2.F32 R22, -RZ, R13.H1_H1 ;  /* 0x3000000dff167230 */ /* 0x000fe40000004100 */
[--C-:B------:R-:W-:Y:S02]  /*1530*/  HADD2.F32 R23, -RZ, R14.reuse.H0_H0 ;  /* 0x2000000eff177230 */ /* 0x100fe40000004100 */
[----:B------:R-:W-:-:S02]  /*1540*/  HADD2.F32 R21, -RZ, R14.H1_H1 ;  /* 0x3000000eff157230 */ /* 0x000fc40000004100 */
[--C-:B------:R-:W-:Y:S02]  /*1550*/  HADD2.F32 R13, -RZ, R15.reuse.H0_H0 ;  /* 0x2000000fff0d7230 */ /* 0x100fe40000004100 */
[----:B------:R-:W-:Y:S02]  /*1560*/  HADD2.F32 R12, -RZ, R15.H1_H1 ;  /* 0x3000000fff0c7230 */ /* 0x000fe40000004100 */
[--C-:B------:R-:W-:Y:S02]  /*1570*/  HADD2.F32 R14, -RZ, R47.reuse.H0_H0 ;  /* 0x2000002fff0e7230 */ /* 0x100fe40000004100 */
[----:B------:R-:W-:Y:S02]  /*1580*/  HADD2.F32 R15, -RZ, R62.H0_H0 ;  /* 0x2000003eff0f7230 */ /* 0x000fe40000004100 */
[----:B------:R-:W-:Y:S02]  /*1590*/  HADD2.F32 R37, -RZ, R54.H1_H1 ;  /* 0x30000036ff257230 */ /* 0x000fe40000004100 */
[----:B------:R-:W-:Y:S01]  /*15a0*/  HADD2.F32 R26, -RZ, R26.H1_H1 ;  /* 0x3000001aff1a7230 */ /* 0x000fe20000004100 */
[----:B------:R-:W-:Y:S01]  /*15b0*/  FFMA.FTZ R14, R14, R15, R25 ;  /* 0x0000000f0e0e7223 */ /* 0x000fe20000010019 */
[----:B------:R-:W-:-:S02]  /*15c0*/  HADD2.F32 R47, -RZ, R47.H1_H1 ;  /* 0x3000002fff2f7230 */ /* 0x000fc40000004100 */
[----:B------:R-:W-:Y:S01]  /*15d0*/  HADD2.F32 R62, -RZ, R62.H1_H1 ;  /* 0x3000003eff3e7230 */ /* 0x000fe20000004100 */
[----:B------:R-:W-:Y:S01]  /*15e0*/  FFMA.FTZ R30, R37, R26, R30 ;  /* 0x0000001a251e7223 */ /* 0x000fe2000001001e */
[----:B------:R-:W-:Y:S02]  /*15f0*/  HADD2.F32 R15, -RZ, R56.H0_H0 ;  /* 0x20000038ff0f7230 */ /* 0x000fe40000004100 */
[--C-:B------:R-:W-:Y:S01]  /*1600*/  HADD2.F32 R32, -RZ, R27.reuse.H0_H0 ;  /* 0x2000001bff207230 */ /* 0x100fe20000004100 */
[----:B------:R-:W-:Y:S01]  /*1610*/  FFMA.FTZ R14, R47, R62, R14 ;  /* 0x0000003e2f0e7223 */ /* 0x000fe2000001000e */
[----:B------:R-:W-:Y:S02]  /*1620*/  HADD2.F32 R20, -RZ, R4.H0_H0 ;  /* 0x20000004ff147230 */ /* 0x000fe40000004100 */
[----:B------:R-:W-:Y:S01]  /*1630*/  HADD2.F32 R25, -RZ, R56.H1_H1 ;  /* 0x30000038ff197230 */ /* 0x000fe20000004100 */
[----:B------:R-:W-:Y:S01]  /*1640*/  FFMA.FTZ R30, R15, R32, R30 ;  /* 0x000000200f1e7223 */ /* 0x000fe2000001001e */
[----:B------:R-:W-:Y:S01]  /*1650*/  HADD2.F32 R27, -RZ, R27.H1_H1 ;  /* 0x3000001bff1b7230 */ /* 0x000fe20000004100 */
[----:B------:R-:W-:Y:S01]  /*1660*/  FFMA.FTZ R14, R20, R31, R14 ;  /* 0x0000001f140e7223 */ /* 0x000fe2000001000e */
[----:B------:R-:W-:-:S02]  /*1670*/  HADD2.F32 R4, -RZ, R4.H1_H1 ;  /* 0x30000004ff047230 */ /* 0x000fc40000004100 */
[----:B------:R-:W-:Y:S01]  /*1680*/  HADD2.F32 R15, -RZ, R8.H0_H0 ;  /* 0x20000008ff0f7230 */ /* 0x000fe20000004100 */
[----:B------:R-:W-:Y:S01]  /*1690*/  FFMA.FTZ R30, R25, R27, R30 ;  /* 0x0000001b191e7223 */ /* 0x000fe2000001001e */
[----:B------:R-:W-:Y:S01]  /*16a0*/  HADD2.F32 R20, -RZ, R16.H0_H0 ;  /* 0x20000010ff147230 */ /* 0x000fe20000004100 */
[----:B------:R-:W-:Y:S01]  /*16b0*/  FFMA.FTZ R4, R4, R33, R14 ;  /* 0x0000002104047223 */ /* 0x000fe2000001000e */
[--C-:B------:R-:W-:Y:S02]  /*16c0*/  HADD2.F32 R3, -RZ, R5.reuse.H0_H0 ;  /* 0x20000005ff037230 */ /* 0x100fe40000004100 */
        /* <DEDUP_REMOVED lines=19> */
[----:B------:R-:W-:Y:S01]  /*1800*/  HADD2.F32 R0, -RZ, R7.H0_H0 ;  /* 0x20000007ff007230 */ /* 0x000fe20000004100 */
[----:B------:R-:W-:Y:S01]  /*1810*/  SHF.L.U32 R9, R36, 0x2, RZ ;  /* 0x0000000224097819 */ /* 0x000fe200000006ff */
[----:B------:R-:W-:Y:S01]  /*1820*/  HADD2.F32 R5, -RZ, R10.H1_H1 ;  /* 0x3000000aff057230 */ /* 0x000fe20000004100 */
[----:B------:R-:W-:Y:S01]  /*1830*/  FFMA.FTZ R30, R3, R4, R30 ;  /* 0x00000004031e7223 */ /* 0x000fe2000001001e */
[----:B------:R-:W-:Y:S01]  /*1840*/  HADD2.F32 R18, -RZ, R18.H1_H1 ;  /* 0x30000012ff127230 */ /* 0x000fe20000004100 */
[----:B------:R-:W-:Y:S01]  /*1850*/  FFMA.FTZ R0, R0, R13, R2 ;  /* 0x0000000d00007223 */ /* 0x000fe20000010002 */
[----:B------:R-:W-:-:S02]  /*1860*/  HADD2.F32 R3, -RZ, R11.H0_H0 ;  /* 0x2000000bff037230 */ /* 0x000fc40000004100 */
[----:B------:R-:W-:Y:S01]  /*1870*/  HADD2.F32 R2, -RZ, R19.H0_H0 ;  /* 0x20000013ff027230 */ /* 0x000fe20000004100 */
[----:B------:R-:W-:Y:S01]  /*1880*/  FFMA.FTZ R30, R5, R18, R30 ;  /* 0x00000012051e7223 */ /* 0x000fe2000001001e */
[----:B------:R-:W-:Y:S02]  /*1890*/  HADD2.F32 R7, -RZ, R7.H1_H1 ;  /* 0x30000007ff077230 */ /* 0x000fe40000004100 */
[----:B------:R-:W-:Y:S01]  /*18a0*/  HADD2.F32 R11, -RZ, R11.H1_H1 ;  /* 0x3000000bff0b7230 */ /* 0x000fe20000004100 */
[----:B------:R-:W-:Y:S01]  /*18b0*/  FFMA.FTZ R30, R3, R2, R30 ;  /* 0x00000002031e7223 */ /* 0x000fe2000001001e */
[----:B------:R-:W-:Y:S01]  /*18c0*/  HADD2.F32 R19, -RZ, R19.H1_H1 ;  /* 0x30000013ff137230 */ /* 0x000fe20000004100 */
[----:B------:R-:W-:-:S04]  /*18d0*/  FFMA.FTZ R0, R7, R12, R0 ;  /* 0x0000000c07007223 */ /* 0x000fc80000010000 */
[----:B------:R-:W-:Y:S01]  /*18e0*/  FFMA.FTZ R30, R11, R19, R30 ;  /* 0x000000130b1e7223 */ /* 0x000fe2000001001e */
[----:B------:R-:W0:Y:S01]  /*18f0*/  SHFL.BFLY PT, R3, R0, 0x4, 0x1f ;  /* 0x0c801f0000037f89 */ /* 0x000e2200000e0000 */
[----:B------:R-:W-:-:S03]  /*1900*/  LEA.HI R11, P1, R38, R35, RZ, 0x1d ;  /* 0x00000023260b7211 */ /* 0x000fc6000783e8ff */
[----:B------:R-:W1:Y:S01]  /*1910*/  SHFL.BFLY PT, R5, R30, 0x4, 0x1f ;  /* 0x0c801f001e057f89 */ /* 0x000e6200000e0000 */
[----:B0-----:R-:W-:Y:S01]  /*1920*/  FADD.FTZ R3, R0, R3 ;  /* 0x0000000300037221 */ /* 0x001fe20000010000 */
[----:B------:R-:W-:Y:S02]  /*1930*/  LEA.HI.X.SX32 R0, R35, RZ, 0x1, P1 ;  /* 0x000000ff23007211 */ /* 0x000fe400008f0eff */
[C---:B------:R-:W-:Y:S01]  /*1940*/  LEA R10, P1, R11.reuse, c[0x0][0x3c8], 0x2 ;  /* 0x0000f2000b0a7a11 */ /* 0x040fe200078210ff */
[----:B-1----:R-:W-:Y:S01]  /*1950*/  FADD.FTZ R6, R30, R5 ;  /* 0x000000051e067221 */ /* 0x002fe20000010000 */
[----:B------:R-:W0:Y:S02]  /*1960*/  SHFL.BFLY PT, R2, R3, 0x2, 0x1f ;  /* 0x0c401f0003027f89 */ /* 0x000e2400000e0000 */
[----:B------:R-:W-:Y:S02]  /*1970*/  LEA.HI.X R11, R11, c[0x0][0x3cc], R0, 0x2, P1 ;  /* 0x0000f3000b0b7a11 */ /* 0x000fe400008f1400 */
[----:B------:R-:W1:Y:S01]  /*1980*/  SHFL.BFLY PT, R5, R6, 0x2, 0x1f ;  /* 0x0c401f0006057f89 */ /* 0x000e6200000e0000 */
[----:B0-----:R-:W-:-:S02]  /*1990*/  FADD.FTZ R4, R3, R2 ;  /* 0x0000000203047221 */ /* 0x001fc40000010000 */
[----:B------:R-:W-:-:S04]  /*19a0*/  IMAD.WIDE R2, R9, 0x10, R28 ;  /* 0x0000001009027825 */ /* 0x000fc800078e021c */
[----:B-1----:R-:W-:Y:S01]  /*19b0*/  FADD.FTZ R7, R6, R5 ;  /* 0x0000000506077221 */ /* 0x002fe20000010000 */
[C---:B------:R-:W-:Y:S01]  /*19c0*/  IADD3 R6, R9.reuse, 0x10, R9 ;  /* 0x0000001009067810 */ /* 0x040fe20007ffe009 */
[----:B------:R-:W0:Y:S03]  /*19d0*/  SHFL.BFLY PT, R5, R4, 0x1, 0x1f ;  /* 0x0c201f0004057f89 */ /* 0x000e2600000e0000 */
[----:B------:R-:W-:Y:S01]  /*19e0*/  IADD3 R9, R9, R6, RZ ;  /* 0x0000000609097210 */ /* 0x000fe20007ffe0ff */
[----:B------:R-:W1:Y:S01]  /*19f0*/  SHFL.BFLY PT, R8, R7, 0x1, 0x1f ;  /* 0x0c201f0007087f89 */ /* 0x000e6200000e0000 */
[----:B0-----:R-:W-:Y:S02]  /*1a00*/  FADD.FTZ R5, R4, R5 ;  /* 0x0000000504057221 */ /* 0x001fe40000010000 */
[----:B-1----:R-:W-:Y:S02]  /*1a10*/  FADD.FTZ R8, R7, R8 ;  /* 0x0000000807087221 */ /* 0x002fe40000010000 */
[----:B------:R-:W-:-:S02]  /*1a20*/  FMUL.FTZ R13, R5, c[0x0][0x2d4] ;  /* 0x0000b500050d7a20 */ /* 0x000fc40000410000 */
[----:B------:R-:W-:-:S03]  /*1a30*/  IMAD.WIDE R4, R36, 0x40, R2 ;  /* 0x0000004024047825 */ /* 0x000fc600078e0202 */
[----:B------:R-:W-:Y:S01]  /*1a40*/  @!P0 STG.E [R10.64], R13 ;  /* 0x0000000d0a008986 */ /* 0x000fe2000c101904 */
[----:B------:R-:W-:Y:S02]  /*1a50*/  FMUL.FTZ R15, R8, c[0x0][0x2d4] ;  /* 0x0000b500080f7a20 */ /* 0x000fe40000410000 */
[----:B------:R-:W-:-:S03]  /*1a60*/  IMAD.WIDE R36, R36, 0x40, R4 ;  /* 0x0000004024247825 */ /* 0x000fc600078e0204 */
[----:B------:R-:W-:Y:S01]  /*1a70*/  @!P0 STG.E [R10.64+0x80], R15 ;  /* 0x0000800f0a008986 */ /* 0x000fe2000c101904 */
[----:B------:R-:W-:-:S03]  /*1a80*/  IMAD.WIDE R6, R6, 0x10, R28 ;  /* 0x0000001006067825 */ /* 0x000fc600078e021c */
[----:B------:R-:W-:Y:S01]  /*1a90*/  STG.E.128 [R28.64], RZ ;  /* 0x000000ff1c007986 */ /* 0x000fe2000c101d04 */
[----:B------:R-:W-:-:S03]  /*1aa0*/  IMAD.WIDE R8, R9, 0x10, R28 ;  /* 0x0000001009087825 */ /* 0x000fc600078e021c */
[----:B------:R-:W-:Y:S04]  /*1ab0*/  STG.E.128 [R2.64], RZ ;  /* 0x000000ff02007986 */ /* 0x000fe8000c101d04 */
[----:B------:R-:W-:Y:S04]  /*1ac0*/  STG.E.128 [R4.64], RZ ;  /* 0x000000ff04007986 */ /* 0x000fe8000c101d04 */
[----:B------:R-:W-:Y:S04]  /*1ad0*/  STG.E.128 [R36.64], RZ ;  /* 0x000000ff24007986 */ /* 0x000fe8000c101d04 */
[----:B------:R-:W-:Y:S04]  /*1ae0*/  STG.E.128 [R28.64+0x100], RZ ;  /* 0x000100ff1c007986 */ /* 0x000fe8000c101d04 */
[----:B------:R-:W-:Y:S04]  /*1af0*/  STG.E.128 [R2.64+0x100], RZ ;  /* 0x000100ff02007986 */ /* 0x000fe8000c101d04 */
[----:B------:R-:W-:Y:S04]  /*1b00*/  STG.E.128 [R6.64], RZ ;  /* 0x000000ff06007986 */ /* 0x000fe8000c101d04 */
[----:B------:R-:W-:Y:S04]  /*1b10*/  STG.E.128 [R8.64], RZ ;  /* 0x000000ff08007986 */ /* 0x000fe8000c101d04 */
[----:B------:R-:W-:Y:S04]  /*1b20*/  STG.E.128 [R28.64+0x200], RZ ;  /* 0x000200ff1c007986 */ /* 0x000fe8000c101d04 */
[----:B------:R-:W-:Y:S04]  /*1b30*/  STG.E.128 [R2.64+0x200], RZ ;  /* 0x000200ff02007986 */ /* 0x000fe8000c101d04 */
[----:B------:R-:W-:Y:S04]  /*1b40*/  STG.E.128 [R6.64+0x100], RZ ;  /* 0x000100ff06007986 */ /* 0x000fe8000c101d04 */
[----:B------:R-:W-:Y:S01]  /*1b50*/  STG.E.128 [R8.64+0x100], RZ ;  /* 0x000100ff08007986 */ /* 0x000fe2000c101d04 */
[----:B------:R-:W-:Y:S05]  /*1b60*/  EXIT ;  /* 0x000000000000794d */ /* 0x000fea0003800000 */
.L_x_1034:
        /* <DEDUP_REMOVED lines=9> */
.L_x_1604:


//--------------------- .text._ZN5flash27flash_bwd_convert_dq_kernelI23Flash_bwd_kernel_traitsILi192ELi64ELi64ELi8ELi4ELi2ELi2ELb0ELb0EN7cutlass6half_tE19Flash_kernel_traitsILi192ELi64ELi64ELi8ES3_EEEEvNS_16Flash_bwd_paramsEi --------------------------
	.section	.text._ZN5flash27flash_bwd_convert_dq_kernelI23Flash_bwd_kernel_traitsILi192ELi64ELi64ELi8ELi4ELi2ELi2ELb0ELb0EN7cutlass6half_tE19Flash_kernel_traitsILi192ELi64ELi64ELi8ES3_EEEEvNS_16Flash_bwd_paramsEi,"ax",@progbits
	.sectioninfo	@"SHI_REGISTERS=96"
	.align	128
        .global         _ZN5flash27flash_bwd_convert_dq_kernelI23Flash_bwd_kernel_traitsILi192ELi64ELi64ELi8ELi4ELi2ELi2ELb0ELb0EN7cutlass6half_tE19Flash_kernel_traitsILi192ELi64ELi64ELi8ES3_EEEEvNS_16Flash_bwd_paramsEi
        .type           _ZN5flash27flash_bwd_convert_dq_kernelI23Flash_bwd_kernel_traitsILi192ELi64ELi64ELi8ELi4ELi2ELi2ELb0ELb0EN7cutlass6half_tE19Flash_kernel_traitsILi192ELi64ELi64ELi8ES3_EEEEvNS_16Flash_bwd_paramsEi,@function
        .size           _ZN5flash27flash_bwd_convert_dq_kernelI23Flash_bwd_kernel_traitsILi192ELi64ELi64ELi8ELi4ELi2ELi2ELb0ELb0EN7cutlass6half_tE19Flash_kernel_traitsILi192ELi64ELi64ELi8ES3_EEEEvNS_16Flash_bwd_paramsEi,(.L_x_1605 - _ZN5flash27flash_bwd_convert_dq_kernelI23Flash_bwd_kernel_traitsILi192ELi64ELi64ELi8ELi4ELi2ELi2ELb0ELb0EN7cutlass6half_tE19Flash_kernel_traitsILi192ELi64ELi64ELi8ES3_EEEEvNS_16Flash_bwd_paramsEi)
        .other          _ZN5flash27flash_bwd_convert_dq_kernelI23Flash_bwd_kernel_traitsILi192ELi64ELi64ELi8ELi4ELi2ELi2ELb0ELb0EN7cutlass6half_tE19Flash_kernel_traitsILi192ELi64ELi64ELi8ES3_EEEEvNS_16Flash_bwd_paramsEi,@"STO_CUDA_ENTRY STV_DEFAULT"
_ZN5flash27flash_bwd_convert_dq_kernelI23Flash_bwd_kernel_traitsILi192ELi64ELi64ELi8ELi4ELi2ELi2ELb0ELb0EN7cutlass6half_tE19Flash_kernel_traitsILi192ELi64ELi64ELi8ES3_EEEEvNS_16Flash_bwd_paramsEi:
.text._ZN5flash27flash_bwd_convert_dq_kernelI23Flash_bwd_kernel_traitsILi192ELi64ELi64ELi8ELi4ELi2ELi2ELb0ELb0EN7cutlass6half_tE19Flash_kernel_traitsILi192ELi64ELi64ELi8ES3_EEEEvNS_16Flash_bwd_paramsEi:
        /* <DEDUP_REMOVED lines=143> */
.L_x_1036:
        /* <DEDUP_REMOVED lines=124> */
.L_x_1035:
        /* <DEDUP_REMOVED lines=171> */
.L_x_1038:
[----:B------:R-:W-:Y:S05]  /*1b60*/  BSYNC B0 ;  /* 0x0000000000007941 */ /* 0x000fea0003800000 */
.L_x_1037:
        /* <DEDUP_REMOVED lines=20> */
.L_x_1039:
        /* <DEDUP_REMOVED lines=13> */
.L_x_1605:


//--------------------- .text._ZN5flash44flash_bwd_dq_dk_dv_loop_seqk_parallel_kernelI23Flash_bwd_kernel_traitsILi192ELi64ELi64ELi8ELi4ELi2ELi2ELb0ELb0EN7cutlass6half_tE19Flash_kernel_traitsILi192ELi64ELi64ELi8ES3_EELb1ELb0ELb0ELb0ELb0ELb0ELb0EEEvNS_16Flash_bwd_paramsE --------------------------
	.section	.text._ZN5flash44flash_bwd_dq_dk_dv_loop_seqk_parallel_kernelI23Flash_bwd_kernel_traitsILi192ELi64ELi64ELi8ELi4ELi2ELi2ELb0ELb0EN7cutlass6half_tE19Flash_kernel_traitsILi192ELi64ELi64ELi8ES3_EELb1ELb0ELb0ELb0ELb0ELb0ELb0EEEvNS_16Flash_bwd_paramsE,"ax",@progbits
	.sectioninfo	@"SHI_REGISTERS=255"
	.align	128
        .global         _ZN5flash44flash_bwd_dq_dk_dv_loop_seqk_parallel_kernelI23Flash_bwd_kernel_traitsILi192ELi64ELi64ELi8ELi4ELi2ELi2ELb0ELb0EN7cutlass6half_tE19Flash_kernel_traitsILi192ELi64ELi64ELi8ES3_EELb1ELb0ELb0ELb0ELb0ELb0ELb0EEEvNS_16Flash_bwd_paramsE
        .type           _ZN5flash44flash_bwd_dq_dk_dv_loop_seqk_parallel_kernelI23Flash_bwd_kernel_traitsILi192ELi64ELi64ELi8ELi4ELi2ELi2ELb0ELb0EN7cutlass6half_tE19Flash_kernel_traitsILi192ELi64ELi64ELi8ES3_EELb1ELb0ELb0ELb0ELb0ELb0ELb0EEEvNS_16Flash_bwd_paramsE,@function
        .size           _ZN5flash44flash_bwd_dq_dk_dv_loop_seqk_parallel_kernelI23Flash_bwd_kernel_traitsILi192ELi64ELi64ELi8ELi4ELi2ELi2ELb0ELb0EN7cutlass6half_tE19Flash_kernel_traitsILi192ELi64ELi64ELi8ES3_EELb1ELb0ELb0ELb0ELb0ELb0ELb0EEEvNS_16Flash_bwd_paramsE,(.L_x_1606 - _ZN5flash44flash_bwd_dq_dk_dv_loop_seqk_parallel_kernelI23Flash_bwd_kernel_traitsILi192ELi64ELi64ELi8ELi4ELi2ELi2ELb0ELb0EN7cutlass6half_tE19Flash_kernel_traitsILi192ELi64ELi64ELi8ES3_EELb1ELb0ELb0ELb0ELb0ELb0ELb0EEEvNS_16Flash_bwd_paramsE)
        .other          _ZN5flash44flash_bwd_dq_dk_dv_loop_seqk_parallel_kernelI23Flash_bwd_kernel_traitsILi192ELi64ELi64ELi8ELi4ELi2ELi2ELb0ELb0EN7cutlass6half_tE19Flash_kernel_traitsILi192ELi64ELi64ELi8ES3_EELb1ELb0ELb0ELb0ELb0ELb0ELb0EEEvNS_16Flash_bwd_paramsE,@"STO_CUDA_ENTRY STV_DEFAULT"
_ZN5flash44flash_bwd_dq_dk_dv_loop_seqk_parallel_kernelI23Flash_bwd_kernel_traitsILi192ELi64ELi64ELi8ELi4ELi2ELi2ELb0ELb0EN7cutlass6half_tE19Flash_kernel_traitsILi192ELi64ELi64ELi8ES3_EELb1ELb0ELb0ELb0ELb0ELb0ELb0EEEvNS_16Flash_bwd_paramsE:
.text._ZN5flash44flash_bwd_dq_dk_dv_loop_seqk_parallel_kernelI23Flash_bwd_kernel_traitsILi192ELi64ELi64ELi8ELi4ELi2ELi2ELb0ELb0EN7cutlass6half_tE19Flash_kernel_traitsILi192ELi64ELi64ELi8ES3_EELb1ELb0ELb0ELb0ELb0ELb0ELb0EEEvNS_16Flash_bwd_paramsE:
        /* <DEDUP_REMOVED lines=14> */
[----:B------:R-:W-:Y:S01]  /*00e0*/  ULDC.U8 UR4, c[0x0][0x2d8] ;  /* 0x0000b60000047ab9 */ /* 0x000fe20000000000 */
[----:B------:R-:W-:Y:S01]  /*00f0*/  IMAD.MOV.U32 R208, RZ, RZ, -0x10 ;  /* 0xfffffff0ffd07424 */ /* 0x000fe200078e00ff */
[----:B-1----:R-:W-:-:S04]  /*0100*/  SHF.R.S32.HI R2, RZ, 0x1f, R11 ;  /* 0x0000001fff027819 */ /* 0x002fc8000001140b */
[CC--:B------:R-:W-:Y:S02]  /*0110*/  LEA.HI R3, R2.reuse, R11.reuse, RZ, 0x4 ;  /* 0x0000000b02037211 */ /* 0x0c0fe400078f20ff */
[CC--:B------:R-:W-:Y:S02]  /*0120*/  LEA.HI R0, R2.reuse, R11.reuse, RZ, 0x2 ;  /* 0x0000000b02007211 */ /* 0x0c0fe400078f10ff */
[----:B------:R-:W-:Y:S02]  /*0130*/  SHF.R.S32.HI R4, RZ, 0x4, R3 ;  /* 0x00000004ff047819 */ /* 0x000fe40000011403 */
[CC--:B------:R-:W-:Y:S02]  /*0140*/  LEA.HI R8, R2.reuse, R11.reuse, RZ, 0x5 ;  /* 0x0000000b02087211 */ /* 0x0c0fe400078f28ff */
[CC--:B------:R-:W-:Y:S02]  /*0150*/  LEA.HI R10, R2.reuse, R11.reuse, RZ, 0x3 ;  /* 0x0000000b020a7211 */ /* 0x0c0fe400078f18ff */
[----:B------:R-:W-:-:S02]  /*0160*/  LEA.HI R248, R2, R11, RZ, 0x7 ;  /* 0x0000000b02f87211 */ /* 0x000fc400078f38ff */
[----:B------:R-:W-:Y:S02]  /*0170*/  LEA.HI R13, R2, R11, RZ, 0x6 ;  /* 0x0000000b020d7211 */ /* 0x000fe400078f30ff */
[C---:B------:R-:W-:Y:S02]  /*0180*/  LOP3.LUT R5, R3.reuse, 0xfffffff0, RZ, 0xc0, !PT ;  /* 0xfffffff003057812 */ /* 0x040fe400078ec0ff */
[----:B------:R-:W-:Y:S02]  /*0190*/  LOP3.LUT R2, R0, 0x7ffffffc, RZ, 0xc0, !PT ;  /* 0x7ffffffc00027812 */ /* 0x000fe400078ec0ff */
[----:B------:R-:W-:Y:S02]  /*01a0*/  LEA.HI R3, R3, R4, RZ, 0x1 ;  /* 0x0000000403037211 */ /* 0x000fe400078f08ff */
[----:B------:R-:W-:Y:S01]  /*01b0*/  SHF.R.S32.HI R7, RZ, 0x2, R0 ;  /* 0x00000002ff077819 */ /* 0x000fe20000011400 */
[----:B------:R-:W-:Y:S01]  /*01c0*/  IMAD.IADD R14, R11, 0x1, -R2 ;  /* 0x000000010b0e7824 */ /* 0x000fe200078e0a02 */
[----:B------:R-:W-:-:S02]  /*01d0*/  SHF.R.S32.HI R6, RZ, 0x1f, R0 ;  /* 0x0000001fff067819 */ /* 0x000fc40000011400 */
[----:B------:R-:W-:Y:S02]  /*01e0*/  LOP3.LUT R9, R8, 0xffffffe0, RZ, 0xc0, !PT ;  /* 0xffffffe008097812 */ /* 0x000fe400078ec0ff */
[----:B------:R-:W-:Y:S02]  /*01f0*/  LOP3.LUT R0, R10, 0xfffffff8, RZ, 0xc0, !PT ;  /* 0xfffffff80a007812 */ /* 0x000fe400078ec0ff */
[----:B------:R-:W-:Y:S01]  /*0200*/  LOP3.LUT R3, R3, 0xfffffffe, RZ, 0xc0, !PT ;  /* 0xfffffffe03037812 */ /* 0x000fe200078ec0ff */
[C---:B------:R-:W-:Y:S01]  /*0210*/  IMAD.IADD R16, R11.reuse, 0x1, -R9 ;  /* 0x000000010b107824 */ /* 0x040fe200078e0a09 */
[----:B------:R-:W-:Y:S01]  /*0220*/  SHF.R.S32.HI R237, RZ, 0x3, R10 ;  /* 0x00000003ffed7819 */ /* 0x000fe2000001140a */
[C---:B------:R-:W-:Y:S01]  /*0230*/  IMAD.IADD R0, R11.reuse, 0x1, -R0 ;  /* 0x000000010b007824 */ /* 0x040fe200078e0a00 */
[----:B------:R-:W-:Y:S01]  /*0240*/  LEA.HI R2, R6, R7, RZ, 0x3 ;  /* 0x0000000706027211 */ /* 0x000fe200078f18ff */
[----:B------:R-:W-:Y:S01]  /*0250*/  IMAD.IADD R9, R11, 0x1, -R5 ;  /* 0x000000010b097824 */ /* 0x000fe200078e0a05 */
[----:B------:R-:W-:Y:S01]  /*0260*/  SHF.R.S32.HI R17, RZ, 0x5, R8 ;  /* 0x00000005ff117819 */ /* 0x000fe20000011408 */
[----:B------:R-:W-:Y:S01]  /*0270*/  IMAD.IADD R11, R4, 0x1, -R3 ;  /* 0x00000001040b7824 */ /* 0x000fe200078e0a03 */
[----:B------:R-:W-:Y:S01]  /*0280*/  LOP3.LUT R3, R2, 0xfffffff8, RZ, 0xc0, !PT ;  /* 0xfffffff802037812 */ /* 0x000fe200078ec0ff */
[----:B------:R-:W-:Y:S01]  /*0290*/  IMAD.SHL.U32 R5, R237, 0x40, RZ ;  /* 0x00000040ed057824 */ /* 0x000fe200078e00ff */
[----:B------:R-:W-:Y:S01]  /*02a0*/  LEA.HI R6, R8, R17, RZ, 0x1 ;  /* 0x0000001108067211 */ /* 0x000fe200078f08ff */
[C---:B------:R-:W-:Y:S01]  /*02b0*/  IMAD.SHL.U32 R202, R0.reuse, 0x8, RZ ;  /* 0x0000000800ca7824 */ /* 0x040fe200078e00ff */
[----:B------:R-:W-:Y:S01]  /*02c0*/  LOP3.LUT P4, RZ, R0, 0x4, RZ, 0xc0, !PT ;  /* 0x0000000400ff7812 */ /* 0x000fe2000788c0ff */
[----:B------:R-:W-:Y:S01]  /*02d0*/  IMAD.IADD R4, R7, 0x1, -R3 ;  /* 0x0000000107047824 */ /* 0x000fe200078e0a03 */
[----:B------:R-:W-:Y:S01]  /*02e0*/  LOP3.LUT R2, R5, 0x1c0, RZ, 0xc0, !PT ;  /* 0x000001c005027812 */ /* 0x000fe200078ec0ff */
[----:B------:R-:W-:Y:S01]  /*02f0*/  IMAD.SHL.U32 R174, R11, 0x200, RZ ;  /* 0x000002000bae7824 */ /* 0x000fe200078e00ff */
[----:B------:R-:W-:Y:S01]  /*0300*/  LOP3.LUT R3, R6, 0xfffffffe, RZ, 0xc0, !PT ;  /* 0xfffffffe06037812 */ /* 0x000fe200078ec0ff */
[----:B------:R1:W-:Y:S01]  /*0310*/  STL [R1+0x4], R16 ;  /* 0x0000041001007387 */ /* 0x0003e20000100800 */
[----:B------:R-:W-:-:S02]  /*0320*/  LOP3.LUT R5, R2, 0x38, R202, 0xf8, !PT ;  /* 0x0000003802057812 */ /* 0x000fc400078ef8ca */
[----:B------:R-:W-:Y:S01]  /*0330*/  SHF.R.U32.HI R2, RZ, 0x3, R2 ;  /* 0x00000003ff027819 */ /* 0x000fe20000011602 */
[----:B------:R-:W-:Y:S01]  /*0340*/  IMAD.IADD R181, R17, 0x1, -R3 ;  /* 0x0000000111b57824 */ /* 0x000fe200078e0a03 */
[C---:B------:R-:W-:Y:S01]  /*0350*/  LOP3.LUT P3, RZ, R0.reuse, 0x2, RZ, 0xc0, !PT ;  /* 0x0000000200ff7812 */ /* 0x040fe2000786c0ff */
[----:B------:R-:W-:Y:S01]  /*0360*/  IMAD.SHL.U32 R0, R0, 0x40, RZ ;  /* 0x0000004000007824 */ /* 0x000fe200078e00ff */
[----:B------:R-:W-:Y:S01]  /*0370*/  LOP3.LUT R7, R5, R2, RZ, 0x3c, !PT ;  /* 0x0000000205077212 */ /* 0x000fe200078e3cff */
[----:B------:R-:W-:Y:S01]  /*0380*/  IMAD.SHL.U32 R2, R181, 0x10, RZ ;  /* 0x00000010b5027824 */ /* 0x000fe200078e00ff */
[----:B------:R-:W-:Y:S02]  /*0390*/  SHF.R.S32.HI R3, RZ, 0x1f, R9 ;  /* 0x0000001fff037819 */ /* 0x000fe40000011409 */
[----:B------:R-:W-:Y:S02]  /*03a0*/  LOP3.LUT R0, R0, 0x1c0, RZ, 0xc0, !PT ;  /* 0x000001c000007812 */ /* 0x000fe400078ec0ff */
[----:B------:R-:W-:-:S02]  /*03b0*/  LEA.HI R12, R3, R9, RZ, 0x3 ;  /* 0x00000009030c7211 */ /* 0x000fc400078f18ff */
[----:B------:R-:W-:Y:S02]  /*03c0*/  LOP3.LUT R6, R0, 0x10, R2, 0xf8, !PT ;  /* 0x0000001000067812 */ /* 0x000fe400078ef802 */
[----:B------:R-:W-:Y:S02]  /*03d0*/  LOP3.LUT R2, R4, 0x1, RZ, 0xc0, !PT ;  /* 0x0000000104027812 */ /* 0x000fe400078ec0ff */
[----:B------:R-:W-:Y:S02]  /*03e0*/  SHF.R.S32.HI R248, RZ, 0x7, R248 ;  /* 0x00000007fff87819 */ /* 0x000fe400000114f8 */
[----:B------:R-:W-:Y:S02]  /*03f0*/  ISETP.NE.U32.AND P0, PT, R2, 0x1, PT ;  /* 0x000000010200780c */ /* 0x000fe40003f05070 */
[----:B------:R-:W-:Y:S01]  /*0400*/  LOP3.LUT R171, R0, 0x8, R10, 0xf8, !PT ;  /* 0x0000000800ab7812 */ /* 0x000fe200078ef80a */
[----:B------:R-:W-:Y:S01]  /*0410*/  IMAD R3, R248, 0x800, R174 ;  /* 0x00000800f8037824 */ /* 0x000fe200078e02ae */
[----:B------:R-:W-:Y:S01]  /*0420*/  LOP3.LUT R5, R12, 0xfffffff8, RZ, 0xc0, !PT ;  /* 0xfffffff80c057812 */ /* 0x000fe200078ec0ff */
[----:B------:R-:W-:Y:S01]  /*0430*/  IMAD.SHL.U32 R19, R248, 0x20, RZ ;  /* 0x00000020f8137824 */ /* 0x000fe200078e00ff */
[----:B------:R-:W-:-:S02]  /*0440*/  SHF.R.S32.HI R2, RZ, 0x6, R13 ;  /* 0x00000006ff027819 */ /* 0x000fc4000001140d */
[----:B------:R-:W-:Y:S01]  /*0450*/  SHF.R.U32.HI R0, RZ, 0x3, R0 ;  /* 0x00000003ff007819 */ /* 0x000fe20000011600 */
[----:B------:R-:W-:Y:S01]  /*0460*/  IMAD.IADD R18, R9, 0x1, -R5 ;  /* 0x0000000109127824 */ /* 0x000fe200078e0a05 */
[C---:B------:R-:W-:Y:S01]  /*0470*/  R2P PR, R4.reuse, 0x6 ;  /* 0x0000000604007804 */ /* 0x040fe20000000000 */
[----:B------:R-:W-:Y:S01]  /*0480*/  IMAD.SHL.U32 R4, R4, 0x40, RZ ;  /* 0x0000004004047824 */ /* 0x000fe200078e00ff */
[----:B------:R-:W-:Y:S01]  /*0490*/  LOP3.LUT R10, R6, 0x8, R10, 0xf8, !PT ;  /* 0x00000008060a7812 */ /* 0x000fe200078ef80a */
[C---:B------:R-:W-:Y:S01]  /*04a0*/  IMAD R15, R2.reuse, 0x200, R7 ;  /* 0x00000200020f7824 */ /* 0x040fe200078e0207 */
[----:B------:R-:W-:Y:S01]  /*04b0*/  LOP3.LUT R171, R171, R0, RZ, 0x3c, !PT ;  /* 0x00000000abab7212 */ /* 0x000fe200078e3cff */
[----:B------:R-:W-:Y:S01]  /*04c0*/  IMAD.SHL.U32 R2, R2, 0x8, RZ ;  /* 0x0000000802027824 */ /* 0x000fe200078e00ff */
[----:B------:R-:W-:Y:S01]  /*04d0*/  SHF.R.S32.HI R5, RZ, 0x1f, R8 ;  /* 0x0000001fff057819 */ /* 0x000fe20000011408 */
[----:B------:R-:W-:Y:S01]  /*04e0*/  IMAD.SHL.U32 R6, R11, 0x8, RZ ;  /* 0x000000080b067824 */ /* 0x000fe200078e00ff */
[----:B------:R-:W-:Y:S01]  /*04f0*/  LOP3.LUT R174, R174, R10, R0, 0xf6, !PT ;  /* 0x0000000aaeae7212 */ /* 0x000fe200078ef600 */
[----:B------:R-:W-:Y:S01]  /*0500*/  IMAD.IADD R171, R3, 0x1, R171 ;  /* 0x0000000103ab7824 */ /* 0x000fe200078e02ab */
[----:B------:R-:W-:Y:S01]  /*0510*/  LOP3.LUT R0, R4, 0x1c0, RZ, 0xc0, !PT ;  /* 0x000001c004007812 */ /* 0x000fe200078ec0ff */
[----:B------:R-:W-:Y:S01]  /*0520*/  IMAD.SHL.U32 R4, R11, 0x20, RZ ;  /* 0x000000200b047824 */ /* 0x000fe200078e00ff */
[----:B------:R-:W-:Y:S01]  /*0530*/  LEA.HI R5, R5, R17, RZ, 0x2 ;  /* 0x0000001105057211 */ /* 0x000fe200078f10ff */
[----:B------:R1:W-:Y:S01]  /*0540*/  STL [R1+0xc], R18 ;  /* 0x00000c1201007387 */ /* 0x0003e20000100800 */
[----:B------:R-:W-:Y:S01]  /*0550*/  LOP3.LUT R2, R2, 0x18, RZ, 0xc0, !PT ;  /* 0x0000001802027812 */ /* 0x000fe200078ec0ff */
[----:B------:R-:W-:Y:S01]  /*0560*/  IMAD.SHL.U32 R172, R171, 0x2, RZ ;  /* 0x00000002abac7824 */ /* 0x000fe200078e00ff */
[----:B------:R-:W-:Y:S01]  /*0570*/  SHF.R.U32.HI R3, RZ, 0x3, R0 ;  /* 0x00000003ff037819 */ /* 0x000fe20000011600 */
[----:B------:R1:W-:Y:S01]  /*0580*/  STL [R1+0x8], R15 ;  /* 0x0000080f01007387 */ /* 0x0003e20000100800 */
[----:B------:R-:W-:Y:S01]  /*0590*/  LOP3.LUT R5, R5, 0xfffffffc, RZ, 0xc0, !PT ;  /* 0xfffffffc05057812 */ /* 0x000fe200078ec0ff */
[----:B------:R-:W-:Y:S01]  /*05a0*/  IMAD.SHL.U32 R191, R15, 0x2, RZ ;  /* 0x000000020fbf7824 */ /* 0x000fe200078e00ff */
[----:B------:R-:W-:Y:S01]  /*05b0*/  LOP3.LUT R8, R2, 0x20, R4, 0xf8, !PT ;  /* 0x0000002002087812 */ /* 0x000fe200078ef804 */
[----:B------:R-:W-:Y:S01]  /*05c0*/  IMAD.SHL.U32 R4, R14, 0x2, RZ ;  /* 0x000000020e047824 */ /* 0x000fe200078e00ff */
[----:B------:R-:W-:Y:S01]  /*05d0*/  LOP3.LUT R9, R3, R0, R2, 0x1e, !PT ;  /* 0x0000000003097212 */ /* 0x000fe200078e1e02 */
[----:B------:R-:W-:Y:S01]  /*05e0*/  IMAD.SHL.U32 R2, R18, 0x40, RZ ;  /* 0x0000004012027824 */ /* 0x000fe200078e00ff */
[----:B------:R-:W-:Y:S01]  /*05f0*/  LOP3.LUT R0, R0, 0x20, R19, 0xf8, !PT ;  /* 0x0000002000007812 */ /* 0x000fe200078ef813 */
[----:B------:R-:W-:Y:S01]  /*0600*/  IMAD.IADD R247, R17, 0x1, -R5 ;  /* 0x0000000111f77824 */ /* 0x000fe200078e0a05 */
[----:B------:R-:W-:Y:S01]  /*0610*/  SEL R169, R169, 0xffffffe0, !P3 ;  /* 0xffffffe0a9a97807 */ /* 0x000fe20005800000 */
[----:B------:R-:W-:Y:S01]  /*0620*/  IMAD.SHL.U32 R5, R12, 0x40, RZ ;  /* 0x000000400c057824 */ /* 0x000fe200078e00ff */
[----:B------:R-:W-:-:S02]  /*0630*/  LOP3.LUT R2, R2, 0x1c0, RZ, 0xc0, !PT ;  /* 0x000001c002027812 */ /* 0x000fc400078ec0ff */
[----:B------:R-:W-:Y:S01]  /*0640*/  LOP3.LUT R7, R0, R3, RZ, 0x3c, !PT ;  /* 0x0000000300077212 */ /* 0x000fe200078e3cff */
[----:B------:R-:W-:Y:S01]  /*0650*/  IMAD R0, R247, 0x400, R4 ;  /* 0x00000400f7007824 */ /* 0x000fe200078e0204 */
[----:B------:R-:W-:Y:S01]  /*0660*/  SHF.R.U32.HI R3, RZ, 0x3, R2 ;  /* 0x00000003ff037819 */ /* 0x000fe20000011602 */
[----:B------:R-:W-:Y:S01]  /*0670*/  IMAD R4, R181, 0x400, R4 ;  /* 0x00000400b5047824 */ /* 0x000fe200078e0204 */
[----:B------:R-:W-:Y:S01]  /*0680*/  LOP3.LUT R6, R2, 0x8, R6, 0xf8, !PT ;  /* 0x0000000802067812 */ /* 0x000fe200078ef806 */
[----:B------:R-:W-:Y:S01]  /*0690*/  IMAD.IADD R7, R0, 0x1, R7 ;  /* 0x0000000100077824 */ /* 0x000fe200078e0207 */
[----:B------:R-:W-:Y:S01]  /*06a0*/  LOP3.LUT R0, R5, 0xfffffe00, RZ, 0xc0, !PT ;  /* 0xfffffe0005007812 */ /* 0x000fe200078ec0ff */
[----:B------:R-:W-:Y:S01]  /*06b0*/  IMAD.IADD R4, R4, 0x1, R9 ;  /* 0x0000000104047824 */ /* 0x000fe200078e0209 */
[----:B------:R-:W-:Y:S01]  /*06c0*/  LOP3.LUT R2, R3, R8, R2, 0x1e, !PT ;  /* 0x0000000803027212 */ /* 0x000fe200078e1e02 */
[----:B------:R-:W-:Y:S01]  /*06d0*/  IMAD.SHL.U32 R206, R7, 0x2, RZ ;  /* 0x0000000207ce7824 */ /* 0x000fe200078e00ff */
[----:B------:R-:W-:Y:S01]  /*06e0*/  LOP3.LUT R3, R6, R3, RZ, 0x3c, !PT ;  /* 0x0000000306037212 */ /* 0x000fe200078e3cff */
[--C-:B------:R-:W-:Y:S01]  /*06f0*/  IMAD R187, R247, 0x400, R0.reuse ;  /* 0x00000400f7bb7824 */ /* 0x100fe200078e0200 */
[----:B------:R-:W-:Y:S01]  /*0700*/  LOP3.LUT R186, R2, R0, RZ, 0xfc, !PT ;  /* 0x0000000002ba7212 */ /* 0x000fe200078efcff */
[----:B------:R-:W-:Y:S01]  /*0710*/  IMAD R181, R181, 0x400, R0 ;  /* 0x00000400b5b57824 */ /* 0x000fe200078e0200 */
[----:B------:R-:W-:Y:S01]  /*0720*/  SHF.R.S32.HI R0, RZ, 0x1f, R16 ;  /* 0x0000001fff007819 */ /* 0x000fe20000011410 */
[----:B------:R-:W-:Y:S01]  /*0730*/  IMAD R169, R171, 0x2, R169 ;  /* 0x00000002aba97824 */ /* 0x000fe200078e02a9 */
[----:B------:R-:W-:Y:S01]  /*0740*/  SEL R173, R173, 0xffffffc0, !P4 ;  /* 0xffffffc0adad7807 */ /* 0x000fe20006000000 */
[----:B------:R-:W-:Y:S01]  /*0750*/  IMAD.IADD R181, R3, 0x1, R181 ;  /* 0x0000000103b57824 */ /* 0x000fe200078e02b5 */
[----:B------:R-:W-:Y:S01]  /*0760*/  LEA.HI R0, R0, R16, RZ, 0x2 ;  /* 0x0000001000007211 */ /* 0x000fe200078f10ff */
[----:B------:R-:W-:Y:S01]  /*0770*/  IMAD.IADD R187, R187, 0x1, R3 ;  /* 0x00000001bbbb7824 */ /* 0x000fe200078e0203 */
[----:B------:R-:W-:Y:S01]  /*0780*/  SEL R208, R208, 0x10, !P0 ;  /* 0x00000010d0d07807 */ /* 0x000fe20004000000 */
[----:B------:R-:W-:Y:S01]  /*0790*/  IMAD R171, R171, 0x2, R173 ;  /* 0x00000002abab7824 */ /* 0x000fe200078e02ad */
[----:B------:R-:W-:Y:S01]  /*07a0*/  IADD3 R207, R206, 0x20, RZ ;  /* 0x00000020cecf7810 */ /* 0x000fe20007ffe0ff */
[----:B------:R-:W-:Y:S01]  /*07b0*/  IMAD.IADD R170, R173, 0x1, R169 ;  /* 0x00000001adaa7824 */ /* 0x000fe200078e02a9 */
[----:B------:R-:W-:Y:S01]  /*07c0*/  SHF.R.S32.HI R0, RZ, 0x2, R0 ;  /* 0x00000002ff007819 */ /* 0x000fe20000011400 */
[----:B------:R-:W-:Y:S01]  /*07d0*/  IMAD R173, R174, 0x2, R173 ;  /* 0x00000002aead7824 */ /* 0x000fe200078e02ad */
[----:B------:R-:W-:Y:S01]  /*07e0*/  LEA R238, R4, 0x12000, 0x1 ;  /* 0x0001200004ee7811 */ /* 0x000fe200078e08ff */
[C---:B------:R-:W-:Y:S01]  /*07f0*/  IMAD.IADD R209, R206.reuse, 0x1, R208 ;  /* 0x00000001ced17824 */ /* 0x040fe200078e02d0 */
[----:B------:R-:W-:Y:S01]  /*0800*/  @P1 IADD3 R207, R206, -0x20, RZ ;  /* 0xffffffe0cecf1810 */ /* 0x000fe20007ffe0ff */
[----:B------:R-:W-:Y:S01]  /*0810*/  IMAD R214, R247, 0x10, R0 ;  /* 0x00000010f7d67824 */ /* 0x000fe200078e0200 */
[----:B------:R-:W-:Y:S01]  /*0820*/  IADD3 R239, R238, 0x40, RZ ;  /* 0x00000040eeef7810 */ /* 0x000fe20007ffe0ff */
[----:B------:R-:W-:Y:S01]  /*0830*/  IMAD.SHL.U32 R174, R174, 0x2, RZ ;  /* 0x00000002aeae7824 */ /* 0x000fe200078e00ff */
[----:B------:R-:W-:Y:S01]  /*0840*/  SHF.R.S32.HI R2, RZ, 0x1f, R237 ;  /* 0x0000001fff027819 */ /* 0x000fe200000114ed */
[----:B------:R-:W-:Y:S01]  /*0850*/  IMAD.IADD R208, R208, 0x1, R207 ;  /* 0x00000001d0d07824 */ /* 0x000fe200078e02cf */
[----:B------:R-:W-:-:S02]  /*0860*/  IADD3 R212, R202, 0x40, RZ ;  /* 0x00000040cad47810 */ /* 0x000fc40007ffe0ff */
[----:B------:R-:W-:Y:S02]  /*0870*/  IADD3 R213, R202, 0x80, RZ ;  /* 0x00000080cad57810 */ /* 0x000fe40007ffe0ff */
[----:B------:R-:W-:Y:S02]  /*0880*/  LEA R181, R181, 0x1e000, 0x1 ;  /* 0x0001e000b5b57811 */ /* 0x000fe400078e08ff */
[----:B-1----:R-:W-:Y:S02]  /*0890*/  @P2 IADD3 R239, R238, -0x40, RZ ;  /* 0xffffffc0eeef2810 */ /* 0x002fe40007ffe0ff */
.L_x_1086:
[----:B-1-3--:R-:W1:Y:S01]  /*08a0*/  S2R R35, SR_CTAID.Y ;  /* 0x0000000000237919 */ /* 0x00ae620000002600 */
[----:B--2---:R-:W2:Y:S01]  /*08b0*/  LDC.U8 R0, c[0x0][0x312] ;  /* 0x0000c480ff007b82 */ /* 0x004ea20000000000 */
[----:B------:R-:W-:Y:S02]  /*08c0*/  ISETP.NE.U32.AND P1, PT, RZ, c[0x0][0x240], PT ;  /* 0x00009000ff007a0c */ /* 0x000fe40003f25070 */
[----:B------:R-:W3:Y:S01]  /*08d0*/  S2R R2, SR_CTAID.Y ;  /* 0x0000000000027919 */ /* 0x000ee20000002600 */
[----:B------:R-:W-:Y:S02]  /*08e0*/  ISETP.EQ.U32.AND P5, PT, RZ, c[0x0][0x248], PT ;  /* 0x00009200ff007a0c */ /* 0x000fe40003fa2070 */
[----:B------:R-:W-:-:S02]  /*08f0*/  ISETP.NE.AND.EX P1, PT, RZ, c[0x0][0x244], PT, P1 ;  /* 0x00009100ff007a0c */ /* 0x000fc40003f25310 */
        /* <DEDUP_REMOVED lines=25> */
[----:B---3--:R1:W-:Y:S07]  /*0a90*/  STL [R1], R9 ;  /* 0x0000000901007387 */ /* 0x0083ee0000100800 */
[----:B----4-:R-:W-:Y:S05]  /*0aa0*/  @!P0 BRA `(.L_x_1040) ;  /* 0x0000003000008947 */ /* 0x010fea0003800000 */
[----:B------:R-:W2:Y:S02]  /*0ab0*/  @P4 LDG.E R4, [R2.64+0x4] ;  /* 0x0000040602044981 */ /* 0x000ea4000c1e1900 */
[----:B--2---:R-:W-:-:S06]  /*0ac0*/  @P4 IADD3 R4, R4, -R9, RZ ;  /* 0x8000000904044210 */ /* 0x004fcc0007ffe0ff */
[----:B------:R2:W5:Y:S02]  /*0ad0*/  @!P4 LDG.E R4, [R2.64] ;  /* 0x000000060204c981 */ /* 0x000564000c1e1900 */
.L_x_1040:
[----:B------:R-:W-:-:S04]  /*0ae0*/  ISETP.NE.U32.AND P2, PT, RZ, c[0x0][0x258], PT ;  /* 0x00009600ff007a0c */ /* 0x000fc80003f45070 */
[----:B------:R-:W-:-:S13]  /*0af0*/  ISETP.NE.AND.EX P2, PT, RZ, c[0x0][0x25c], PT, P2 ;  /* 0x00009700ff007a0c */ /* 0x000fda0003f45320 */
[----:B--2---:R-:W-:-:S04]  /*0b00*/  @P2 IADD3 R2, P0, R8, c[0x0][0x258], RZ ;  /* 0x0000960008022a10 */ /* 0x004fc80007f1e0ff */
        /* <DEDUP_REMOVED lines=41> */
.L_x_1042:
        /* <DEDUP_REMOVED lines=15> */
.L_x_1043:
[----:B------:R-:W-:Y:S01]  /*0e90*/  IABS R14, c[0x0][0x1c8] ;  /* 0x00007200000e7a13 */ /* 0x000fe20000000000 */
[----:B------:R-:W2:Y:S01]  /*0ea0*/  S2R R36, SR_CTAID.Z ;  /* 0x0000000000247919 */ /* 0x000ea20000002700 */
[----:B------:R-:W3:Y:S01]  /*0eb0*/  LDC.U8 R15, c[0x0][0x328] ;  /* 0x0000ca00ff0f7b82 */ /* 0x000ee20000000000 */
[----:B------:R-:W-:Y:S01]  /*0ec0*/  IMAD.MOV.U32 R12, RZ, RZ, c[0x0][0x224] ;  /* 0x00008900ff0c7624 */ /* 0x000fe200078e00ff */
[----:B------:R-:W4:Y:S01]  /*0ed0*/  I2F.RP R2, R14 ;  /* 0x0000000e00027306 */ /* 0x000f220000209400 */
[C---:B------:R-:W-:Y:S01]  /*0ee0*/  @P0 IMAD.WIDE.U32 R4, R0.reuse, c[0x0][0x370], RZ ;  /* 0x0000dc0000040a25 */ /* 0x040fe200078e00ff */
[----:B------:R-:W5:Y:S02]  /*0ef0*/  S2R R17, SR_CTAID.X ;  /* 0x0000000000117919 */ /* 0x000f640000002500 */
[----:B------:R-:W-:Y:S01]  /*0f00*/  SHF.R.S32.HI R12, RZ, 0x1f, R12 ;  /* 0x0000001fff0c7819 */ /* 0x000fe2000001140c */
[----:B------:R-:W-:Y:S01]  /*0f10*/  @P0 IMAD R11, R0, c[0x0][0x374], R5 ;  /* 0x0000dd00000b0a24 */ /* 0x000fe200078e0205 */
[----:B-1----:R-:W-:Y:S01]  /*0f20*/  @P0 MOV R9, R4 ;  /* 0x0000000400090202 */ /* 0x002fe20000000f00 */
[----:B------:R-:W-:Y:S01]  /*0f30*/  @!P0 IMAD.WIDE.U32 R4, R35, c[0x0][0x368], RZ ;  /* 0x0000da0023048a25 */ /* 0x000fe200078e00ff */
[----:B------:R-:W1:Y:S03]  /*0f40*/  LDC.U8 R25, c[0x0][0x3d0] ;  /* 0x0000f400ff197b82 */ /* 0x000e660000000000 */
[----:B------:R-:W-:-:S02]  /*0f50*/  IMAD.MOV.U32 R33, RZ, RZ, c[0x0][0x22c] ;  /* 0x00008b00ff217624 */ /* 0x000fc400078e00ff */
[----:B------:R-:W-:Y:S02]  /*0f60*/  @!P0 IMAD.MOV.U32 R9, RZ, RZ, R4 ;  /* 0x000000ffff098224 */ /* 0x000fe400078e0004 */
[----:B------:R-:W-:Y:S01]  /*0f70*/  IMAD.WIDE R22, R33, c[0x0][0x1c0], RZ ;  /* 0x0000700021167a25 */ /* 0x000fe200078e02ff */
[----:B----4-:R-:W4:Y:S01]  /*0f80*/  MUFU.RCP R2, R2 ;  /* 0x0000000200027308 */ /* 0x010f220000001000 */
[----:B--2---:R-:W-:Y:S02]  /*0f90*/  IABS R7, R36 ;  /* 0x0000002400077213 */ /* 0x004fe40000000000 */
[C---:B------:R-:W-:Y:S01]  /*0fa0*/  IMAD R31, R36.reuse, c[0x0][0x22c], RZ ;  /* 0x00008b00241f7a24 */ /* 0x040fe200078e02ff */
[----:B------:R-:W-:Y:S02]  /*0fb0*/  LOP3.LUT R8, R36, c[0x0][0x1c8], RZ, 0x3c, !PT ;  /* 0x0000720024087a12 */ /* 0x000fe400078e3cff */
[----:B---3--:R-:W-:Y:S02]  /*0fc0*/  ISETP.NE.AND P2, PT, R15, RZ, PT ;  /* 0x000000ff0f00720c */ /* 0x008fe40003f45270 */
[----:B------:R-:W-:-:S02]  /*0fd0*/  ISETP.GE.AND P3, PT, R8, RZ, PT ;  /* 0x000000ff0800720c */ /* 0x000fc40003f66270 */
[----:B------:R-:W-:Y:S02]  /*0fe0*/  SHF.L.U64.HI R8, R35, 0x7, R18 ;  /* 0x0000000723087819 */ /* 0x000fe40000010212 */
[----:B------:R-:W-:Y:S02]  /*0ff0*/  SHF.R.S32.HI R38, RZ, 0x1f, R36 ;  /* 0x0000001fff267819 */ /* 0x000fe40000011424 */
[----:B----4-:R-:W-:Y:S02]  /*1000*/  IADD3 R2, R2, 0xffffffe, RZ ;  /* 0x0ffffffe02027810 */ /* 0x010fe40007ffe0ff */
[----:B------:R-:W-:Y:S02]  /*1010*/  SEL R8, R8, RZ, P1 ;  /* 0x000000ff08087207 */ /* 0x000fe40000800000 */
[----:B------:R-:W2:Y:S01]  /*1020*/  F2I.FTZ.U32.TRUNC.NTZ R3, R2 ;  /* 0x0000000200037305 */ /* 0x000ea2000021f000 */
[----:B------:R-:W-:Y:S02]  /*1030*/  SHF.R.S32.HI R32, RZ, 0x1f, R31 ;  /* 0x0000001fff207819 */ /* 0x000fe4000001141f */
[----:B--2---:R-:W-:-:S05]  /*1040*/  IADD3 R2, RZ, -R3, RZ ;  /* 0x80000003ff027210 */ /* 0x004fca0007ffe0ff */
        /* <DEDUP_REMOVED lines=31> */
[----:B-1----:R-:W-:Y:S01]  /*1240*/  ISETP.NE.AND P1, PT, R25, RZ, PT ;  /* 0x000000ff1900720c */ /* 0x002fe20003f25270 */
[----:B------:R-:W-:Y:S01]  /*1250*/  IMAD.WIDE.U32 R6, R22, R6, RZ ;  /* 0x0000000616067225 */ /* 0x000fe200078e00ff */
[----:B------:R-:W-:-:S02]  /*1260*/  @P0 IADD3 R15, R5, R3, RZ ;  /* 0x00000003050f0210 */ /* 0x000fc40007ffe0ff */
[----:B------:R-:W-:Y:S01]  /*1270*/  @P5 IADD3 R2, R2, 0x1, RZ ;  /* 0x0000000102025810 */ /* 0x000fe20007ffe0ff */
[----:B------:R-:W-:Y:S01]  /*1280*/  IMAD R8, R22, R8, R14 ;  /* 0x0000000816087224 */ /* 0x000fe200078e020e */
[----:B------:R-:W-:Y:S01]  /*1290*/  @P2 SEL R4, R4, R0, !P0 ;  /* 0x0000000004042207 */ /* 0x000fe20004000000 */
[----:B-----5:R-:W-:-:S03]  /*12a0*/  IMAD.WIDE.U32 R22, R17, c[0x0][0x3d8], RZ ;  /* 0x0000f60011167a25 */ /* 0x020fc600078e00ff */
[----:B------:R-:W-:Y:S01]  /*12b0*/  IADD3 R13, R7, R8, RZ ;  /* 0x00000008070d7210 */ /* 0x000fe20007ffe0ff */
[----:B------:R-:W-:Y:S01]  /*12c0*/  IMAD.MOV.U32 R12, RZ, RZ, R2 ;  /* 0x000000ffff0c7224 */ /* 0x000fe200078e0002 */
[----:B------:R-:W-:Y:S01]  /*12d0*/  SEL R22, R22, RZ, P1 ;  /* 0x000000ff16167207 */ /* 0x000fe20000800000 */
[----:B------:R-:W-:Y:S01]  /*12e0*/  IMAD R3, R17, c[0x0][0x3dc], R23 ;  /* 0x0000f70011037a24 */ /* 0x000fe200078e0217 */
[----:B------:R-:W-:Y:S01]  /*12f0*/  SHF.R.S32.HI R23, RZ, 0x1f, R20 ;  /* 0x0000001fff177819 */ /* 0x000fe20000011414 */
[----:B------:R-:W-:Y:S01]  /*1300*/  @!P2 IMAD R5, R35, c[0x0][0x1c0], R36 ;  /* 0x000070002305aa24 */ /* 0x000fe200078e0224 */
[----:B------:R-:W-:Y:S01]  /*1310*/  @!P3 IADD3 R12, -R12, RZ, RZ ;  /* 0x000000ff0c0cb210 */ /* 0x000fe20007ffe1ff */
[----:B------:R-:W-:Y:S01]  /*1320*/  @P2 IMAD R14, R36, c[0x0][0x234], R4 ;  /* 0x00008d00240e2a24 */ /* 0x000fe200078e0204 */
[----:B------:R-:W-:Y:S01]  /*1330*/  @!P4 LOP3.LUT R12, RZ, c[0x0][0x1c8], RZ, 0x33, !PT ;  /* 0x00007200ff0cca12 */ /* 0x000fe200078e33ff */
        /* <DEDUP_REMOVED lines=11> */
.L_x_1044:
[----:B------:R-:W-:-:S04]  /*13f0*/  IMAD R8, R35, c[0x0][0x1c0], R36 ;  /* 0x0000700023087a24 */ /* 0x000fc800078e0224 */
[----:B------:R-:W-:Y:S02]  /*1400*/  IMAD R8, R8, c[0x0][0x224], RZ ;  /* 0x0000890008087a24 */ /* 0x000fe400078e02ff */
.L_x_1045:
        /* <DEDUP_REMOVED lines=13> */
[----:B------:R-:W-:Y:S01]  /*14e0*/  IMAD.WIDE.U32 R2, R10, c[0x0][0x370], R2 ;  /* 0x0000dc000a027a25 */ /* 0x000fe200078e0002 */
[----:B------:R-:W-:Y:S01]  /*14f0*/  SHF.R.S32.HI R5, RZ, 0x1f, R5 ;  /* 0x0000001fff057819 */ /* 0x000fe20000011405 */
[----:B------:R-:W-:Y:S03]  /*1500*/  BSSY B1, `(.L_x_1041) ;  /* 0x00007a6000017945 */ /* 0x000fe60003800000 */
        /* <DEDUP_REMOVED lines=14> */
[C---:B------:R-:W-:Y:S01]  /*15f0*/  IMAD.IADD R15, R10.reuse, 0x1, R8 ;  /* 0x000000010a0f7824 */ /* 0x040fe200078e0208 */
[----:B------:R-:W-:Y:S01]  /*1600*/  SHF.R.S32.HI R39, RZ, 0x5, R39 ;  /* 0x00000005ff277819 */ /* 0x000fe20000011427 */
[----:B------:R-:W-:Y:S01]  /*1610*/  IMAD.IADD R16, R10, 0x1, R14 ;  /* 0x000000010a107824 */ /* 0x000fe200078e020e */
        /* <DEDUP_REMOVED lines=14> */
[----:B------:R-:W-:Y:S01]  /*1700*/  LEA R188, P0, R6, c[0x0][0x350], 0x2 ;  /* 0x0000d40006bc7a11 */ /* 0x000fe200078010ff */
        /* <DEDUP_REMOVED lines=50> */
.L_x_1048:
[----:B------:R-:W-:Y:S05]  /*1a30*/  BSYNC B0 ;  /* 0x0000000000007941 */ /* 0x000fea0003800000 */
.L_x_1047:
        /* <DEDUP_REMOVED lines=39> */
.L_x_1050:
[----:B------:R-:W-:Y:S05]  /*1cb0*/  BSYNC B0 ;  /* 0x0000000000007941 */ /* 0x000fea0003800000 */
.L_x_1049:
        /* <DEDUP_REMOVED lines=19> */
.L_x_1052:
        /* <DEDUP_REMOVED lines=28> */
.L_x_1053:
[----:B------:R-:W-:Y:S05]  /*1fb0*/  BSYNC B0 ;  /* 0x0000000000007941 */ /* 0x000fea0003800000 */
.L_x_1051:
        /* <DEDUP_REMOVED lines=17> */
.L_x_1055:
        /* <DEDUP_REMOVED lines=38> */
.L_x_1056:
[----:B------:R-:W-:Y:S05]  /*2330*/  BSYNC B0 ;  /* 0x0000000000007941 */ /* 0x000fea0003800000 */
.L_x_1054:
[----:B------:R-:W-:Y:S01]  /*2340*/  IMAD R11, R232, -0x40, R193 ;  /* 0xffffffc0e80b7824 */ /* 0x000fe200078e02c1 */
[C---:B------:R-:W-:Y:S01]  /*2350*/  IADD3 R0, R214.reuse, 0x8, RZ ;  /* 0x00000008d6007810 */ /* 0x040fe20007ffe0ff */
[C---:B-1----:R-:W-:Y:S01]  /*2360*/  IMAD.WIDE R2, R214.reuse, 0x4, R200 ;  /* 0x00000004d6027825 */ /* 0x042fe200078e02c8 */
[-C--:B------:R-:W-:Y:S02]  /*2370*/  ISETP.GE.AND P1, PT, R214, R10.reuse, PT ;  /* 0x0000000ad600720c */ /* 0x080fe40003f26270 */
[----:B------:R-:W-:Y:S02]  /*2380*/  ISETP.GE.AND P0, PT, R0, R10, PT ;  /* 0x0000000a0000720c */ /* 0x000fe40003f06270 */
[----:B------:R-:W-:Y:S02]  /*2390*/  ISETP.GE.AND P6, PT, R237, R11, PT ;  /* 0x0000000bed00720c */ /* 0x000fe40003fc6270 */
[----:B------:R-:W-:Y:S02]  /*23a0*/  MOV R204, 0x7f800000 ;  /* 0x7f80000000cc7802 */ /* 0x000fe40000000f00 */
[----:B------:R-:W-:Y:S01]  /*23b0*/  MOV R205, 0x7f800000 ;  /* 0x7f80000000cd7802 */ /* 0x000fe20000000f00 */
[----:B------:R-:W-:-:S04]  /*23c0*/  IMAD R0, R23, c[0x0][0x198], RZ ;  /* 0x0000660017007a24 */ /* 0x000fc800078e02ff */
[----:B------:R1:W5:Y:S04]  /*23d0*/  @!P1 LDG.E R204, [R2.64] ;  /* 0x0000000602cc9981 */ /* 0x000368000c1e1900 */
[----:B------:R1:W5:Y:S01]  /*23e0*/  @!P0 LDG.E R205, [R2.64+0x20] ;  /* 0x0000200602cd8981 */ /* 0x000362000c1e1900 */
[C---:B------:R-:W-:Y:S01]  /*23f0*/  IMAD R0, R20.reuse, c[0x0][0x19c], R0 ;  /* 0x0000670014007a24 */ /* 0x040fe200078e0200 */
[----:B------:R-:W-:Y:S02]  /*2400*/  BSSY B0, `(.L_x_1057) ;  /* 0x000002b000007945 */ /* 0x000fe40003800000 */
[----:B------:R2:W-:Y:S04]  /*2410*/  @P6 STS.128 [R191+0x12000], RZ ;  /* 0x012000ffbf006388 */ /* 0x0005e80000000c00 */
[----:B------:R2:W-:Y:S04]  /*2420*/  @P6 STS.128 [R191+0x14000], RZ ;  /* 0x014000ffbf006388 */ /* 0x0005e80000000c00 */
[----:B------:R2:W-:Y:S01]  /*2430*/  @P6 STS.128 [R191+0x16000], RZ ;  /* 0x016000ffbf006388 */ /* 0x0005e20000000c00 */
[----:B-1----:R-:W-:-:S05]  /*2440*/  IMAD.WIDE.U32 R2, R20, c[0x0][0x198], R202 ;  /* 0x0000660014027a25 */ /* 0x002fca00078e00ca */
[----:B------:R-:W-:-:S04]  /*2450*/  IADD3 R4, P0, R26, R2, RZ ;  /* 0x000000021a047210 */ /* 0x000fc80007f1e0ff */
[----:B------:R-:W-:Y:S01]  /*2460*/  IADD3.X R5, R27, R3, R0, P0, !PT ;  /* 0x000000031b057210 */ /* 0x000fe200007fe400 */
[----:B------:R-:W-:-:S04]  /*2470*/  IMAD R0, R25, c[0x0][0x1b0], RZ ;  /* 0x00006c0019007a24 */ /* 0x000fc800078e02ff */
[C---:B------:R-:W-:Y:S02]  /*2480*/  IMAD R0, R12.reuse, c[0x0][0x1b4], R0 ;  /* 0x00006d000c007a24 */ /* 0x040fe400078e0200 */
[----:B------:R-:W-:-:S05]  /*2490*/  IMAD.WIDE.U32 R4, R12, c[0x0][0x1b0], R4 ;  /* 0x00006c000c047a25 */ /* 0x000fca00078e0004 */
[----:B------:R-:W-:Y:S01]  /*24a0*/  IADD3 R10, R5, R0, RZ ;  /* 0x00000000050a7210 */ /* 0x000fe20007ffe0ff */
        /* <DEDUP_REMOVED lines=32> */
.L_x_1058:
[----:B--2---:R-:W-:Y:S05]  /*26b0*/  BSYNC B0 ;  /* 0x0000000000007941 */ /* 0x004fea0003800000 */
.L_x_1057:
        /* <DEDUP_REMOVED lines=38> */
.L_x_1060:
[----:B------:R-:W-:Y:S05]  /*2920*/  BSYNC B0 ;  /* 0x0000000000007941 */ /* 0x000fea0003800000 */
.L_x_1059:
[----:B------:R1:W-:Y:S02]  /*2930*/  @P6 STS.128 [R191+0x18000], RZ ;  /* 0x018000ffbf006388 */ /* 0x0003e40000000c00 */
[C---:B-1----:R-:W-:Y:S01]  /*2940*/  IMAD.WIDE.U32 R2, R20.reuse, c[0x0][0x1a0], R202 ;  /* 0x0000680014027a25 */ /* 0x042fe200078e00ca */
        /* <DEDUP_REMOVED lines=43> */
.L_x_1062:
[----:B------:R-:W-:Y:S05]  /*2c00*/  BSYNC B0 ;  /* 0x0000000000007941 */ /* 0x000fea0003800000 */
.L_x_1061:
        /* <DEDUP_REMOVED lines=16> */
[C---:B------:R-:W-:Y:S01]  /*2d10*/  @!P4 LEA R4, P2, R8.reuse, c[0x0][0x170], 0x1 ;  /* 0x00005c000804ca11 */ /* 0x040fe200078408ff */
[----:B------:R-:W-:Y:S01]  /*2d20*/  IMAD.IADD R0, R9, 0x1, R0 ;  /* 0x0000000109007824 */ /* 0x000fe200078e0200 */
[----:B------:R-:W-:-:S04]  /*2d30*/  @!P1 LEA R2, P0, R8, c[0x0][0x170], 0x1 ;  /* 0x00005c0008029a11 */ /* 0x000fc800078008ff */
[C-C-:B------:R-:W-:Y:S02]  /*2d40*/  @!P5 LEA.HI.X R7, R8.reuse, c[0x0][0x174], R0.reuse, 0x1, P6 ;  /* 0x00005d000807da11 */ /* 0x140fe400030f0c00 */
[C-C-:B------:R-:W-:Y:S02]  /*2d50*/  @!P4 LEA.HI.X R5, R8.reuse, c[0x0][0x174], R0.reuse, 0x1, P2 ;  /* 0x00005d000805ca11 */ /* 0x140fe400010f0c00 */
        /* <DEDUP_REMOVED lines=14> */
[----:B------:R1:W-:Y:S02]  /*2e40*/  @!P1 LDGSTS.E.BYPASS.LTC128B.128 [R191+0x1d000], [R2.64+0x100] ;  /* 0x1d00010002bf9fae */ /* 0x0003e4000b901d46 */
.L_x_1064:
[----:B------:R-:W-:Y:S05]  /*2e50*/  BSYNC B0 ;  /* 0x0000000000007941 */ /* 0x000fea0003800000 */
.L_x_1063:
[----:B------:R-:W-:Y:S01]  /*2e60*/  IMAD.MOV.U32 R234, RZ, RZ, c[0x0][0x308] ;  /* 0x0000c200ffea7624 */ /* 0x000fe200078e00ff */
[----:B-12---:R-:W2:Y:S01]  /*2e70*/  LDL R7, [R1+0xc] ;  /* 0x00000c0001077983 */ /* 0x006ea20000100800 */
[----:B------:R-:W-:-:S03]  /*2e80*/  IMAD.MOV.U32 R235, RZ, RZ, c[0x0][0x30c] ;  /* 0x0000c300ffeb7624 */ /* 0x000fc600078e00ff */
[----:B------:R-:W0:Y:S04]  /*2e90*/  LDGDEPBAR ;  /* 0x00000000000079af */ /* 0x000e280000000000 */
[----:B---3--:R1:W3:Y:S04]  /*2ea0*/  LDG.E.64 R2, [R234.64+0x8] ;  /* 0x00000806ea027981 */ /* 0x0082e8000c1e1b00 */
[----:B-1--4-:R-:W4:Y:S01]  /*2eb0*/  LDG.E.64 R234, [R234.64] ;  /* 0x00000006eaea7981 */ /* 0x012f22000c1e1b00 */
[----:B------:R-:W-:Y:S01]  /*2ec0*/  IMAD R0, R35, c[0x0][0x1c0], R36 ;  /* 0x0000700023007a24 */ /* 0x000fe200078e0224 */
[----:B------:R-:W-:Y:S01]  /*2ed0*/  IADD3 R5, R20, 0x40, RZ ;  /* 0x0000004014057810 */ /* 0x000fe20007ffe0ff */
[----:B------:R-:W-:Y:S01]  /*2ee0*/  IMAD.MOV.U32 R180, RZ, RZ, 0x40 ;  /* 0x00000040ffb47424 */ /* 0x000fe200078e00ff */
[----:B------:R-:W-:Y:S01]  /*2ef0*/  SHF.R.S32.HI R6, RZ, 0x1f, R34 ;  /* 0x0000001fff067819 */ /* 0x000fe20000011422 */
[----:B------:R-:W-:Y:S01]  /*2f00*/  IMAD.SHL.U32 R0, R0, 0x20, RZ ;  /* 0x0000002000007824 */ /* 0x000fe200078e00ff */
[----:B------:R-:W-:Y:S01]  /*2f10*/  ISETP.GE.AND P0, PT, R5, R193, PT ;  /* 0x000000c10500720c */ /* 0x000fe20003f06270 */
[----:B------:R-:W-:Y:S01]  /*2f20*/  IMAD.SHL.U32 R176, R187, 0x2, RZ ;  /* 0x00000002bbb07824 */ /* 0x000fe200078e00ff */
[----:B------:R-:W-:Y:S01]  /*2f30*/  MOV R192, R190 ;  /* 0x000000be00c07202 */ /* 0x000fe20000000f00 */
        /* <DEDUP_REMOVED lines=48> */
[----:B---3--:R-:W-:-:S02]  /*3240*/  IADD3 R216, P2, P1, R0, R2, R34 ;  /* 0x0000000200d87210 */ /* 0x008fc4000795e022 */
[----:B------:R-:W-:Y:S01]  /*3250*/  IADD3 R0, R186, 0x3000, RZ ;  /* 0x00003000ba007810 */ /* 0x000fe20007ffe0ff */
[----:B------:R-:W-:Y:S01]  /*3260*/  CS2R R34, SRZ ;  /* 0x0000000000227805 */ /* 0x000fe2000001ff00 */
[----:B------:R-:W-:Y:S01]  /*3270*/  IADD3 R2, R187, 0x3000, RZ ;  /* 0x00003000bb027810 */ /* 0x000fe20007ffe0ff */
[----:B------:R-:W-:Y:S01]  /*3280*/  IMAD.WIDE.U32 R216, R216, -0x2daee0ad, RZ ;  /* 0xd2511f53d8d87825 */ /* 0x000fe200078e00ff */
[----:B------:R-:W-:Y:S02]  /*3290*/  SEL R0, R0, R186, !P3 ;  /* 0x000000ba00007207 */ /* 0x000fe40005800000 */
[----:B------:R-:W-:Y:S02]  /*32a0*/  SEL R2, R2, R187, !P3 ;  /* 0x000000bb02027207 */ /* 0x000fe40005800000 */
[----:B------:R-:W-:Y:S01]  /*32b0*/  IADD3.X R241, R4, R3, R6, P2, P1 ;  /* 0x0000000304f17210 */ /* 0x000fe200017e2406 */
[----:B------:R-:W-:Y:S01]  /*32c0*/  IMAD.SHL.U32 R168, R0, 0x2, RZ ;  /* 0x0000000200a87824 */ /* 0x000fe200078e00ff */
[----:B--2---:R-:W-:Y:S01]  /*32d0*/  R2P PR, R7, 0x6 ;  /* 0x0000000607007804 */ /* 0x004fe20000000000 */
[----:B------:R-:W1:Y:S01]  /*32e0*/  @P0 S2R R0, SR_TID.X ;  /* 0x0000000000000919 */ /* 0x000e620000002100 */
[----:B------:R-:W-:-:S02]  /*32f0*/  IMAD.SHL.U32 R175, R2, 0x2, RZ ;  /* 0x0000000202af7824 */ /* 0x000fc400078e00ff */
[----:B------:R-:W-:Y:S01]  /*3300*/  IMAD.MOV.U32 R2, RZ, RZ, c[0x0][0x22c] ;  /* 0x00008b00ff027624 */ /* 0x000fe200078e00ff */
[----:B------:R-:W-:Y:S02]  /*3310*/  SEL R185, R185, 0xffffffe0, !P1 ;  /* 0xffffffe0b9b97807 */ /* 0x000fe40004800000 */
[----:B------:R-:W-:Y:S01]  /*3320*/  SEL R180, R180, 0xffffffc0, !P2 ;  /* 0xffffffc0b4b47807 */ /* 0x000fe20005000000 */
[----:B------:R-:W-:Y:S01]  /*3330*/  IMAD R2, R2, c[0x0][0x1c0], RZ ;  /* 0x0000700002027a24 */ /* 0x000fe200078e02ff */
[----:B------:R-:W-:Y:S01]  /*3340*/  IADD3 R182, R181, R185, RZ ;  /* 0x000000b9b5b67210 */ /* 0x000fe20007ffe0ff */
[----:B------:R-:W-:Y:S01]  /*3350*/  IMAD.IADD R177, R185, 0x1, R176 ;  /* 0x00000001b9b17824 */ /* 0x000fe200078e02b0 */
[----:B------:R-:W-:Y:S01]  /*3360*/  IADD3 R179, R180, R176, RZ ;  /* 0x000000b0b4b37210 */ /* 0x000fe20007ffe0ff */
[----:B------:R-:W-:Y:S01]  /*3370*/  IMAD.SHL.U32 R233, R2, 0x10, RZ ;  /* 0x0000001002e97824 */ /* 0x000fe200078e00ff */
[----:B----4-:R-:W-:Y:S01]  /*3380*/  IADD3 R3, R234, 0x3c6ef372, RZ ;  /* 0x3c6ef372ea037810 */ /* 0x010fe20007ffe0ff */
[----:B------:R-:W-:Y:S01]  /*3390*/  IMAD.SHL.U32 R198, R2, 0x8, RZ ;  /* 0x0000000802c67824 */ /* 0x000fe200078e00ff */
[----:B------:R-:W-:Y:S01]  /*33a0*/  IADD3 R3, R235, 0x32370b8f, RZ ;  /* 0x32370b8feb037810 */ /* 0x000fe20007ffe0ff */
[----:B------:R-:W-:Y:S01]  /*33b0*/  IMAD.IADD R183, R181, 0x1, R180 ;  /* 0x00000001b5b77824 */ /* 0x000fe200078e02b4 */
[----:B------:R-:W-:Y:S01]  /*33c0*/  IADD3 R3, R234, 0x1715609d, RZ ;  /* 0x1715609dea037810 */ /* 0x000fe20007ffe0ff */
[----:B------:R-:W-:Y:S01]  /*33d0*/  IMAD.IADD R184, R180, 0x1, R182 ;  /* 0x00000001b4b87824 */ /* 0x000fe200078e02b6 */
[----:B------:R-:W-:Y:S01]  /*33e0*/  IADD3 R3, R235, 0x646e171e, RZ ;  /* 0x646e171eeb037810 */ /* 0x000fe20007ffe0ff */
[----:B------:R-:W-:Y:S01]  /*33f0*/  IMAD.SHL.U32 R3, R248, 0x20, RZ ;  /* 0x00000020f8037824 */ /* 0x000fe200078e00ff */
[C---:B------:R-:W-:Y:S01]  /*3400*/  IADD3 R250, R233.reuse, 0x80, RZ ;  /* 0x00000080e9fa7810 */ /* 0x040fe20007ffe0ff */
[----:B------:R-:W-:Y:S01]  /*3410*/  IMAD.IADD R178, R180, 0x1, R177 ;  /* 0x00000001b4b27824 */ /* 0x000fe200078e02b1 */
[C---:B------:R-:W-:Y:S01]  /*3420*/  IADD3 R249, R233.reuse, 0xa0, RZ ;  /* 0x000000a0e9f97810 */ /* 0x040fe20007ffe0ff */
[----:B-1----:R-:W-:Y:S01]  /*3430*/  @P0 IMAD.SHL.U32 R0, R0, 0x2, RZ ;  /* 0x0000000200000824 */ /* 0x002fe200078e00ff */
[C---:B------:R-:W-:Y:S01]  /*3440*/  IADD3 R251, R233.reuse, 0x60, RZ ;  /* 0x00000060e9fb7810 */ /* 0x040fe20007ffe0ff */
[C---:B------:R-:W-:Y:S01]  /*3450*/  IMAD.IADD R243, R198.reuse, 0x1, R250 ;  /* 0x00000001c6f37824 */ /* 0x040fe200078e02fa */
[----:B------:R-:W-:Y:S01]  /*3460*/  IADD3 R252, R233, 0x40, RZ ;  /* 0x00000040e9fc7810 */ /* 0x000fe20007ffe0ff */
[C---:B------:R-:W-:Y:S01]  /*3470*/  IMAD.IADD R242, R198.reuse, 0x1, R249 ;  /* 0x00000001c6f27824 */ /* 0x040fe200078e02f9 */
[----:B------:R-:W-:Y:S01]  /*3480*/  @P0 LOP3.LUT R240, R3, 0x6, R0, 0xf8, !PT ;  /* 0x0000000603f00812 */ /* 0x000fe200078ef800 */
[C---:B------:R-:W-:Y:S01]  /*3490*/  IMAD.IADD R244, R198.reuse, 0x1, R251 ;  /* 0x00000001c6f47824 */ /* 0x040fe200078e02fb */
[----:B------:R-:W-:Y:S01]  /*34a0*/  IADD3 R0, R233, 0x20, RZ ;  /* 0x00000020e9007810 */ /* 0x000fe20007ffe0ff */
[----:B------:R-:W-:Y:S01]  /*34b0*/  IMAD.IADD R245, R198, 0x1, R252 ;  /* 0x00000001c6f57824 */ /* 0x000fe200078e02fc */
[----:B------:R-:W-:Y:S01]  /*34c0*/  IADD3 R5, R234, -0x61c88647, RZ ;  /* 0x9e3779b9ea057810 */ /* 0x000fe20007ffe0ff */
[C---:B------:R-:W-:Y:S01]  /*34d0*/  IMAD.IADD R2, R198.reuse, 0x1, R243 ;  /* 0x00000001c6027824 */ /* 0x040fe200078e02f3 */
[C---:B------:R-:W-:Y:S01]  /*34e0*/  IADD3 R246, R198.reuse, R0, RZ ;  /* 0x00000000c6f67210 */ /* 0x040fe20007ffe0ff */
[C---:B------:R-:W-:Y:S01]  /*34f0*/  IMAD.IADD R0, R198.reuse, 0x1, R242 ;  /* 0x00000001c6007824 */ /* 0x040fe200078e02f2 */
[C---:B------:R-:W-:Y:S01]  /*3500*/  IADD3 R4, R235.reuse, -0x4498517b, RZ ;  /* 0xbb67ae85eb047810 */ /* 0x040fe20007ffe0ff */
[C---:B------:R-:W-:Y:S01]  /*3510*/  IMAD.IADD R3, R198.reuse, 0x1, R244 ;  /* 0x00000001c6037824 */ /* 0x040fe200078e02f4 */
[----:B------:R-:W-:Y:S01]  /*3520*/  IADD3 R5, R235, 0x76cf5d0a, RZ ;  /* 0x76cf5d0aeb057810 */ /* 0x000fe20007ffe0ff */
[----:B------:R-:W-:Y:S01]  /*3530*/  IMAD.IADD R220, R198, 0x1, R2 ;  /* 0x00000001c6dc7824 */ /* 0x000fe200078e0202 */
[----:B------:R-:W-:Y:S01]  /*3540*/  IADD3 R4, R234, -0x255992d5, RZ ;  /* 0xdaa66d2bea047810 */ /* 0x000fe20007ffe0ff */
[----:B------:R-:W-:Y:S01]  /*3550*/  IMAD.IADD R222, R198, 0x1, R3 ;  /* 0x00000001c6de7824 */ /* 0x000fe200078e0203 */
[----:B------:R-:W-:-:S02]  /*3560*/  IADD3 R5, R234, 0x78dde6e4, RZ ;  /* 0x78dde6e4ea057810 */ /* 0x000fc40007ffe0ff */
[C---:B------:R-:W-:Y:S01]  /*3570*/  IADD3 R4, R235.reuse, -0x126145ec, RZ ;  /* 0xed9eba14eb047810 */ /* 0x040fe20007ffe0ff */
[----:B------:R-:W-:Y:S01]  /*3580*/  IMAD.IADD R221, R198, 0x1, R222 ;  /* 0x00000001c6dd7824 */ /* 0x000fe200078e02de */
[----:B------:R-:W-:Y:S02]  /*3590*/  IADD3 R5, R235, -0x56f99767, RZ ;  /* 0xa9066899eb057810 */ /* 0x000fe40007ffe0ff */
[----:B------:R-:W-:Y:S01]  /*35a0*/  IADD3 R4, R234, -0x4ab325aa, RZ ;  /* 0xb54cda56ea047810 */ /* 0x000fe20007ffe0ff */
[C---:B------:R-:W-:Y:S01]  /*35b0*/  IMAD.IADD R4, R198.reuse, 0x1, R245 ;  /* 0x00000001c6047824 */ /* 0x040fe200078e02f5 */
[C---:B------:R-:W-:Y:S02]  /*35c0*/  IADD3 R5, R198.reuse, R246, RZ ;  /* 0x000000f6c6057210 */ /* 0x040fe40007ffe0ff */
[C---:B------:R-:W-:Y:S01]  /*35d0*/  IADD3 R218, R198.reuse, R0, RZ ;  /* 0x00000000c6da7210 */ /* 0x040fe20007ffe0ff */
[C---:B------:R-:W-:Y:S01]  /*35e0*/  IMAD.IADD R224, R198.reuse, 0x1, R4 ;  /* 0x00000001c6e07824 */ /* 0x040fe200078e0204 */
[----:B------:R-:W-:-:S02]  /*35f0*/  IADD3 R226, R198, R5, RZ ;  /* 0x00000005c6e27210 */ /* 0x000fc40007ffe0ff */
[C---:B------:R-:W-:Y:S01]  /*3600*/  IADD3 R219, R198.reuse, R220, RZ ;  /* 0x000000dcc6db7210 */ /* 0x040fe20007ffe0ff */
[C---:B------:R-:W-:Y:S01]  /*3610*/  IMAD.IADD R223, R198.reuse, 0x1, R224 ;  /* 0x00000001c6df7824 */ /* 0x040fe200078e02e0 */
[C---:B------:R-:W-:Y:S01]  /*3620*/  IADD3 R229, R198.reuse, R221, RZ ;  /* 0x000000ddc6e57210 */ /* 0x040fe20007ffe0ff */
[C---:B------:R-:W-:Y:S02]  /*3630*/  IMAD.IADD R225, R198.reuse, 0x1, R226 ;  /* 0x00000001c6e17824 */ /* 0x040fe400078e02e2 */
[C---:B------:R-:W-:Y:S02]  /*3640*/  IMAD.IADD R215, R198.reuse, 0x1, R218 ;  /* 0x00000001c6d77824 */ /* 0x040fe400078e02da */
[C---:B------:R-:W-:Y:S02]  /*3650*/  IMAD.IADD R231, R198.reuse, 0x1, R225 ;  /* 0x00000001c6e77824 */ /* 0x040fe400078e02e1 */
[C---:B------:R-:W-:Y:S02]  /*3660*/  IMAD.IADD R230, R198.reuse, 0x1, R223 ;  /* 0x00000001c6e67824 */ /* 0x040fe400078e02df */
[----:B------:R-:W-:-:S02]  /*3670*/  IMAD.IADD R228, R198, 0x1, R219 ;  /* 0x00000001c6e47824 */ /* 0x000fc400078e02db */
[----:B------:R-:W-:Y:S02]  /*3680*/  IMAD.IADD R227, R198, 0x1, R215 ;  /* 0x00000001c6e37824 */ /* 0x000fe400078e02d7 */
.L_x_1067:
[----:B------:R-:W0:Y:S01]  /*3690*/  LDGDEPBAR ;  /* 0x00000000000079af */ /* 0x000e220000000000 */
[C---:B------:R-:W-:Y:S01]  /*36a0*/  IMAD.IADD R0, R175.reuse, 0x1, R185 ;  /* 0x00000001af007824 */ /* 0x040fe200078e02b9 */
[----:B-----5:R-:W-:Y:S01]  /*36b0*/  FSETP.NEU.FTZ.AND P1, PT, R204, -INF , PT ;  /* 0xff800000cc00780b */ /* 0x020fe20003f3d000 */
[--C-:B------:R-:W-:Y:S01]  /*36c0*/  IMAD.IADD R3, R175, 0x1, R180.reuse ;  /* 0x00000001af037824 */ /* 0x100fe200078e02b4 */
[----:B------:R-:W-:Y:S01]  /*36d0*/  IADD3 R93, R234, -0x61c88647, RZ ;  /* 0x9e3779b9ea5d7810 */ /* 0x000fe20007ffe0ff */
[----:B------:R-:W-:Y:S01]  /*36e0*/  IMAD.IADD R2, R0, 0x1, R180 ;  /* 0x0000000100027824 */ /* 0x000fe200078e02b4 */
[----:B------:R-:W-:Y:S01]  /*36f0*/  IADD3 R92, R235, -0x4498517b, RZ ;  /* 0xbb67ae85eb5c7810 */ /* 0x000fe20007ffe0ff */
        /* <DEDUP_REMOVED lines=19> */
[----:B------:R-:W-:Y:S06]  /*3830*/  LDSM.16.M88.4 R72, [R2] ;  /* 0x000000000248783b */ /* 0x000fec0000000200 */
[----:B------:R-:W3:Y:S01]  /*3840*/  LDSM.16.M88.4 R80, [R170+0x12000] ;  /* 0x01200000aa50783b */ /* 0x000ee20000000200 */
[C---:B-1----:R-:W-:Y:S08]  /*3850*/  HMMA.16816.F32 R4, R68.reuse, R84, R4 ;  /* 0x000000544404723c */ /* 0x042ff00000001804 */
[C---:B------:R-:W-:Y:S01]  /*3860*/  HMMA.16816.F32 R8, R68.reuse, R86, R8 ;  /* 0x000000564408723c */ /* 0x040fe20000001808 */
[----:B------:R-:W1:Y:S07]  /*3870*/  LDSM.16.M88.4 R84, [R170+0x12800] ;  /* 0x01280000aa54783b */ /* 0x000e6e0000000200 */
[C---:B--2---:R-:W-:Y:S08]  /*3880*/  HMMA.16816.F32 R12, R68.reuse, R76, R12 ;  /* 0x0000004c440c723c */ /* 0x044ff0000000180c */
[----:B------:R-:W-:Y:S01]  /*3890*/  HMMA.16816.F32 R16, R68, R78, R16 ;  /* 0x0000004e4410723c */ /* 0x000fe20000001810 */
[----:B------:R-:W-:Y:S06]  /*38a0*/  LDSM.16.M88.4 R68, [R175+0x2000] ;  /* 0x00200000af44783b */ /* 0x000fec0000000200 */
        /* <DEDUP_REMOVED lines=8> */
[C---:B--2---:R-:W-:Y:S08]  /*3930*/  HMMA.16816.F32 R4, R68.reuse, R76, R4 ;  /* 0x0000004c4404723c */ /* 0x044ff00000001804 */
[C---:B------:R-:W-:Y:S01]  /*3940*/  HMMA.16816.F32 R8, R68.reuse, R78, R8 ;  /* 0x0000004e4408723c */ /* 0x040fe20000001808 */
[----:B------:R-:W2:Y:S07]  /*3950*/  LDSM.16.M88.4 R76, [R169+0x14800] ;  /* 0x01480000a94c783b */ /* 0x000eae0000000200 */
[C---:B-1----:R-:W-:Y:S08]  /*3960*/  HMMA.16816.F32 R12, R68.reuse, R72, R12 ;  /* 0x00000048440c723c */ /* 0x042ff0000000180c */
[----:B------:R-:W-:Y:S01]  /*3970*/  HMMA.16816.F32 R16, R68, R74, R16 ;  /* 0x0000004a4410723c */ /* 0x000fe20000001810 */
[----:B------:R-:W-:Y:S06]  /*3980*/  LDSM.16.M88.4 R68, [R3+0x2000] ;  /* 0x002000000344783b */ /* 0x000fec0000000200 */
[----:B------:R-:W1:Y:S01]  /*3990*/  LDSM.16.M88.4 R72, [R171+0x14000] ;  /* 0x01400000ab48783b */ /* 0x000e620000000200 */
[C---:B---3--:R-:W-:Y:S08]  /*39a0*/  HMMA.16816.F32 R4, R80.reuse, R84, R4 ;  /* 0x000000545004723c */ /* 0x048ff00000001804 */
[C---:B------:R-:W-:Y:S01]  /*39b0*/  HMMA.16816.F32 R8, R80.reuse, R86, R8 ;  /* 0x000000565008723c */ /* 0x040fe20000001808 */
[----:B------:R-:W3:Y:S07]  /*39c0*/  LDSM.16.M88.4 R84, [R171+0x14800] ;  /* 0x01480000ab54783b */ /* 0x000eee0000000200 */
[C---:B--2---:R-:W-:Y:S08]  /*39d0*/  HMMA.16816.F32 R12, R80.reuse, R76, R12 ;  /* 0x0000004c500c723c */ /* 0x044ff0000000180c */
[----:B------:R-:W-:Y:S01]  /*39e0*/  HMMA.16816.F32 R16, R80, R78, R16 ;  /* 0x0000004e5010723c */ /* 0x000fe20000001810 */
[----:B------:R-:W-:Y:S06]  /*39f0*/  LDSM.16.M88.4 R76, [R2+0x2000] ;  /* 0x00200000024c783b */ /* 0x000fec0000000200 */
[----:B------:R-:W2:Y:S01]  /*3a00*/  LDSM.16.M88.4 R80, [R170+0x14000] ;  /* 0x01400000aa50783b */ /* 0x000ea20000000200 */
[C---:B-1----:R-:W-:Y:S08]  /*3a10*/  HMMA.16816.F32 R4, R68.reuse, R72, R4 ;  /* 0x000000484404723c */ /* 0x042ff00000001804 */
[C---:B------:R-:W-:Y:S01]  /*3a20*/  HMMA.16816.F32 R8, R68.reuse, R74, R8 ;  /* 0x0000004a4408723c */ /* 0x040fe20000001808 */
[----:B------:R-:W-:Y:S07]  /*3a30*/  LDSM.16.M88.4 R72, [R175+0x4000] ;  /* 0x00400000af48783b */ /* 0x000fee0000000200 */
[C---:B---3--:R-:W-:Y:S08]  /*3a40*/  HMMA.16816.F32 R12, R68.reuse, R84, R12 ;  /* 0x00000054440c723c */ /* 0x048ff0000000180c */
        /* <DEDUP_REMOVED lines=8> */
[----:B------:R1:W-:Y:S06]  /*3ad0*/  LDSM.16.M88.4 R68, [R0+0x4000] ;  /* 0x004000000044783b */ /* 0x0003ec0000000200 */
[----:B------:R-:W4:Y:S01]  /*3ae0*/  LDSM.16.M88.4 R76, [R169+0x16000] ;  /* 0x01600000a94c783b */ /* 0x000f220000000200 */
[C---:B---3--:R-:W-:Y:S08]  /*3af0*/  HMMA.16816.F32 R4, R72.reuse, R84, R4 ;  /* 0x000000544804723c */ /* 0x048ff00000001804 */
[C---:B------:R-:W-:Y:S01]  /*3b00*/  HMMA.16816.F32 R8, R72.reuse, R86, R8 ;  /* 0x000000564808723c */ /* 0x040fe20000001808 */
[----:B------:R-:W3:Y:S07]  /*3b10*/  LDSM.16.M88.4 R84, [R169+0x16800] ;  /* 0x01680000a954783b */ /* 0x000eee0000000200 */
[C---:B--2---:R-:W-:Y:S04]  /*3b20*/  HMMA.16816.F32 R12, R72.reuse, R80, R12 ;  /* 0x00000050480c723c */ /* 0x044fe8000000180c */
[----:B-1----:R-:W-:Y:S04]  /*3b30*/  @P0 IMAD R0, R232, 0x40, R240 ;  /* 0x00000040e8000824 */ /* 0x002fe800078e02f0 */
[----:B------:R-:W-:Y:S01]  /*3b40*/  HMMA.16816.F32 R16, R72, R82, R16 ;  /* 0x000000524810723c */ /* 0x000fe20000001810 */
[----:B------:R1:W-:Y:S02]  /*3b50*/  LDSM.16.M88.4 R72, [R3+0x4000] ;  /* 0x004000000348783b */ /* 0x0003e40000000200 */
[-C--:B------:R-:W-:Y:S04]  /*3b60*/  @P0 ISETP.GE.AND P2, PT, R0, R193.reuse, PT ;  /* 0x000000c10000020c */ /* 0x080fe80003f46270 */
[----:B------:R-:W2:Y:S01]  /*3b70*/  LDSM.16.M88.4 R80, [R171+0x16000] ;  /* 0x01600000ab50783b */ /* 0x000ea20000000200 */
[C---:B----4-:R-:W-:Y:S08]  /*3b80*/  HMMA.16816.F32 R4, R68.reuse, R76, R4 ;  /* 0x0000004c4404723c */ /* 0x050ff00000001804 */
[C---:B------:R-:W-:Y:S01]  /*3b90*/  HMMA.16816.F32 R8, R68.reuse, R78, R8 ;  /* 0x0000004e4408723c */ /* 0x040fe20000001808 */
[----:B------:R4:W-:Y:S03]  /*3ba0*/  LDSM.16.M88.4 R76, [R2+0x4000] ;  /* 0x00400000024c783b */ /* 0x0009e60000000200 */
[----:B-1----:R-:W-:Y:S04]  /*3bb0*/  FMUL.FTZ R3, R204, 1.4426950216293334961 ;  /* 0x3fb8aa3bcc037820 */ /* 0x002fe80000410000 */
[C---:B---3--:R-:W-:Y:S04]  /*3bc0*/  HMMA.16816.F32 R12, R68.reuse, R84, R12 ;  /* 0x00000054440c723c */ /* 0x048fe8000000180c */
[----:B------:R-:W-:Y:S02]  /*3bd0*/  FSEL R3, R3, RZ, P1 ;  /* 0x000000ff03037208 */ /* 0x000fe40000800000 */
[C---:B------:R-:W-:Y:S02]  /*3be0*/  FSETP.NEU.FTZ.AND P1, PT, R205.reuse, -INF , PT ;  /* 0xff800000cd00780b */ /* 0x040fe40003f3d000 */
[----:B------:R-:W-:Y:S01]  /*3bf0*/  HMMA.16816.F32 R16, R68, R86, R16 ;  /* 0x000000564410723c */ /* 0x000fe20000001810 */
[----:B------:R-:W1:Y:S06]  /*3c00*/  LDSM.16.M88.4 R68, [R171+0x16800] ;  /* 0x01680000ab44783b */ /* 0x000e6c0000000200 */
[----:B------:R-:W3:Y:S01]  /*3c10*/  LDSM.16.M88.4 R84, [R170+0x16000] ;  /* 0x01600000aa54783b */ /* 0x000ee20000000200 */
[C---:B--2---:R-:W-:Y:S05]  /*3c20*/  HMMA.16816.F32 R4, R72.reuse, R80, R4 ;  /* 0x000000504804723c */ /* 0x044fea0000001804 */
[----:B----4-:R-:W-:Y:S02]  /*3c30*/  @P0 IADD3 R2, R0, 0x1, RZ ;  /* 0x0000000100020810 */ /* 0x010fe40007ffe0ff */
[----:B------:R-:W-:Y:S01]  /*3c40*/  IADD3 R80, R234, 0x1715609d, RZ ;  /* 0x1715609dea507810 */ /* 0x000fe20007ffe0ff */
[C---:B------:R-:W-:Y:S03]  /*3c50*/  HMMA.16816.F32 R8, R72.reuse, R82, R8 ;  /* 0x000000524808723c */ /* 0x040fe60000001808 */
[-C--:B------:R-:W-:Y:S01]  /*3c60*/  @P0 ISETP.GE.AND P3, PT, R2, R193.reuse, PT ;  /* 0x000000c10200020c */ /* 0x080fe20003f66270 */
[----:B------:R-:W-:Y:S05]  /*3c70*/  FMUL.FTZ R2, R205, 1.4426950216293334961 ;  /* 0x3fb8aa3bcd027820 */ /* 0x000fea0000410000 */
[----:B------:R-:W-:Y:S01]  /*3c80*/  FSEL R2, R2, RZ, P1 ;  /* 0x000000ff02027208 */ /* 0x000fe20000800000 */
[C---:B-1----:R-:W-:Y:S08]  /*3c90*/  HMMA.16816.F32 R12, R72.reuse, R68, R12 ;  /* 0x00000044480c723c */ /* 0x042ff0000000180c */
[----:B------:R-:W-:Y:S01]  /*3ca0*/  HMMA.16816.F32 R16, R72, R70, R16 ;  /* 0x000000464810723c */ /* 0x000fe20000001810 */
[----:B------:R-:W1:Y:S06]  /*3cb0*/  LDSM.16.M88.4 R68, [R170+0x16800] ;  /* 0x01680000aa44783b */ /* 0x000e6c0000000200 */
[----:B------:R-:W-:Y:S01]  /*3cc0*/  IMAD R72, R199, 0x4, R247 ;  /* 0x00000004c7487824 */ /* 0x000fe200078e02f7 */
[C---:B---3--:R-:W-:Y:S05]  /*3cd0*/  HMMA.16816.F32 R4, R76.reuse, R84, R4 ;  /* 0x000000544c04723c */ /* 0x048fea0000001804 */
[----:B------:R-:W-:Y:S03]  /*3ce0*/  IMAD.WIDE.U32 R72, R72, -0x326172a9, RZ ;  /* 0xcd9e8d5748487825 */ /* 0x000fe600078e00ff */
[C---:B------:R-:W-:Y:S11]  /*3cf0*/  HMMA.16816.F32 R8, R76.reuse, R86, R8 ;  /* 0x000000564c08723c */ /* 0x040ff60000001808 */
[----:B------:R-:W-:Y:S05]  /*3d00*/  @!UPT UIADD3 URZ, URZ, URZ, URZ ;  /* 0x0000003f3f3ff290 */ /* 0x000fea000fffe03f */
[----:B------:R-:W-:Y:S02]  /*3d10*/  @P0 FSEL R5, R5, -INF , !P3 ;  /* 0xff80000005050808 */ /* 0x000fe40005800000 */
[----:B------:R-:W-:Y:S02]  /*3d20*/  @P0 FSEL R6, R6, -INF , !P2 ;  /* 0xff80000006060808 */ /* 0x000fe40005000000 */
[----:B------:R-:W-:Y:S01]  /*3d30*/  @P0 FSEL R4, R4, -INF , !P2 ;  /* 0xff80000004040808 */ /* 0x000fe20005000000 */
[--C-:B------:R-:W-:Y:S01]  /*3d40*/  FFMA.FTZ R5, R5, c[0x0][0x23c], -R3.reuse ;  /* 0x00008f0005057a23 */ /* 0x100fe20000010803 */
[----:B------:R-:W-:Y:S01]  /*3d50*/  @P0 FSEL R7, R7, -INF , !P3 ;  /* 0xff80000007070808 */ /* 0x000fe20005800000 */
[----:B------:R-:W-:Y:S01]  /*3d60*/  FFMA.FTZ R6, R6, c[0x0][0x23c], -R2 ;  /* 0x00008f0006067a23 */ /* 0x000fe20000010802 */
[C---:B-1----:R-:W-:Y:S01]  /*3d70*/  HMMA.16816.F32 R12, R76.reuse, R68, R12 ;  /* 0x000000444c0c723c */ /* 0x042fe2000000180c */
[----:B------:R1:W-:Y:S02]  /*3d80*/  MUFU.EX2 R88, R5 ;  /* 0x0000000500587308 */ /* 0x0003e40000000800 */
[--C-:B------:R-:W-:Y:S05]  /*3d90*/  FFMA.FTZ R4, R4, c[0x0][0x23c], -R3.reuse ;  /* 0x00008f0004047a23 */ /* 0x100fea0000010803 */
[----:B------:R-:W-:Y:S03]  /*3da0*/  HMMA.16816.F32 R16, R76, R70, R16 ;  /* 0x000000464c10723c */ /* 0x000fe60000001810 */
[----:B------:R2:W-:Y:S10]  /*3db0*/  MUFU.EX2 R91, R6 ;  /* 0x00000006005b7308 */ /* 0x0005f40000000800 */
[----:B------:R3:W4:Y:S01]  /*3dc0*/  MUFU.EX2 R89, R4 ;  /* 0x0000000400597308 */ /* 0x0007220000000800 */
[----:B-1----:R-:W-:Y:S04]  /*3dd0*/  @P0 IADD3 R5, R0, 0x8, RZ ;  /* 0x0000000800050810 */ /* 0x002fe80007ffe0ff */
[----:B------:R-:W-:Y:S04]  /*3de0*/  @P0 ISETP.GE.AND P1, PT, R5, R193, PT ;  /* 0x000000c10500020c */ /* 0x000fe80003f26270 */
[----:B------:R-:W-:Y:S02]  /*3df0*/  @P0 FSEL R8, R8, -INF , !P1 ;  /* 0xff80000008080808 */ /* 0x000fe40004800000 */
[----:B--2---:R-:W-:Y:S01]  /*3e00*/  LOP3.LUT R6, R73, R241, R234, 0x96, !PT ;  /* 0x000000f149067212 */ /* 0x004fe200078e96ea */
[----:B------:R-:W-:Y:S01]  /*3e10*/  FFMA.FTZ R73, R7, c[0x0][0x23c], -R2 ;  /* 0x00008f0007497a23 */ /* 0x000fe20000010802 */
[----:B------:R-:W-:Y:S01]  /*3e20*/  @P0 FSEL R10, R10, -INF , !P1 ;  /* 0xff8000000a0a0808 */ /* 0x000fe20004800000 */
[----:B------:R-:W-:Y:S02]  /*3e30*/  FFMA.FTZ R8, R8, c[0x0][0x23c], -R3 ;  /* 0x00008f0008087a23 */ /* 0x000fe40000010803 */
[----:B------:R1:W2:Y:S01]  /*3e40*/  MUFU.EX2 R90, R73 ;  /* 0x00000049005a7308 */ /* 0x0002a20000000800 */
[----:B------:R-:W-:Y:S04]  /*3e50*/  IMAD.WIDE.U32 R6, R6, -0x2daee0ad, RZ ;  /* 0xd2511f5306067825 */ /* 0x000fe800078e00ff */
[----:B---3--:R-:W-:Y:S02]  /*3e60*/  IMAD R4, R232, 0x2, R248 ;  /* 0x00000002e8047824 */ /* 0x008fe400078e02f8 */
[----:B------:R-:W-:Y:S03]  /*3e70*/  FFMA.FTZ R10, R10, c[0x0][0x23c], -R2 ;  /* 0x00008f000a0a7a23 */ /* 0x000fe60000010802 */
[----:B------:R3:W2:Y:S01]  /*3e80*/  MUFU.EX2 R84, R8 ;  /* 0x0000000800547308 */ /* 0x0006a20000000800 */
[----:B------:R-:W-:Y:S05]  /*3e90*/  LOP3.LUT R4, R217, R235, R4, 0x96, !PT ;  /* 0x000000ebd9047212 */ /* 0x000fea00078e9604 */
[----:B------:R-:W-:Y:S04]  /*3ea0*/  IMAD.WIDE.U32 R4, R4, -0x326172a9, RZ ;  /* 0xcd9e8d5704047825 */ /* 0x000fe800078e00ff */
[----:B------:R2:W-:Y:S01]  /*3eb0*/  MUFU.EX2 R87, R10 ;  /* 0x0000000a00577308 */ /* 0x0005e20000000800 */
[----:B------:R-:W-:Y:S02]  /*3ec0*/  LOP3.LUT R74, R5, R72, R93, 0x96, !PT ;  /* 0x00000048054a7212 */ /* 0x000fe400078e965d */
[----:B------:R-:W-:Y:S02]  /*3ed0*/  @P0 IADD3 R5, R0, 0x9, RZ ;  /* 0x0000000900050810 */ /* 0x000fe40007ffe0ff */
[----:B------:R-:W-:Y:S01]  /*3ee0*/  LOP3.LUT R72, R7, R216, R92, 0x96, !PT ;  /* 0x000000d807487212 */ /* 0x000fe200078e965c */
[----:B------:R-:W-:Y:S01]  /*3ef0*/  IMAD.WIDE.U32 R74, R74, -0x2daee0ad, RZ ;  /* 0xd2511f534a4a7825 */ /* 0x000fe200078e00ff */
[-C--:B------:R-:W-:Y:S02]  /*3f00*/  @P0 ISETP.GE.AND P2, PT, R5, R193.reuse, PT ;  /* 0x000000c10500020c */ /* 0x080fe40003f46270 */
[----:B------:R-:W-:Y:S01]  /*3f10*/  IADD3 R92, R234, 0x3c6ef372, RZ ;  /* 0x3c6ef372ea5c7810 */ /* 0x000fe20007ffe0ff */
[----:B-1----:R-:W-:Y:S01]  /*3f20*/  IMAD.WIDE.U32 R72, R72, -0x326172a9, RZ ;  /* 0xcd9e8d5748487825 */ /* 0x002fe200078e00ff */
[----:B------:R-:W-:Y:S02]  /*3f30*/  @P0 FSEL R9, R9, -INF , !P2 ;  /* 0xff80000009090808 */ /* 0x000fe40005000000 */
[----:B------:R-:W-:Y:S02]  /*3f40*/  IADD3 R93, R235, 0x76cf5d0a, RZ ;  /* 0x76cf5d0aeb5d7810 */ /* 0x000fe40007ffe0ff */
[----:B---3--:R-:W-:Y:S01]  /*3f50*/  LOP3.LUT R8, R73, R4, R92, 0x96, !PT ;  /* 0x0000000449087212 */ /* 0x008fe200078e965c */
[----:B------:R-:W-:Y:S01]  /*3f60*/  FFMA.FTZ R4, R9, c[0x0][0x23c], -R3 ;  /* 0x00008f0009047a23 */ /* 0x000fe20000010803 */
[----:B------:R-:W-:Y:S02]  /*3f70*/  LOP3.LUT R6, R75, R6, R93, 0x96, !PT ;  /* 0x000000064b067212 */ /* 0x000fe400078e965d */
[----:B------:R-:W-:Y:S01]  /*3f80*/  IADD3 R93, R234, -0x255992d5, RZ ;  /* 0xdaa66d2bea5d7810 */ /* 0x000fe20007ffe0ff */
[----:B------:R1:W3:Y:S01]  /*3f90*/  MUFU.EX2 R85, R4 ;  /* 0x0000000400557308 */ /* 0x0002e20000000800 */
[----:B------:R-:W-:Y:S01]  /*3fa0*/  IMAD.WIDE.U32 R8, R8, -0x2daee0ad, RZ ;  /* 0xd2511f5308087825 */ /* 0x000fe200078e00ff */
[----:B------:R-:W-:Y:S02]  /*3fb0*/  IADD3 R92, R235, 0x32370b8f, RZ ;  /* 0x32370b8feb5c7810 */ /* 0x000fe40007ffe0ff */
[----:B------:R-:W-:Y:S01]  /*3fc0*/  @P0 FSEL R11, R11, -INF , !P2 ;  /* 0xff8000000b0b0808 */ /* 0x000fe20005000000 */
[----:B------:R-:W-:Y:S05]  /*3fd0*/  IMAD.WIDE.U32 R6, R6, -0x326172a9, RZ ;  /* 0xcd9e8d5706067825 */ /* 0x000fea00078e00ff */
[----:B------:R-:W-:Y:S02]  /*3fe0*/  LOP3.LUT R68, R7, R72, R93, 0x96, !PT ;  /* 0x0000004807447212 */ /* 0x000fe400078e965d */
[----:B------:R-:W-:Y:S02]  /*3ff0*/  IADD3 R93, R235, -0x126145ec, RZ ;  /* 0xed9eba14eb5d7810 */ /* 0x000fe40007ffe0ff */
[----:B------:R-:W-:Y:S01]  /*4000*/  @P0 IADD3 R7, R0, 0x10, RZ ;  /* 0x0000001000070810 */ /* 0x000fe20007ffe0ff */
[----:B------:R-:W-:Y:S01]  /*4010*/  IMAD.WIDE.U32 R68, R68, -0x2daee0ad, RZ ;  /* 0xd2511f5344447825 */ /* 0x000fe200078e00ff */
[----:B------:R-:W-:Y:S02]  /*4020*/  IADD3 R72, R234, -0x4ab325aa, RZ ;  /* 0xb54cda56ea487810 */ /* 0x000fe40007ffe0ff */
[-C--:B------:R-:W-:Y:S02]  /*4030*/  @P0 ISETP.GE.AND P1, PT, R7, R193.reuse, PT ;  /* 0x000000c10700020c */ /* 0x080fe40003f26270 */
[----:B--2---:R-:W-:Y:S02]  /*4040*/  LOP3.LUT R10, R69, R8, R93, 0x96, !PT ;  /* 0x00000008450a7212 */ /* 0x004fe400078e965d */
[----:B------:R-:W-:Y:S02]  /*4050*/  @P0 IADD3 R7, R0, 0x18, RZ ;  /* 0x0000001800070810 */ /* 0x000fe40007ffe0ff */
[----:B-1----:R-:W-:Y:S02]  /*4060*/  LOP3.LUT R4, R9, R74, R92, 0x96, !PT ;  /* 0x0000004a09047212 */ /* 0x002fe400078e965c */
[----:B------:R-:W-:Y:S02]  /*4070*/  IADD3 R92, R234, 0x78dde6e4, RZ ;  /* 0x78dde6e4ea5c7810 */ /* 0x000fe40007ffe0ff */
[-C--:B------:R-:W-:Y:S01]  /*4080*/  @P0 ISETP.GE.AND P6, PT, R7, R193.reuse, PT ;  /* 0x000000c10700020c */ /* 0x080fe20003fc6270 */
[----:B------:R-:W-:Y:S01]  /*4090*/  IMAD.WIDE.U32 R4, R4, -0x326172a9, RZ ;  /* 0xcd9e8d5704047825 */ /* 0x000fe200078e00ff */
[----:B------:R-:W-:Y:S02]  /*40a0*/  @P0 FSEL R12, R12, -INF , !P1 ;  /* 0xff8000000c0c0808 */ /* 0x000fe40004800000 */
[----:B------:R-:W-:Y:S02]  /*40b0*/  @P0 FSEL R16, R16, -INF , !P6 ;  /* 0xff80000010100808 */ /* 0x000fe40007000000 */
[----:B------:R-:W-:Y:S01]  /*40c0*/  LOP3.LUT R8, R5, R6, R92, 0x96, !PT ;  /* 0x0000000605087212 */ /* 0x000fe200078e965c */
[----:B------:R-:W-:Y:S01]  /*40d0*/  FFMA.FTZ R5, R11, c[0x0][0x23c], -R2 ;  /* 0x00008f000b057a23 */ /* 0x000fe20000010802 */
[----:B------:R-:W-:Y:S01]  /*40e0*/  @P0 IADD3 R6, R0, 0x11, RZ ;  /* 0x0000001100060810 */ /* 0x000fe20007ffe0ff */
[----:B------:R-:W-:Y:S01]  /*40f0*/  IMAD.WIDE.U32 R10, R10, -0x326172a9, RZ ;  /* 0xcd9e8d570a0a7825 */ /* 0x000fe200078e00ff */
[----:B------:R-:W-:Y:S01]  /*4100*/  @P0 IADD3 R0, R0, 0x19, RZ ;  /* 0x0000001900000810 */ /* 0x000fe20007ffe0ff */
[----:B------:R1:W2:Y:S01]  /*4110*/  MUFU.EX2 R86, R5 ;  /* 0x0000000500567308 */ /* 0x0002a20000000800 */
[-C--:B------:R-:W-:Y:S01]  /*4120*/  @P0 ISETP.GE.AND P2, PT, R6, R193.reuse, PT ;  /* 0x000000c10600020c */ /* 0x080fe20003f46270 */
[----:B------:R-:W-:Y:S01]  /*4130*/  IMAD.WIDE.U32 R8, R8, -0x2daee0ad, RZ ;  /* 0xd2511f5308087825 */ /* 0x000fe200078e00ff */
[----:B------:R-:W-:Y:S02]  /*4140*/  LOP3.LUT R6, R11, R4, R80, 0x96, !PT ;  /* 0x000000040b067212 */ /* 0x000fe400078e9650 */
[----:B------:R-:W-:Y:S01]  /*4150*/  IADD3 R80, R235, -0x56f99767, RZ ;  /* 0xa9066899eb507810 */ /* 0x000fe20007ffe0ff */
[--C-:B------:R-:W-:Y:S01]  /*4160*/  FFMA.FTZ R12, R12, c[0x0][0x23c], -R3.reuse ;  /* 0x00008f000c0c7a23 */ /* 0x100fe20000010803 */
[----:B------:R-:W-:Y:S01]  /*4170*/  @P0 FSEL R13, R13, -INF , !P2 ;  /* 0xff8000000d0d0808 */ /* 0x000fe20005000000 */
[----:B------:R-:W-:Y:S01]  /*4180*/  IMAD.WIDE.U32 R6, R6, -0x2daee0ad, RZ ;  /* 0xd2511f5306067825 */ /* 0x000fe200078e00ff */
[----:B------:R-:W-:Y:S01]  /*4190*/  LOP3.LUT R4, R9, R68, R80, 0x96, !PT ;  /* 0x0000004409047212 */ /* 0x000fe200078e9650 */
[----:B------:R2:W-:Y:S01]  /*41a0*/  MUFU.EX2 R83, R12 ;  /* 0x0000000c00537308 */ /* 0x0005e20000000800 */
[----:B------:R-:W-:Y:S01]  /*41b0*/  IADD3 R80, R235, 0x646e171e, RZ ;  /* 0x646e171eeb507810 */ /* 0x000fe20007ffe0ff */
[--C-:B------:R-:W-:Y:S01]  /*41c0*/  FFMA.FTZ R13, R13, c[0x0][0x23c], -R3.reuse ;  /* 0x00008f000d0d7a23 */ /* 0x100fe20000010803 */
[----:B------:R-:W-:Y:S01]  /*41d0*/  @P0 ISETP.GE.AND P5, PT, R0, R193, PT ;  /* 0x000000c10000020c */ /* 0x000fe20003fa6270 */
[--C-:B------:R-:W-:Y:S01]  /*41e0*/  FFMA.FTZ R16, R16, c[0x0][0x23c], -R3.reuse ;  /* 0x00008f0010107a23 */ /* 0x100fe20000010803 */
[----:B------:R-:W-:Y:S01]  /*41f0*/  LOP3.LUT R8, R7, R8, R80, 0x96, !PT ;  /* 0x0000000807087212 */ /* 0x000fe200078e9650 */
[----:B------:R-:W-:Y:S01]  /*4200*/  IMAD.MOV.U32 R92, RZ, RZ, c[0x0][0x22c] ;  /* 0x00008b00ff5c7624 */ /* 0x000fe200078e00ff */
[----:B------:R-:W-:Y:S02]  /*4210*/  LOP3.LUT R68, R6, 0xffff, RZ, 0xc0, !PT ;  /* 0x0000ffff06447812 */ /* 0x000fe400078ec0ff */
[----:B------:R-:W-:Y:S01]  /*4220*/  @P0 FSEL R17, R17, -INF , !P5 ;  /* 0xff80000011110808 */ /* 0x000fe20006800000 */
[----:B------:R3:W3:Y:S01]  /*4230*/  MUFU.EX2 R80, R13 ;  /* 0x0000000d00507308 */ /* 0x0006e20000000800 */
[----:B------:R-:W-:Y:S01]  /*4240*/  @P0 FSEL R15, R15, -INF , !P2 ;  /* 0xff8000000f0f0808 */ /* 0x000fe20005000000 */
[----:B------:R-:W-:Y:S01]  /*4250*/  IMAD R92, R92, c[0x0][0x1c0], RZ ;  /* 0x000070005c5c7a24 */ /* 0x000fe200078e02ff */
[----:B------:R-:W-:Y:S01]  /*4260*/  LOP3.LUT R9, R6, 0xff, RZ, 0xc0, !PT ;  /* 0x000000ff06097812 */ /* 0x000fe200078ec0ff */
[----:B-1----:R-:W-:Y:S01]  /*4270*/  IMAD.WIDE.U32 R4, R4, -0x326172a9, RZ ;  /* 0xcd9e8d5704047825 */ /* 0x002fe200078e00ff */
[----:B------:R-:W-:Y:S02]  /*4280*/  SHF.R.U32.HI R69, RZ, 0x10, R6 ;  /* 0x00000010ff457819 */ /* 0x000fe40000011606 */
[----:B------:R-:W-:Y:S01]  /*4290*/  @P0 FSEL R19, R19, -INF , !P5 ;  /* 0xff80000013130808 */ /* 0x000fe20006800000 */
[----:B------:R-:W-:Y:S01]  /*42a0*/  FFMA.FTZ R3, R17, c[0x0][0x23c], -R3 ;  /* 0x00008f0011037a23 */ /* 0x000fe20000010803 */
[----:B------:R-:W-:Y:S01]  /*42b0*/  LOP3.LUT R0, R5, R10, R72, 0x96, !PT ;  /* 0x0000000a05007212 */ /* 0x000fe200078e9648 */
[----:B------:R-:W-:Y:S01]  /*42c0*/  FFMA.FTZ R15, R15, c[0x0][0x23c], -R2 ;  /* 0x00008f000f0f7a23 */ /* 0x000fe20000010802 */
[----:B------:R-:W-:Y:S01]  /*42d0*/  LOP3.LUT R11, R4, 0xff, RZ, 0xc0, !PT ;  /* 0x000000ff040b7812 */ /* 0x000fe200078ec0ff */
[----:B------:R1:W-:Y:S01]  /*42e0*/  MUFU.EX2 R76, R3 ;  /* 0x00000003004c7308 */ /* 0x0003e20000000800 */
[----:B------:R-:W-:Y:S01]  /*42f0*/  SHF.R.U32.HI R10, RZ, 0x10, R4 ;  /* 0x00000010ff0a7819 */ /* 0x000fe20000011604 */
[----:B------:R-:W-:Y:S01]  /*4300*/  IMAD.U32 R92, R92, -0x40, RZ ;  /* 0xffffffc05c5c7824 */ /* 0x000fe200078e00ff */
[----:B------:R-:W-:Y:S02]  /*4310*/  LOP3.LUT R7, R4, 0xffff, RZ, 0xc0, !PT ;  /* 0x0000ffff04077812 */ /* 0x000fe400078ec0ff */
[----:B--2---:R-:W-:Y:S02]  /*4320*/  SHF.R.U32.HI R12, RZ, 0x18, R6 ;  /* 0x00000018ff0c7819 */ /* 0x004fe40000011606 */
[----:B------:R-:W-:Y:S02]  /*4330*/  LOP3.LUT R6, R0, 0xff, RZ, 0xc0, !PT ;  /* 0x000000ff00067812 */ /* 0x000fe400078ec0ff */
[----:B------:R-:W-:Y:S01]  /*4340*/  @P0 FSEL R18, R18, -INF , !P6 ;  /* 0xff80000012120808 */ /* 0x000fe20007000000 */
[----:B------:R-:W-:Y:S01]  /*4350*/  MUFU.EX2 R81, R15 ;  /* 0x0000000f00517308 */ /* 0x000fe20000000800 */
[----:B------:R-:W-:Y:S02]  /*4360*/  @P0 FSEL R14, R14, -INF , !P1 ;  /* 0xff8000000e0e0808 */ /* 0x000fe40004800000 */
[----:B---3--:R-:W-:Y:S01]  /*4370*/  SHF.R.U32.HI R13, RZ, 0x18, R4 ;  /* 0x00000018ff0d7819 */ /* 0x008fe20000011604 */
[--C-:B------:R-:W-:Y:S01]  /*4380*/  FFMA.FTZ R18, R18, c[0x0][0x23c], -R2.reuse ;  /* 0x00008f0012127a23 */ /* 0x100fe20000010802 */
[----:B------:R-:W-:Y:S01]  /*4390*/  LOP3.LUT R4, R0, 0xffff, RZ, 0xc0, !PT ;  /* 0x0000ffff00047812 */ /* 0x000fe200078ec0ff */
[--C-:B------:R-:W-:Y:S01]  /*43a0*/  FFMA.FTZ R14, R14, c[0x0][0x23c], -R2.reuse ;  /* 0x00008f000e0e7a23 */ /* 0x100fe20000010802 */
[----:B------:R-:W-:Y:S01]  /*43b0*/  ISETP.LE.U32.AND P3, PT, R6, UR4, PT ;  /* 0x0000000406007c0c */ /* 0x000fe2000bf63070 */
[----:B------:R-:W-:Y:S01]  /*43c0*/  FFMA.FTZ R2, R19, c[0x0][0x23c], -R2 ;  /* 0x00008f0013027a23 */ /* 0x000fe20000010802 */
[----:B------:R-:W-:Y:S01]  /*43d0*/  SHF.R.U32.HI R4, RZ, 0x8, R4 ;  /* 0x00000008ff047819 */ /* 0x000fe20000011604 */
[----:B------:R-:W-:Y:S01]  /*43e0*/  MUFU.EX2 R82, R14 ;  /* 0x0000000e00527308 */ /* 0x000fe20000000800 */
[--C-:B------:R-:W-:Y:S02]  /*43f0*/  SHF.R.U32.HI R5, RZ, 0x10, R0.reuse ;  /* 0x00000010ff057819 */ /* 0x100fe40000011600 */
[----:B------:R-:W-:Y:S02]  /*4400*/  LOP3.LUT R4, R4, 0xffff, RZ, 0xc0, !PT ;  /* 0x0000ffff04047812 */ /* 0x000fe400078ec0ff */
[----:B------:R-:W-:Y:S02]  /*4410*/  LOP3.LUT R5, R5, 0xff, RZ, 0xc0, !PT ;  /* 0x000000ff05057812 */ /* 0x000fe400078ec0ff */
[----:B------:R-:W-:Y:S02]  /*4420*/  ISETP.LE.U32.AND P2, PT, R4, UR4, PT ;  /* 0x0000000404007c0c */ /* 0x000fe4000bf43070 */
[----:B------:R-:W-:Y:S01]  /*4430*/  SHF.R.U32.HI R4, RZ, 0x18, R0 ;  /* 0x00000018ff047819 */ /* 0x000fe20000011600 */
[----:B------:R2:W-:Y:S01]  /*4440*/  MUFU.EX2 R77, R2 ;  /* 0x00000002004d7308 */ /* 0x0005e20000000800 */
[----:B------:R-:W-:Y:S01]  /*4450*/  SHF.R.U32.HI R0, RZ, 0x8, R7 ;  /* 0x00000008ff007819 */ /* 0x000fe20000011607 */
[----:B----4-:R-:W-:Y:S01]  /*4460*/  @!P3 FADD.FTZ R89, -R89, -RZ ;  /* 0x800000ff5959b221 */ /* 0x010fe20000010100 */
[----:B------:R-:W-:Y:S02]  /*4470*/  ISETP.LE.U32.AND P6, PT, R5, UR4, PT ;  /* 0x0000000405007c0c */ /* 0x000fe4000bfc3070 */
[----:B------:R-:W-:Y:S02]  /*4480*/  LOP3.LUT R0, R0, 0xffff, RZ, 0xc0, !PT ;  /* 0x0000ffff00007812 */ /* 0x000fe400078ec0ff */
[----:B------:R-:W-:Y:S02]  /*4490*/  ISETP.LE.U32.AND P5, PT, R4, UR4, PT ;  /* 0x0000000404007c0c */ /* 0x000fe4000bfa3070 */
[----:B------:R-:W-:Y:S01]  /*44a0*/  ISETP.LE.U32.AND P3, PT, R11, UR4, PT ;  /* 0x000000040b007c0c */ /* 0x000fe2000bf63070 */
[----:B------:R-:W-:Y:S01]  /*44b0*/  @!P2 FADD.FTZ R88, -R88, -RZ ;  /* 0x800000ff5858a221 */ /* 0x000fe20000010100 */
[----:B------:R-:W-:Y:S01]  /*44c0*/  ISETP.LE.U32.AND P2, PT, R0, UR4, PT ;  /* 0x0000000400007c0c */ /* 0x000fe2000bf43070 */
[----:B------:R-:W-:Y:S01]  /*44d0*/  MUFU.EX2 R78, R16 ;  /* 0x00000010004e7308 */ /* 0x000fe20000000800 */
[----:B------:R-:W-:Y:S02]  /*44e0*/  LOP3.LUT R0, R8, 0xffff, RZ, 0xc0, !PT ;  /* 0x0000ffff08007812 */ /* 0x000fe400078ec0ff */
[----:B-1----:R-:W-:Y:S01]  /*44f0*/  LOP3.LUT R3, R10, 0xff, RZ, 0xc0, !PT ;  /* 0x000000ff0a037812 */ /* 0x002fe200078ec0ff */
[----:B------:R-:W-:Y:S01]  /*4500*/  @!P6 FADD.FTZ R91, -R91, -RZ ;  /* 0x800000ff5b5be221 */ /* 0x000fe20000010100 */
[----:B------:R-:W-:Y:S02]  /*4510*/  SHF.R.U32.HI R0, RZ, 0x8, R0 ;  /* 0x00000008ff007819 */ /* 0x000fe40000011600 */
[----:B------:R-:W-:Y:S01]  /*4520*/  ISETP.LE.U32.AND P6, PT, R13, UR4, PT ;  /* 0x000000040d007c0c */ /* 0x000fe2000bfc3070 */
[----:B------:R-:W-:Y:S01]  /*4530*/  @!P5 FADD.FTZ R90, -R90, -RZ ;  /* 0x800000ff5a5ad221 */ /* 0x000fe20000010100 */
[----:B------:R-:W-:Y:S01]  /*4540*/  LOP3.LUT R0, R0, 0xffff, RZ, 0xc0, !PT ;  /* 0x0000ffff00007812 */ /* 0x000fe200078ec0ff */
[----:B------:R-:W-:Y:S01]  /*4550*/  @!P3 FADD.FTZ R84, -R84, -RZ ;  /* 0x800000ff5454b221 */ /* 0x000fe20000010100 */
[----:B------:R-:W-:Y:S01]  /*4560*/  ISETP.LE.U32.AND P5, PT, R3, UR4, PT ;  /* 0x0000000403007c0c */ /* 0x000fe2000bfa3070 */
[----:B------:R-:W-:Y:S01]  /*4570*/  @!P2 FADD.FTZ R85, -R85, -RZ ;  /* 0x800000ff5555a221 */ /* 0x000fe20000010100 */
[----:B------:R-:W-:Y:S01]  /*4580*/  ISETP.LE.U32.AND P2, PT, R0, UR4, PT ;  /* 0x0000000400007c0c */ /* 0x000fe2000bf43070 */
[----:B------:R-:W1:Y:S01]  /*4590*/  MUFU.EX2 R79, R18 ;  /* 0x00000012004f7308 */ /* 0x000e620000000800 */
[----:B------:R-:W-:Y:S02]  /*45a0*/  LOP3.LUT R3, R8, 0xff, RZ, 0xc0, !PT ;  /* 0x000000ff08037812 */ /* 0x000fe400078ec0ff */
[----:B--2---:R-:W-:Y:S02]  /*45b0*/  LOP3.LUT R2, R69, 0xff, RZ, 0xc0, !PT ;  /* 0x000000ff45027812 */ /* 0x004fe400078ec0ff */
[----:B------:R-:W-:Y:S01]  /*45c0*/  ISETP.LE.U32.AND P3, PT, R3, UR4, PT ;  /* 0x0000000403007c0c */ /* 0x000fe2000bf63070 */
[----:B------:R-:W-:Y:S01]  /*45d0*/  @!P6 FADD.FTZ R86, -R86, -RZ ;  /* 0x800000ff5656e221 */ /* 0x000fe20000010100 */
[----:B------:R-:W-:Y:S02]  /*45e0*/  SHF.R.U32.HI R3, RZ, 0x10, R8 ;  /* 0x00000010ff037819 */ /* 0x000fe40000011608 */
[----:B------:R-:W-:Y:S01]  /*45f0*/  SHF.R.U32.HI R0, RZ, 0x8, R68 ;  /* 0x00000008ff007819 */ /* 0x000fe20000011644 */
[----:B------:R-:W-:Y:S01]  /*4600*/  @!P5 FADD.FTZ R87, -R87, -RZ ;  /* 0x800000ff5757d221 */ /* 0x000fe20000010100 */
[----:B------:R-:W-:Y:S01]  /*4610*/  LOP3.LUT R3, R3, 0xff, RZ, 0xc0, !PT ;  /* 0x000000ff03037812 */ /* 0x000fe200078ec0ff */
[----:B------:R-:W-:Y:S01]  /*4620*/  @!P2 FADD.FTZ R80, -R80, -RZ ;  /* 0x800000ff5050a221 */ /* 0x000fe20000010100 */
[----:B------:R-:W-:Y:S02]  /*4630*/  ISETP.LE.U32.AND P2, PT, R2, UR4, PT ;  /* 0x0000000402007c0c */ /* 0x000fe4000bf43070 */
[----:B------:R-:W-:Y:S02]  /*4640*/  F2FP.RELU.PACK_AB R2, R90, R91 ;  /* 0x0000005b5a02723e */ /* 0x000fe400000008ff */
[----:B------:R-:W-:Y:S01]  /*4650*/  ISETP.LE.U32.AND P6, PT, R3, UR4, PT ;  /* 0x0000000403007c0c */ /* 0x000fe2000bfc3070 */
[----:B------:R-:W-:Y:S01]  /*4660*/  @!P3 FADD.FTZ R83, -R83, -RZ ;  /* 0x800000ff5353b221 */ /* 0x000fe20000010100 */
[----:B------:R-:W-:Y:S01]  /*4670*/  F2FP.RELU.PACK_AB R3, R88, R89 ;  /* 0x000000595803723e */ /* 0x000fe200000008ff */
[----:B------:R2:W-:Y:S01]  /*4680*/  STS [R206+0x20400], R2 ;  /* 0x02040002ce007388 */ /* 0x0005e20000000800 */
[----:B------:R-:W-:Y:S02]  /*4690*/  LOP3.LUT R0, R0, 0xffff, RZ, 0xc0, !PT ;  /* 0x0000ffff00007812 */ /* 0x000fe400078ec0ff */
[----:B------:R-:W-:Y:S02]  /*46a0*/  SHF.R.U32.HI R8, RZ, 0x18, R8 ;  /* 0x00000018ff087819 */ /* 0x000fe40000011608 */
[----:B------:R-:W-:Y:S01]  /*46b0*/  ISETP.LE.U32.AND P3, PT, R0, UR4, PT ;  /* 0x0000000400007c0c */ /* 0x000fe2000bf63070 */
[----:B------:R3:W-:Y:S01]  /*46c0*/  STS [R206+0x20000], R3 ;  /* 0x02000003ce007388 */ /* 0x0007e20000000800 */
[----:B------:R-:W-:Y:S01]  /*46d0*/  F2FP.RELU.PACK_AB R0, R85, R84 ;  /* 0x000000545500723e */ /* 0x000fe200000008ff */
[----:B-1----:R-:W-:Y:S01]  /*46e0*/  @!P2 FADD.FTZ R79, -R79, -RZ ;  /* 0x800000ff4f4fa221 */ /* 0x002fe20000010100 */
[----:B------:R-:W-:Y:S01]  /*46f0*/  ISETP.LE.U32.AND P5, PT, R8, UR4, PT ;  /* 0x0000000408007c0c */ /* 0x000fe2000bfa3070 */
[----:B------:R-:W-:Y:S01]  /*4700*/  @!P6 FADD.FTZ R82, -R82, -RZ ;  /* 0x800000ff5252e221 */ /* 0x000fe20000010100 */
[----:B------:R-:W-:Y:S01]  /*4710*/  ISETP.LE.U32.AND P4, PT, R9, UR4, PT ;  /* 0x0000000409007c0c */ /* 0x000fe2000bf83070 */
[----:B------:R1:W-:Y:S01]  /*4720*/  STS [R209+0x20000], R0 ;  /* 0x02000000d1007388 */ /* 0x0003e20000000800 */
[----:B------:R-:W-:Y:S02]  /*4730*/  ISETP.LE.U32.AND P1, PT, R12, UR4, PT ;  /* 0x000000040c007c0c */ /* 0x000fe4000bf23070 */
[----:B------:R-:W-:Y:S02]  /*4740*/  F2FP.RELU.PACK_AB R5, R86, R87 ;  /* 0x000000575605723e */ /* 0x000fe400000008ff */
[----:B------:R-:W-:Y:S01]  /*4750*/  F2FP.RELU.PACK_AB R4, R80, R83 ;  /* 0x000000535004723e */ /* 0x000fe200000008ff */
[----:B------:R-:W-:Y:S01]  /*4760*/  @!P3 FADD.FTZ R76, -R76, -RZ ;  /* 0x800000ff4c4cb221 */ /* 0x000fe20000010100 */
[----:B------:R-:W-:Y:S01]  /*4770*/  FSETP.GE.FTZ.AND P3, PT, R89, RZ, PT ;  /* 0x000000ff5900720b */ /* 0x000fe20003f76000 */
[----:B------:R-:W-:Y:S01]  /*4780*/  STS [R209+0x20400], R5 ;  /* 0x02040005d1007388 */ /* 0x000fe20000000800 */
[----:B------:R-:W-:Y:S01]  /*4790*/  FSETP.GE.FTZ.AND P2, PT, R88, RZ, PT ;  /* 0x000000ff5800720b */ /* 0x000fe20003f56000 */
[----:B------:R-:W-:Y:S01]  /*47a0*/  @!P5 FADD.FTZ R81, -R81, -RZ ;  /* 0x800000ff5151d221 */ /* 0x000fe20000010100 */
[----:B------:R-:W-:Y:S01]  /*47b0*/  FSETP.GE.FTZ.AND P6, PT, R85, RZ, PT ;  /* 0x000000ff5500720b */ /* 0x000fe20003fd6000 */
[----:B------:R-:W-:Y:S01]  /*47c0*/  @!P4 FADD.FTZ R78, -R78, -RZ ;  /* 0x800000ff4e4ec221 */ /* 0x000fe20000010100 */
[----:B------:R-:W-:Y:S01]  /*47d0*/  FSETP.GE.FTZ.AND P5, PT, R83, RZ, PT ;  /* 0x000000ff5300720b */ /* 0x000fe20003fb6000 */
[----:B------:R-:W-:Y:S01]  /*47e0*/  @!P1 FADD.FTZ R77, -R77, -RZ ;  /* 0x800000ff4d4d9221 */ /* 0x000fe20000010100 */
[----:B------:R-:W-:Y:S01]  /*47f0*/  STS [R207+0x20000], R4 ;  /* 0x02000004cf007388 */ /* 0x000fe20000000800 */
[----:B------:R-:W-:Y:S02]  /*4800*/  FSETP.GE.FTZ.AND P4, PT, R80, RZ, PT ;  /* 0x000000ff5000720b */ /* 0x000fe40003f96000 */
[----:B--2---:R-:W-:Y:S02]  /*4810*/  F2FP.RELU.PACK_AB R2, R76, R78 ;  /* 0x0000004e4c02723e */ /* 0x004fe400000008ff */
[----:B---3--:R-:W-:Y:S05]  /*4820*/  F2FP.RELU.PACK_AB R3, R81, R82 ;  /* 0x000000525103723e */ /* 0x008fea00000008ff */
[----:B------:R2:W-:Y:S01]  /*4830*/  STS [R207+0x20400], R3 ;  /* 0x02040003cf007388 */ /* 0x0005e20000000800 */
[----:B-1----:R-:W-:Y:S05]  /*4840*/  F2FP.RELU.PACK_AB R0, R77, R79 ;  /* 0x0000004f4d00723e */ /* 0x002fea00000008ff */
[----:B------:R-:W-:Y:S06]  /*4850*/  STS [R208+0x20400], R0 ;  /* 0x02040000d0007388 */ /* 0x000fec0000000800 */
[----:B------:R1:W-:Y:S06]  /*4860*/  STS [R208+0x20000], R2 ;  /* 0x02000002d0007388 */ /* 0x0003ec0000000800 */
[----:B------:R-:W-:Y:S06]  /*4870*/  LDSM.16.M88.4 R16, [R176+0xc000] ;  /* 0x00c00000b010783b */ /* 0x000fec0000000200 */
[----:B------:R-:W3:Y:S01]  /*4880*/  LDSM.16.M88.4 R8, [R172+0x18000] ;  /* 0x01800000ac08783b */ /* 0x000ee20000000200 */
[----:B--2---:R-:W-:Y:S05]  /*4890*/  IMAD.MOV.U32 R3, RZ, RZ, R210 ;  /* 0x000000ffff037224 */ /* 0x004fea00078e00d2 */
[----:B------:R-:W2:Y:S06]  /*48a0*/  LDSM.16.M88.4 R68, [R172+0x18800] ;  /* 0x01880000ac44783b */ /* 0x000eac0000000200 */
[----:B------:R-:W-:Y:S01]  /*48b0*/  LDSM.16.M88.4 R72, [R177+0xc000] ;  /* 0x00c00000b148783b */ /* 0x000fe20000000200 */
[----:B-1----:R-:W-:Y:S01]  /*48c0*/  IMAD.MOV.U32 R2, RZ, RZ, R211 ;  /* 0x000000ffff027224 */ /* 0x002fe200078e00d3 */
[C---:B---3--:R-:W-:Y:S08]  /*48d0*/  HMMA.16816.F32 R4, R16.reuse, R8, RZ ;  /* 0x000000081004723c */ /* 0x048ff000000018ff */
        /* <DEDUP_REMOVED lines=74> */
[C---:B-1----:R-:W-:Y:S07]  /*4d80*/  HMMA.16816.F32 R4, R68.reuse, R72, R4 ;  /* 0x000000484404723c */ /* 0x042fee0000001804 */
[C---:B------:R-:W-:Y:S01]  /*4d90*/  LEA R72, P1, R214.reuse, R2, 0x2 ;  /* 0x00000002d6487211 */ /* 0x040fe200078210ff */
[C---:B------:R-:W-:Y:S04]  /*4da0*/  HMMA.16816.F32 R8, R68.reuse, R74, R8 ;  /* 0x0000004a4408723c */ /* 0x040fe80000001808 */
[----:B------:R-:W-:Y:S02]  /*4db0*/  LEA.HI.X.SX32 R73, R214, R3, 0x2, P1 ;  /* 0x00000003d6497211 */ /* 0x000fe400008f16ff */
[----:B------:R-:W-:Y:S03]  /*4dc0*/  FSETP.GE.FTZ.AND P1, PT, R84, RZ, PT ;  /* 0x000000ff5400720b */ /* 0x000fe60003f36000 */
[----:B------:R-:W2:Y:S06]  /*4dd0*/  LDG.E R2, [R72.64] ;  /* 0x0000000648027981 */ /* 0x000eac000c1e1900 */
[----:B------:R2:W3:Y:S02]  /*4de0*/  LDG.E R0, [R72.64+0x20] ;  /* 0x0000200648007981 */ /* 0x0004e4000c1e1900 */
[C---:B--2---:R-:W-:Y:S02]  /*4df0*/  FADD.FTZ R72, -R2.reuse, R4 ;  /* 0x0000000402487221 */ /* 0x044fe40000010100 */
[C---:B------:R-:W-:Y:S05]  /*4e00*/  FADD.FTZ R4, -R2.reuse, R5 ;  /* 0x0000000502047221 */ /* 0x040fea0000010100 */
[----:B------:R-:W-:Y:S01]  /*4e10*/  FADD.FTZ R3, -R2, R8 ;  /* 0x0000000802037221 */ /* 0x000fe20000010100 */
[-C--:B------:R-:W-:Y:S01]  /*4e20*/  FSEL R5, R72, R2.reuse, P3 ;  /* 0x0000000248057208 */ /* 0x080fe20001800000 */
[----:B------:R-:W-:Y:S01]  /*4e30*/  FADD.FTZ R8, -R2, R9 ;  /* 0x0000000902087221 */ /* 0x000fe20000010100 */
[----:B------:R-:W1:Y:S01]  /*4e40*/  LDSM.16.M88.4 R72, [R170+0x1c800] ;  /* 0x01c80000aa48783b */ /* 0x000e620000000200 */
[----:B---3--:R-:W-:Y:S01]  /*4e50*/  FADD.FTZ R10, -R0, R10 ;  /* 0x0000000a000a7221 */ /* 0x008fe20000010100 */
[-C--:B------:R-:W-:Y:S01]  /*4e60*/  FSEL R3, R3, R2.reuse, P1 ;  /* 0x0000000203037208 */ /* 0x080fe20000800000 */
[----:B------:R-:W-:Y:S01]  /*4e70*/  FMUL.FTZ R89, R89, R5 ;  /* 0x0000000559597220 */ /* 0x000fe20000410000 */
[----:B------:R-:W-:Y:S01]  /*4e80*/  FSEL R4, R4, R2, P2 ;  /* 0x0000000204047208 */ /* 0x000fe20001000000 */
[----:B------:R-:W-:Y:S01]  /*4e90*/  FADD.FTZ R6, -R0, R6 ;  /* 0x0000000600067221 */ /* 0x000fe20000010100 */
[----:B------:R-:W-:Y:S01]  /*4ea0*/  FSETP.GE.FTZ.AND P2, PT, R76, RZ, PT ;  /* 0x000000ff4c00720b */ /* 0x000fe20003f56000 */
[----:B------:R-:W-:Y:S01]  /*4eb0*/  FMUL.FTZ R84, R84, R3 ;  /* 0x0000000354547220 */ /* 0x000fe20000410000 */
[----:B------:R-:W-:Y:S01]  /*4ec0*/  FSETP.GE.FTZ.AND P3, PT, R78, RZ, PT ;  /* 0x000000ff4e00720b */ /* 0x000fe20003f76000 */
[----:B------:R-:W-:Y:S01]  /*4ed0*/  FMUL.FTZ R88, R88, R4 ;  /* 0x0000000458587220 */ /* 0x000fe20000410000 */
[----:B------:R-:W-:Y:S02]  /*4ee0*/  LEA R188, P1, R92, R188, 0x2 ;  /* 0x000000bc5cbc7211 */ /* 0x000fe400078210ff */
[----:B------:R-:W-:Y:S02]  /*4ef0*/  FSEL R8, R8, R2, P6 ;  /* 0x0000000208087208 */ /* 0x000fe40003000000 */
[----:B------:R-:W-:Y:S02]  /*4f00*/  LEA.HI.X.SX32 R189, R92, R189, 0x2, P1 ;  /* 0x000000bd5cbd7211 */ /* 0x000fe400008f16ff */
[----:B------:R-:W-:Y:S02]  /*4f10*/  FSETP.GE.FTZ.AND P1, PT, R87, RZ, PT ;  /* 0x000000ff5700720b */ /* 0x000fe40003f36000 */
[----:B------:R-:W-:Y:S01]  /*4f20*/  ISETP.GE.AND P6, PT, R199, 0x1, PT ;  /* 0x00000001c700780c */ /* 0x000fe20003fc6270 */
[C---:B-1----:R-:W-:Y:S07]  /*4f30*/  HMMA.16816.F32 R12, R68.reuse, R72, R12 ;  /* 0x00000048440c723c */ /* 0x042fee000000180c */
[----:B------:R-:W-:Y:S01]  /*4f40*/  FMUL.FTZ R72, R85, R8 ;  /* 0x0000000855487220 */ /* 0x000fe20000410000 */
[----:B------:R-:W-:Y:S11]  /*4f50*/  HMMA.16816.F32 R16, R68, R74, R16 ;  /* 0x0000004a4410723c */ /* 0x000ff60000001810 */
[----:B------:R-:W-:Y:S05]  /*4f60*/  @!UPT UIADD3 URZ, URZ, URZ, URZ ;  /* 0x0000003f3f3ff290 */ /* 0x000fea000fffe03f */
[C---:B------:R-:W-:Y:S02]  /*4f70*/  FADD.FTZ R5, -R2.reuse, R12 ;  /* 0x0000000c02057221 */ /* 0x040fe40000010100 */
[----:B------:R-:W-:Y:S03]  /*4f80*/  FADD.FTZ R4, -R2, R13 ;  /* 0x0000000d02047221 */ /* 0x000fe60000010100 */
[-C--:B------:R-:W-:Y:S02]  /*4f90*/  FSEL R5, R5, R2.reuse, P5 ;  /* 0x0000000205057208 */ /* 0x080fe40002800000 */
[----:B------:R-:W-:Y:S01]  /*4fa0*/  FSEL R4, R4, R2, P4 ;  /* 0x0000000204047208 */ /* 0x000fe20002000000 */
[----:B------:R-:W-:Y:S01]  /*4fb0*/  FADD.FTZ R3, -R2, R16 ;  /* 0x0000001002037221 */ /* 0x000fe20000010100 */
[----:B------:R-:W-:Y:S01]  /*4fc0*/  FSETP.GE.FTZ.AND P5, PT, R86, RZ, PT ;  /* 0x000000ff5600720b */ /* 0x000fe20003fb6000 */
[----:B------:R-:W-:Y:S01]  /*4fd0*/  FMUL.FTZ R73, R83, R5 ;  /* 0x0000000553497220 */ /* 0x000fe20000410000 */
[----:B------:R-:W-:Y:S01]  /*4fe0*/  FSETP.GE.FTZ.AND P4, PT, R82, RZ, PT ;  /* 0x000000ff5200720b */ /* 0x000fe20003f96000 */
[----:B------:R-:W-:Y:S01]  /*4ff0*/  FMUL.FTZ R71, R80, R4 ;  /* 0x0000000450477220 */ /* 0x000fe20000410000 */
[----:B------:R-:W-:Y:S01]  /*5000*/  FSEL R3, R3, R2, P3 ;  /* 0x0000000203037208 */ /* 0x000fe20001800000 */
[----:B------:R-:W-:Y:S01]  /*5010*/  @P2 FADD.FTZ R2, -R2, R17 ;  /* 0x0000001102022221 */ /* 0x000fe20000010100 */
[----:B------:R-:W-:Y:S01]  /*5020*/  FSETP.GE.FTZ.AND P2, PT, R90, RZ, PT ;  /* 0x000000ff5a00720b */ /* 0x000fe20003f56000 */
[----:B------:R-:W-:Y:S01]  /*5030*/  FADD.FTZ R5, -R0, R11 ;  /* 0x0000000b00057221 */ /* 0x000fe20000010100 */
[----:B------:R-:W-:Y:S01]  /*5040*/  FSETP.GE.FTZ.AND P3, PT, R91, RZ, PT ;  /* 0x000000ff5b00720b */ /* 0x000fe20003f76000 */
[----:B------:R-:W-:Y:S02]  /*5050*/  FMUL.FTZ R78, R78, R3 ;  /* 0x000000034e4e7220 */ /* 0x000fe40000410000 */
[----:B------:R-:W-:Y:S01]  /*5060*/  FADD.FTZ R3, -R0, R7 ;  /* 0x0000000700037221 */ /* 0x000fe20000010100 */
[----:B------:R-:W-:Y:S01]  /*5070*/  FSEL R6, R6, R0, P3 ;  /* 0x0000000006067208 */ /* 0x000fe20001800000 */
[----:B------:R-:W-:Y:S01]  /*5080*/  FMUL.FTZ R70, R76, R2 ;  /* 0x000000024c467220 */ /* 0x000fe20000410000 */
[----:B------:R-:W-:Y:S01]  /*5090*/  FSEL R2, R10, R0, P1 ;  /* 0x000000000a027208 */ /* 0x000fe20000800000 */
[C---:B------:R-:W-:Y:S01]  /*50a0*/  FADD.FTZ R4, -R0.reuse, R14 ;  /* 0x0000000e00047221 */ /* 0x040fe20000010100 */
[----:B------:R-:W-:Y:S01]  /*50b0*/  FSETP.GE.FTZ.AND P1, PT, R77, RZ, PT ;  /* 0x000000ff4d00720b */ /* 0x000fe20003f36000 */
[----:B------:R-:W-:Y:S01]  /*50c0*/  FMUL.FTZ R69, R91, R6 ;  /* 0x000000065b457220 */ /* 0x000fe20000410000 */
[----:B------:R-:W-:Y:S01]  /*50d0*/  FSEL R3, R3, R0, P2 ;  /* 0x0000000003037208 */ /* 0x000fe20001000000 */
[----:B------:R-:W-:Y:S01]  /*50e0*/  FMUL.FTZ R17, R87, R2 ;  /* 0x0000000257117220 */ /* 0x000fe20000410000 */
[----:B------:R-:W-:Y:S01]  /*50f0*/  FSETP.GE.FTZ.AND P3, PT, R81, RZ, PT ;  /* 0x000000ff5100720b */ /* 0x000fe20003f76000 */
[----:B------:R-:W-:Y:S01]  /*5100*/  FADD.FTZ R2, -R0, R18 ;  /* 0x0000001200027221 */ /* 0x000fe20000010100 */
[----:B------:R-:W-:Y:S01]  /*5110*/  FSETP.GE.FTZ.AND P2, PT, R79, RZ, PT ;  /* 0x000000ff4f00720b */ /* 0x000fe20003f56000 */
[----:B------:R-:W-:Y:S01]  /*5120*/  FMUL.FTZ R68, R90, R3 ;  /* 0x000000035a447220 */ /* 0x000fe20000410000 */
[-C--:B------:R-:W-:Y:S01]  /*5130*/  FSEL R5, R5, R0.reuse, P5 ;  /* 0x0000000005057208 */ /* 0x080fe20002800000 */
[----:B------:R-:W-:Y:S01]  /*5140*/  FADD.FTZ R3, -R0, R15 ;  /* 0x0000000f00037221 */ /* 0x000fe20000010100 */
[-C--:B------:R-:W-:Y:S02]  /*5150*/  FSEL R4, R4, R0.reuse, P4 ;  /* 0x0000000004047208 */ /* 0x080fe40002000000 */
[-C--:B------:R-:W-:Y:S01]  /*5160*/  FSEL R2, R2, R0.reuse, P2 ;  /* 0x0000000002027208 */ /* 0x080fe20001000000 */
[----:B------:R-:W-:Y:S01]  /*5170*/  FMUL.FTZ R16, R86, R5 ;  /* 0x0000000556107220 */ /* 0x000fe20000410000 */
[----:B------:R-:W-:Y:S01]  /*5180*/  FSEL R3, R3, R0, P3 ;  /* 0x0000000003037208 */ /* 0x000fe20001800000 */
[----:B------:R-:W-:Y:S02]  /*5190*/  @P1 FADD.FTZ R0, -R0, R19 ;  /* 0x0000001300001221 */ /* 0x000fe40000010100 */
        /* <DEDUP_REMOVED lines=80> */
.L_x_1065:
        /* <DEDUP_REMOVED lines=25> */
[----:B------:R-:W3:Y:S01]  /*5830*/  LDSM.16.MT88.4 R80, [R173+0x20800] ;  /* 0x02080000ad50783b */ /* 0x000ee20000004200 */
[-C--:B-1----:R-:W-:Y:S08]  /*5840*/  HMMA.16816.F32 R20, R4, R8.reuse, R20 ;  /* 0x000000080414723c */ /* 0x082ff00000001814 */
        /* <DEDUP_REMOVED lines=21> */
[-C--:B-1----:R-:W-:Y:S08]  /*59a0*/  HMMA.16816.F32 R36, R72, R8.reuse, R36 ;  /* 0x000000084824723c */ /* 0x082ff00000001824 */
[C---:B------:R-:W-:Y:S08]  /*59b0*/  HMMA.16816.F32 R40, R80.reuse, R8, R40 ;  /* 0x000000085028723c */ /* 0x040ff00000001828 */
[-C--:B------:R-:W-:Y:S08]  /*59c0*/  HMMA.16816.F32 R44, R80, R10.reuse, R44 ;  /* 0x0000000a502c723c */ /* 0x080ff0000000182c */
[C---:B------:R-:W-:Y:S01]  /*59d0*/  HMMA.16816.F32 R48, R72.reuse, R10, R48 ;  /* 0x0000000a4830723c */ /* 0x040fe20000001830 */
[----:B------:R-:W-:Y:S07]  /*59e0*/  LDSM.16.MT88.4 R8, [R174+0x21800] ;  /* 0x02180000ae08783b */ /* 0x000fee0000004200 */
[-C--:B--2---:R-:W-:Y:S08]  /*59f0*/  HMMA.16816.F32 R52, R72, R4.reuse, R52 ;  /* 0x000000044834723c */ /* 0x084ff00000001834 */
[C---:B------:R-:W-:Y:S08]  /*5a00*/  HMMA.16816.F32 R56, R80.reuse, R4, R56 ;  /* 0x000000045038723c */ /* 0x040ff00000001838 */
[-C--:B------:R-:W-:Y:S01]  /*5a10*/  HMMA.16816.F32 R60, R80, R6.reuse, R60 ;  /* 0x00000006503c723c */ /* 0x080fe2000000183c */
[----:B------:R-:W-:Y:S07]  /*5a20*/  LDSM.16.MT88.4 R80, [R0+0xf800] ;  /* 0x00f800000050783b */ /* 0x000fee0000004200 */
[----:B------:R-:W-:Y:S01]  /*5a30*/  HMMA.16816.F32 R64, R72, R6, R64 ;  /* 0x000000064840723c */ /* 0x000fe20000001840 */
[----:B------:R-:W1:Y:S05]  /*5a40*/  LDSM.16.MT88.4 R4, [R0+0x11000] ;  /* 0x011000000004783b */ /* 0x000e6a0000004200 */
[----:B------:R-:W-:Y:S02]  /*5a50*/  LDSM.16.MT88.4 R72, [R173+0x21800] ;  /* 0x02180000ad48783b */ /* 0x000fe40000004200 */
[-C--:B------:R-:W-:Y:S08]  /*5a60*/  HMMA.16816.F32 R20, R12, R16.reuse, R20 ;  /* 0x000000100c14723c */ /* 0x080ff00000001814 */
        /* <DEDUP_REMOVED lines=8> */
[----:B------:R-:W3:Y:S05]  /*5af0*/  LDSM.16.MT88.4 R76, [R0+0x11800] ;  /* 0x01180000004c783b */ /* 0x000eea0000004200 */
[----:B------:R-:W-:Y:S02]  /*5b00*/  BAR.SYNC.DEFER_BLOCKING 0x0 ;  /* 0x0000000000007b1d */ /* 0x000fe40000010000 */
        /* <DEDUP_REMOVED lines=67> */
.L_x_1066:
[----:B------:R-:W-:Y:S01]  /*5f40*/  LDSM.16.M88.4 R96, [R181] ;  /* 0x00000000b560783b */ /* 0x000fe20000000200 */
[----:B-1----:R-:W-:Y:S03]  /*5f50*/  @P6 IADD3 R2, P1, R200, -0x100, RZ ;  /* 0xffffff00c8026810 */ /* 0x002fe60007f3e0ff */
[----:B------:R-:W1:Y:S02]  /*5f60*/  LDSM.16.MT88.4 R16, [R0+0x12000] ;  /* 0x012000000010783b */ /* 0x000e640000004200 */
[----:B------:R-:W-:Y:S01]  /*5f70*/  @P6 IMAD.MOV.U32 R200, RZ, RZ, R2 ;  /* 0x000000ffffc86224 */ /* 0x000fe200078e0002 */
[CC--:B------:R-:W-:Y:S01]  /*5f80*/  LEA R2, P2, R198.reuse, R188.reuse, 0x2 ;  /* 0x000000bcc6027211 */ /* 0x0c0fe200078410ff */
[----:B------:R-:W2:Y:S03]  /*5f90*/  LDSM.16.M88.4 R92, [R181+0x1000] ;  /* 0x00100000b55c783b */ /* 0x000ea60000000200 */
[CC--:B------:R-:W-:Y:S01]  /*5fa0*/  LEA.HI.X.SX32 R3, R198.reuse, R189.reuse, 0x2, P2 ;  /* 0x000000bdc6037211 */ /* 0x0c0fe200010f16ff */
        /* <DEDUP_REMOVED lines=53> */
[-C--:B-1----:R-:W-:Y:S05]  /*6300*/  HMMA.16816.F32 R4, R152, R156.reuse, R4 ;  /* 0x0000009c9804723c */ /* 0x082fea0000001804 */
[----:B----4-:R-:W-:Y:S03]  /*6310*/  @P6 IADD3.X R0, R201, -0x1, RZ, P1, !PT ;  /* 0xffffffffc9006810 */ /* 0x010fe60000ffe4ff */
[C---:B--2---:R-:W-:Y:S04]  /*6320*/  HMMA.16816.F32 R8, R160.reuse, R156, R8 ;  /* 0x0000009ca008723c */ /* 0x044fe80000001808 */
[----:B------:R-:W-:Y:S02]  /*6330*/  @P6 IMAD.MOV.U32 R201, RZ, RZ, R0 ;  /* 0x000000ffffc96224 */ /* 0x000fe400078e0000 */
[----:B------:R-:W-:Y:S02]  /*6340*/  IMAD.IADD R0, R198, 0x1, R245 ;  /* 0x00000001c6007824 */ /* 0x000fe400078e02f5 */
[-C--:B------:R-:W-:Y:S01]  /*6350*/  HMMA.16816.F32 R12, R160, R158.reuse, R12 ;  /* 0x0000009ea00c723c */ /* 0x080fe2000000180c */
[----:B------:R-:W-:Y:S03]  /*6360*/  IMAD.MOV.U32 R157, RZ, RZ, c[0x0][0x22c] ;  /* 0x00008b00ff9d7624 */ /* 0x000fe600078e00ff */
[----:B------:R-:W-:Y:S02]  /*6370*/  IMAD.MOV.U32 R156, RZ, RZ, c[0x0][0x22c] ;  /* 0x00008b00ff9c7624 */ /* 0x000fe400078e00ff */
[----:B------:R-:W-:Y:S02]  /*6380*/  IMAD R157, R157, c[0x0][0x1c0], RZ ;  /* 0x000070009d9d7a24 */ /* 0x000fe400078e02ff */
[C---:B------:R-:W-:Y:S04]  /*6390*/  HMMA.16816.F32 R16, R152.reuse, R158, R16 ;  /* 0x0000009e9810723c */ /* 0x040fe80000001810 */
[----:B------:R-:W-:Y:S02]  /*63a0*/  IMAD R157, R157, 0x18, RZ ;  /* 0x000000189d9d7824 */ /* 0x000fe400078e02ff */
[----:B------:R-:W-:Y:S02]  /*63b0*/  IMAD R156, R156, c[0x0][0x1c0], RZ ;  /* 0x000070009c9c7a24 */ /* 0x000fe400078e02ff */
[-C--:B---3--:R-:W-:Y:S01]  /*63c0*/  HMMA.16816.F32 R68, R152, R148.reuse, R68 ;  /* 0x000000949844723c */ /* 0x088fe20000001844 */
[----:B------:R-:W-:Y:S03]  /*63d0*/  IMAD.MOV.U32 R158, RZ, RZ, c[0x0][0x22c] ;  /* 0x00008b00ff9e7624 */ /* 0x000fe600078e00ff */
[----:B------:R-:W-:Y:S02]  /*63e0*/  IMAD R156, R156, 0x30, RZ ;  /* 0x000000309c9c7824 */ /* 0x000fe400078e02ff */
[----:B------:R-:W-:Y:S02]  /*63f0*/  IMAD R158, R158, c[0x0][0x1c0], RZ ;  /* 0x000070009e9e7a24 */ /* 0x000fe400078e02ff */
[C---:B------:R-:W-:Y:S01]  /*6400*/  HMMA.16816.F32 R72, R160.reuse, R148, R72 ;  /* 0x00000094a048723c */ /* 0x040fe20000001848 */
[----:B------:R-:W-:Y:S03]  /*6410*/  IMAD.MOV.U32 R159, RZ, RZ, c[0x0][0x22c] ;  /* 0x00008b00ff9f7624 */ /* 0x000fe600078e00ff */
[----:B------:R-:W-:Y:S02]  /*6420*/  IMAD.SHL.U32 R158, R158, 0x20, RZ ;  /* 0x000000209e9e7824 */ /* 0x000fe400078e00ff */
[----:B------:R-:W-:Y:S02]  /*6430*/  IMAD R159, R159, c[0x0][0x1c0], RZ ;  /* 0x000070009f9f7a24 */ /* 0x000fe400078e02ff */
[-C--:B------:R-:W-:Y:S04]  /*6440*/  HMMA.16816.F32 R76, R160, R150.reuse, R76 ;  /* 0x00000096a04c723c */ /* 0x080fe8000000184c */
[----:B------:R-:W-:Y:S04]  /*6450*/  @P6 IMAD.WIDE R148, R214, 0x4, R200 ;  /* 0x00000004d6946825 */ /* 0x000fe800078e02c8 */
[C---:B------:R-:W-:Y:S01]  /*6460*/  HMMA.16816.F32 R80, R152.reuse, R150, R80 ;  /* 0x000000969850723c */ /* 0x040fe20000001850 */
[----:B------:R1:W5:Y:S03]  /*6470*/  @P6 LDG.E R204, [R148.64] ;  /* 0x0000000694cc6981 */ /* 0x000366000c1e1900 */
[----:B------:R-:W-:Y:S01]  /*6480*/  IMAD R159, R159, 0x28, RZ ;  /* 0x000000289f9f7824 */ /* 0x000fe200078e02ff */
[----:B------:R1:W5:Y:S03]  /*6490*/  @P6 LDG.E R205, [R148.64+0x20] ;  /* 0x0000200694cd6981 */ /* 0x000366000c1e1900 */
        /* <DEDUP_REMOVED lines=19> */
[CC--:B------:R-:W-:Y:S02]  /*65d0*/  LEA R6, P2, R156.reuse, R188.reuse, 0x2 ;  /* 0x000000bc9c067211 */ /* 0x0c0fe400078410ff */
[-C--:B------:R-:W-:Y:S02]  /*65e0*/  LEA.HI.X.SX32 R149, R159, R189.reuse, 0x2, P3 ;  /* 0x000000bd9f957211 */ /* 0x080fe400018f16ff */
[CC--:B--2---:R-:W-:Y:S03]  /*65f0*/  LEA R4, P1, R157.reuse, R188.reuse, 0x2 ;  /* 0x000000bc9d047211 */ /* 0x0c4fe600078210ff */
        /* <DEDUP_REMOVED lines=15> */
[-C--:B---3--:R-:W-:Y:S02]  /*66f0*/  LEA.HI.X.SX32 R11, R157, R189.reuse, 0x2, P1 ;  /* 0x000000bd9d0b7211 */ /* 0x088fe400008f16ff */
        /* <DEDUP_REMOVED lines=93> */
[-C--:B------:R-:W-:Y:S02]  /*6cd0*/  LEA.HI.X.SX32 R7, R218, R189.reuse, 0x2, P3 ;  /* 0x000000bdda077211 */ /* 0x080fe400018f16ff */
[----:B------:R-:W-:Y:S01]  /*6ce0*/  ISETP.GT.AND P3, PT, R199, RZ, PT ;  /* 0x000000ffc700720c */ /* 0x000fe20003f64270 */
[----:B------:R-:W-:Y:S01]  /*6cf0*/  RED.E.ADD.F32.FTZ.RN.STRONG.GPU [R10.64], R99 ;  /* 0x000000630a00798e */ /* 0x000fe2000c10e786 */
[CC--:B---3--:R-:W-:Y:S03]  /*6d00*/  LEA R2, P1, R227.reuse, R188.reuse, 0x2 ;  /* 0x000000bce3027211 */ /* 0x0c8fe600078210ff */
[----:B------:R-:W-:Y:S01]  /*6d10*/  RED.E.ADD.F32.FTZ.RN.STRONG.GPU [R8.64], R92 ;  /* 0x0000005c0800798e */ /* 0x000fe2000c10e786 */
[-C--:B------:R-:W-:Y:S02]  /*6d20*/  LEA.HI.X.SX32 R3, R227, R189.reuse, 0x2, P1 ;  /* 0x000000bde3037211 */ /* 0x080fe400008f16ff */
[----:B------:R-:W-:Y:S01]  /*6d30*/  ISETP.NE.U32.AND P1, PT, R0, 0x1, PT ;  /* 0x000000010000780c */ /* 0x000fe20003f25070 */
[----:B------:R-:W-:Y:S01]  /*6d40*/  RED.E.ADD.F32.FTZ.RN.STRONG.GPU [R6.64], R93 ;  /* 0x0000005d0600798e */ /* 0x000fe2000c10e786 */
[C---:B------:R-:W-:Y:S03]  /*6d50*/  IADD3 R0, R168.reuse, -0x6000, RZ ;  /* 0xffffa000a8007810 */ /* 0x040fe60007ffe0ff */
[----:B------:R-:W-:Y:S08]  /*6d60*/  LDSM.16.MT88.4 R8, [R168] ;  /* 0x00000000a808783b */ /* 0x000ff00000004200 */
        /* <DEDUP_REMOVED lines=9> */
[----:B--2---:R-:W-:Y:S05]  /*6e00*/  IADD3 R2, R199, -0x1, RZ ;  /* 0xffffffffc7027810 */ /* 0x004fea0007ffe0ff */
[----:B------:R-:W-:Y:S01]  /*6e10*/  IMAD.MOV.U32 R199, RZ, RZ, R2 ;  /* 0x000000ffffc77224 */ /* 0x000fe200078e0002 */
        /* <DEDUP_REMOVED lines=59> */
[----:B------:R-:W2:Y:S01]  /*71d0*/  LDL R98, [R1] ;  /* 0x0000000001627983 */ /* 0x000ea20000100800 */
[----:B------:R-:W-:-:S02]  /*71e0*/  FMUL.FTZ R68, R48, c[0x0][0x2dc] ;  /* 0x0000b70030447a20 */ /* 0x000fc40000410000 */
[----:B------:R-:W-:Y:S01]  /*71f0*/  FMUL.FTZ R48, R44, c[0x0][0x2dc] ;  /* 0x0000b7002c307a20 */ /* 0x000fe20000410000 */
[----:B------:R-:W1:Y:S01]  /*7200*/  S2R R157, SR_CTAID.Y ;  /* 0x00000000009d7919 */ /* 0x000e620000002600 */
[----:B------:R-:W-:Y:S02]  /*7210*/  FMUL.FTZ R10, R45, c[0x0][0x2dc] ;  /* 0x0000b7002d0a7a20 */ /* 0x000fe40000410000 */
[----:B------:R-:W-:Y:S01]  /*7220*/  FMUL.FTZ R70, R40, c[0x0][0x2dc] ;  /* 0x0000b70028467a20 */ /* 0x000fe20000410000 */
[----:B------:R-:W3:Y:S01]  /*7230*/  S2R R96, SR_CTAID.Y ;  /* 0x0000000000607919 */ /* 0x000ee20000002600 */
        /* <DEDUP_REMOVED lines=8> */
[----:B------:R-:W-:Y:S01]  /*72c0*/  BAR.SYNC.DEFER_BLOCKING 0x0 ;  /* 0x0000000000007b1d */ /* 0x000fe20000010000 */
[----:B------:R-:W-:Y:S02]  /*72d0*/  FMUL.FTZ R69, R42, c[0x0][0x2dc] ;  /* 0x0000b7002a457a20 */ /* 0x000fe40000410000 */
[----:B------:R-:W-:Y:S01]  /*72e0*/  FMUL.FTZ R13, R43, c[0x0][0x2dc] ;  /* 0x0000b7002b0d7a20 */ /* 0x000fe20000410000 */
[----:B------:R-:W-:Y:S01]  /*72f0*/  F2FP.PACK_AB R44, R44, R102 ;  /* 0x000000662c2c723e */ /* 0x000fe200000000ff */
[----:B------:R-:W-:Y:S02]  /*7300*/  FMUL.FTZ R112, R112, c[0x0][0x2e0] ;  /* 0x0000b80070707a20 */ /* 0x000fe40000410000 */
[----:B------:R-:W-:Y:S01]  /*7310*/  FMUL.FTZ R41, R113, c[0x0][0x2e0] ;  /* 0x0000b80071297a20 */ /* 0x000fe20000410000 */
[----:B------:R-:W-:Y:S01]  /*7320*/  F2FP.PACK_AB R13, R13, R69 ;  /* 0x000000450d0d723e */ /* 0x000fe200000000ff */
[----:B------:R-:W-:Y:S01]  /*7330*/  FMUL.FTZ R114, R114, c[0x0][0x2e0] ;  /* 0x0000b80072727a20 */ /* 0x000fe20000410000 */
[----:B-1----:R-:W-:Y:S01]  /*7340*/  SHF.R.S32.HI R97, RZ, 0x1f, R157 ;  /* 0x0000001fff617819 */ /* 0x002fe2000001149d */
        /* <DEDUP_REMOVED lines=17> */
[----:B------:R-:W-:-:S02]  /*7460*/  FMUL.FTZ R108, R108, c[0x0][0x2e0] ;  /* 0x0000b8006c6c7a20 */ /* 0x000fc40000410000 */
[----:B------:R-:W-:Y:S01]  /*7470*/  FMUL.FTZ R39, R109, c[0x0][0x2e0] ;  /* 0x0000b8006d277a20 */ /* 0x000fe20000410000 */
[----:B------:R-:W-:Y:S01]  /*7480*/  STS [R239], R41 ;  /* 0x00000029ef007388 */ /* 0x000fe20000000800 */
[----:B------:R-:W-:Y:S01]  /*7490*/  FMUL.FTZ R110, R110, c[0x0][0x2e0] ;  /* 0x0000b8006e6e7a20 */ /* 0x000fe20000410000 */
[----:B------:R-:W-:Y:S01]  /*74a0*/  F2FP.PACK_AB R16, R16, R72 ;  /* 0x000000481010723e */ /* 0x000fe200000000ff */
        /* <DEDUP_REMOVED lines=38> */
[----:B------:R-:W-:-:S02]  /*7710*/  FMUL.FTZ R79, R22, c[0x0][0x2dc] ;  /* 0x0000b700164f7a20 */ /* 0x000fc40000410000 */
[----:B------:R-:W-:Y:S01]  /*7720*/  FMUL.FTZ R74, R28, c[0x0][0x2dc] ;  /* 0x0000b7001c4a7a20 */ /* 0x000fe20000410000 */
[----:B------:R-:W-:Y:S01]  /*7730*/  F2FP.PACK_AB R34, R34, R122 ;  /* 0x0000007a2222723e */ /* 0x000fe200000000ff */
[----:B------:R-:W-:Y:S01]  /*7740*/  FMUL.FTZ R18, R29, c[0x0][0x2dc] ;  /* 0x0000b7001d127a20 */ /* 0x000fe20000410000 */
[----:B------:R-:W-:Y:S01]  /*7750*/  STS [R238+0x3000], R35 ;  /* 0x00300023ee007388 */ /* 0x000fe20000000800 */
[----:B------:R-:W-:Y:S02]  /*7760*/  FMUL.FTZ R124, R124, c[0x0][0x2e0] ;  /* 0x0000b8007c7c7a20 */ /* 0x000fe40000410000 */
[----:B------:R-:W-:Y:S01]  /*7770*/  FMUL.FTZ R31, R125, c[0x0][0x2e0] ;  /* 0x0000b8007d1f7a20 */ /* 0x000fe20000410000 */
[----:B------:R-:W-:Y:S01]  /*7780*/  STS [R238+0x3400], R34 ;  /* 0x00340022ee007388 */ /* 0x000fe20000000800 */
[----:B------:R-:W-:Y:S01]  /*7790*/  FMUL.FTZ R126, R126, c[0x0][0x2e0] ;  /* 0x0000b8007e7e7a20 */ /* 0x000fe20000410000 */
[----:B------:R-:W-:Y:S01]  /*77a0*/  F2FP.PACK_AB R18, R18, R74 ;  /* 0x0000004a1212723e */ /* 0x000fe200000000ff */
        /* <DEDUP_REMOVED lines=82> */
[----:B------:R-:W-:Y:S01]  /*7cd0*/  F2FP.PACK_AB R5, R5, R58 ;  /* 0x0000003a0505723e */ /* 0x000fe200000000ff */
[----:B------:R-:W-:Y:S01]  /*7ce0*/  FMUL.FTZ R2, R61, c[0x0][0x2dc] ;  /* 0x0000b7003d027a20 */ /* 0x000fe20000410000 */
[----:B------:R-:W-:Y:S01]  /*7cf0*/  F2FP.PACK_AB R0, R0, R62 ;  /* 0x0000003e0000723e */ /* 0x000fe200000000ff */
[----:B------:R-:W-:Y:S03]  /*7d00*/  STS [R239+0x7400], R17 ;  /* 0x00740011ef007388 */ /* 0x000fe60000000800 */
[----:B------:R-:W-:Y:S01]  /*7d10*/  F2FP.PACK_AB R2, R2, R60 ;  /* 0x0000003c0202723e */ /* 0x000fe200000000ff */
        /* <DEDUP_REMOVED lines=15> */
[----:B------:R4:W-:Y:S01]  /*7e10*/  STS [R239+0xb000], R2 ;  /* 0x00b00002ef007388 */ /* 0x0009e20000000800 */
[----:B--2---:R-:W-:-:S13]  /*7e20*/  ISETP.NE.AND P0, PT, R98, -0x1, PT ;  /* 0xffffffff6200780c */ /* 0x004fda0003f05270 */
[----:B-1----:R-:W-:-:S05]  /*7e30*/  @P0 IADD3 R0, R236, R98, RZ ;  /* 0x00000062ec000210 */ /* 0x002fca0007ffe0ff */
[----:B----4-:R-:W-:-:S04]  /*7e40*/  @P0 IMAD.WIDE.U32 R2, R0, c[0x0][0x3a0], RZ ;  /* 0x0000e80000020a25 */ /* 0x010fc800078e00ff */
        /* <DEDUP_REMOVED lines=13> */
.L_x_1068:
        /* <DEDUP_REMOVED lines=15> */
.L_x_1069:
[----:B------:R-:W-:Y:S01]  /*8010*/  BAR.SYNC.DEFER_BLOCKING 0x0 ;  /* 0x0000000000007b1d */ /* 0x000fe20000010000 */
[C---:B------:R-:W-:Y:S01]  /*8020*/  SHF.L.U32 R0, R232.reuse, 0x6, RZ ;  /* 0x00000006e8007819 */ /* 0x040fe200000006ff */
[----:B------:R-:W-:Y:S01]  /*8030*/  IMAD R11, R232, -0x40, R193 ;  /* 0xffffffc0e80b7824 */ /* 0x000fe200078e02c1 */
[----:B------:R-:W-:Y:S02]  /*8040*/  SHF.R.S32.HI R5, RZ, 0x1f, R202 ;  /* 0x0000001fff057819 */ /* 0x000fe400000114ca */
[----:B------:R-:W-:Y:S01]  /*8050*/  SHF.R.S32.HI R24, RZ, 0x1f, R0 ;  /* 0x0000001fff187819 */ /* 0x000fe20000011400 */
[----:B------:R-:W1:Y:S01]  /*8060*/  S2R R9, SR_CTAID.Z ;  /* 0x0000000000097919 */ /* 0x000e620000002700 */
[----:B------:R-:W-:Y:S01]  /*8070*/  MOV R4, R202 ;  /* 0x000000ca00047202 */ /* 0x000fe20000000f00 */
[----:B------:R-:W-:Y:S01]  /*8080*/  BSSY B0, `(.L_x_1070) ;  /* 0x0000029000007945 */ /* 0x000fe20003800000 */
[----:B------:R-:W-:Y:S01]  /*8090*/  ISETP.GE.AND P4, PT, R237, R11, PT ;  /* 0x0000000bed00720c */ /* 0x000fe20003f86270 */
[----:B------:R-:W2:Y:S01]  /*80a0*/  S2R R65, SR_CTAID.Z ;  /* 0x0000000000417919 */ /* 0x000ea20000002700 */
[----:B------:R-:W-:Y:S01]  /*80b0*/  IMAD R6, R24, c[0x0][0x3a0], RZ ;  /* 0x0000e80018067a24 */ /* 0x000fe200078e02ff */
[----:B------:R-:W-:Y:S01]  /*80c0*/  SHF.R.S32.HI R64, RZ, 0x1f, R237 ;  /* 0x0000001fff407819 */ /* 0x000fe200000114ed */
[----:B------:R-:W-:-:S04]  /*80d0*/  IMAD.WIDE.U32 R2, R0, c[0x0][0x3a0], R4 ;  /* 0x0000e80000027a25 */ /* 0x000fc800078e0004 */
[----:B------:R-:W-:Y:S01]  /*80e0*/  IMAD R6, R0, c[0x0][0x3a4], R6 ;  /* 0x0000e90000067a24 */ /* 0x000fe200078e0206 */
[----:B------:R-:W-:-:S04]  /*80f0*/  IADD3 R2, P0, R7, R2, RZ ;  /* 0x0000000207027210 */ /* 0x000fc80007f1e0ff */
[----:B------:R-:W-:Y:S01]  /*8100*/  IADD3.X R3, R8, R3, R6, P0, !PT ;  /* 0x0000000308037210 */ /* 0x000fe200007fe406 */
[----:B------:R3:W4:Y:S04]  /*8110*/  LDS.128 R36, [R191+0x13000] ;  /* 0x01300000bf247984 */ /* 0x0007280000000c00 */
[----:B------:R3:W3:Y:S01]  /*8120*/  LDS.128 R32, [R191+0x15000] ;  /* 0x01500000bf207984 */ /* 0x0006e20000000c00 */
[----:B-1----:R-:W-:-:S03]  /*8130*/  SHF.R.S32.HI R66, RZ, 0x1f, R9 ;  /* 0x0000001fff427819 */ /* 0x002fc60000011409 */
[----:B------:R1:W1:Y:S01]  /*8140*/  LDS.128 R28, [R191+0x17000] ;  /* 0x01700000bf1c7984 */ /* 0x0002620000000c00 */
[----:B--2---:R-:W-:-:S03]  /*8150*/  IMAD.WIDE.U32 R6, R65, c[0x0][0x3b8], R2 ;  /* 0x0000ee0041067a25 */ /* 0x004fc600078e0002 */
[----:B------:R2:W1:Y:S01]  /*8160*/  LDS.128 R48, [R191+0x18000] ;  /* 0x01800000bf307984 */ /* 0x0004620000000c00 */
        /* <DEDUP_REMOVED lines=10> */
[----:B------:R-:W2:Y:S01]  /*8210*/  LDS.128 R20, [R191+0x14000] ;  /* 0x01400000bf147984 */ /* 0x000ea20000000c00 */
[----:B------:R-:W-:Y:S01]  /*8220*/  MOV R3, R10 ;  /* 0x0000000a00037202 */ /* 0x000fe20000000f00 */
[----:B------:R-:W-:Y:S01]  /*8230*/  IMAD.MOV.U32 R2, RZ, RZ, R6 ;  /* 0x000000ffff027224 */ /* 0x000fe200078e0006 */
[----:B------:R-:W-:Y:S01]  /*8240*/  ISETP.GE.AND P2, PT, R212, c[0x0][0x220], PT ;  /* 0x00008800d4007a0c */ /* 0x000fe20003f46270 */
[----:B------:R-:W4:Y:S01]  /*8250*/  LDS.128 R16, [R191+0x16000] ;  /* 0x01600000bf107984 */ /* 0x000f220000000c00 */
[----:B------:R-:W-:Y:S01]  /*8260*/  IMAD R27, R64, c[0x0][0x3a0], RZ ;  /* 0x0000e800401b7a24 */ /* 0x000fe200078e02ff */
[----:B------:R-:W-:Y:S01]  /*8270*/  ISETP.GE.AND P1, PT, R213, c[0x0][0x220], PT ;  /* 0x00008800d5007a0c */ /* 0x000fe20003f26270 */
[----:B------:R-:W-:-:S04]  /*8280*/  IMAD.WIDE.U32 R8, R237, c[0x0][0x3a0], R2 ;  /* 0x0000e800ed087a25 */ /* 0x000fc800078e0002 */
[----:B------:R-:W-:Y:S01]  /*8290*/  IMAD R2, R237, c[0x0][0x3a4], R27 ;  /* 0x0000e900ed027a24 */ /* 0x000fe200078e021b */
[----:B------:R-:W3:Y:S03]  /*82a0*/  @!P3 LDS.128 R12, [R191+0x12000] ;  /* 0x01200000bf0cb984 */ /* 0x000ee60000000c00 */
[----:B------:R-:W-:Y:S01]  /*82b0*/  IMAD.IADD R3, R9, 0x1, R2 ;  /* 0x0000000109037824 */ /* 0x000fe200078e0202 */
[----:B------:R-:W-:-:S04]  /*82c0*/  LEA R2, P0, R8, c[0x0][0x340], 0x1 ;  /* 0x0000d00008027a11 */ /* 0x000fc800078008ff */
[----:B------:R-:W-:-:S05]  /*82d0*/  LEA.HI.X R3, R8, c[0x0][0x344], R3, 0x1, P0 ;  /* 0x0000d10008037a11 */ /* 0x000fca00000f0c03 */
[----:B--2---:R2:W-:Y:S04]  /*82e0*/  @!P2 STG.E.128 [R2.64+0x80], R20 ;  /* 0x000080140200a986 */ /* 0x0045e8000c101d06 */
[----:B----4-:R2:W-:Y:S04]  /*82f0*/  @!P1 STG.E.128 [R2.64+0x100], R16 ;  /* 0x0001001002009986 */ /* 0x0105e8000c101d06 */
[----:B---3--:R2:W-:Y:S02]  /*8300*/  @!P3 STG.E.128 [R2.64], R12 ;  /* 0x0000000c0200b986 */ /* 0x0085e4000c101d06 */
.L_x_1071:
[----:B------:R-:W-:Y:S05]  /*8310*/  BSYNC B0 ;  /* 0x0000000000007941 */ /* 0x000fea0003800000 */
.L_x_1070:
[----:B--2---:R-:W-:Y:S01]  /*8320*/  IADD3 R2, R237, 0x20, RZ ;  /* 0x00000020ed027810 */ /* 0x004fe20007ffe0ff */
        /* <DEDUP_REMOVED lines=16> */
[----:B---3--:R2:W-:Y:S04]  /*8430*/  @!P1 STG.E.128 [R2.64+0x80], R32 ;  /* 0x0000802002009986 */ /* 0x0085e8000c101d06 */
[----:B-1----:R2:W-:Y:S02]  /*8440*/  @!P0 STG.E.128 [R2.64+0x100], R28 ;  /* 0x0001001c02008986 */ /* 0x0025e4000c101d06 */
.L_x_1073:
[----:B------:R-:W-:Y:S05]  /*8450*/  BSYNC B0 ;  /* 0x0000000000007941 */ /* 0x000fea0003800000 */
.L_x_1072:
[----:B--2---:R-:W-:Y:S01]  /*8460*/  IMAD.WIDE.U32 R2, R0, c[0x0][0x3a8], R4 ;  /* 0x0000ea0000027a25 */ /* 0x004fe200078e0004 */
        /* <DEDUP_REMOVED lines=24> */
.L_x_1075:
[----:B------:R-:W-:Y:S05]  /*85f0*/  BSYNC B0 ;  /* 0x0000000000007941 */ /* 0x000fea0003800000 */
.L_x_1074:
        /* <DEDUP_REMOVED lines=19> */
.L_x_1046:
[----:B------:R-:W2:Y:S04]  /*8730*/  LDL R9, [R1] ;  /* 0x0000000001097983 */ /* 0x000ea80000100800 */
        /* <DEDUP_REMOVED lines=19> */
.L_x_1077:
        /* <DEDUP_REMOVED lines=15> */
.L_x_1078:
[----:B------:R-:W1:Y:S01]  /*8960*/  S2R R8, SR_CTAID.Z ;  /* 0x0000000000087919 */ /* 0x000e620000002700 */
[C---:B------:R-:W-:Y:S01]  /*8970*/  SHF.L.U32 R0, R232.reuse, 0x6, RZ ;  /* 0x00000006e8007819 */ /* 0x040fe200000006ff */
[----:B------:R-:W-:Y:S01]  /*8980*/  IMAD R9, R232, -0x40, R193 ;  /* 0xffffffc0e8097824 */ /* 0x000fe200078e02c1 */
[----:B------:R-:W-:Y:S01]  /*8990*/  BSSY B0, `(.L_x_1079) ;  /* 0x000001e000007945 */ /* 0x000fe20003800000 */
[----:B------:R-:W2:Y:S01]  /*89a0*/  S2R R15, SR_CTAID.Z ;  /* 0x00000000000f7919 */ /* 0x000ea20000002700 */
[----:B------:R-:W-:Y:S01]  /*89b0*/  SHF.R.S32.HI R10, RZ, 0x1f, R0 ;  /* 0x0000001fff0a7819 */ /* 0x000fe20000011400 */
[----:B------:R-:W-:Y:S01]  /*89c0*/  IMAD.WIDE.U32 R2, R0, c[0x0][0x3a0], R202 ;  /* 0x0000e80000027a25 */ /* 0x000fe200078e00ca */
[----:B------:R-:W-:Y:S02]  /*89d0*/  ISETP.GE.AND P4, PT, R237, R9, PT ;  /* 0x00000009ed00720c */ /* 0x000fe40003f86270 */
[----:B------:R-:W-:Y:S01]  /*89e0*/  SHF.R.S32.HI R14, RZ, 0x1f, R237 ;  /* 0x0000001fff0e7819 */ /* 0x000fe200000114ed */
[----:B------:R-:W-:-:S04]  /*89f0*/  IMAD R4, R10, c[0x0][0x3a0], RZ ;  /* 0x0000e8000a047a24 */ /* 0x000fc800078e02ff */
[----:B------:R-:W-:Y:S01]  /*8a00*/  IMAD R5, R0, c[0x0][0x3a4], R4 ;  /* 0x0000e90000057a24 */ /* 0x000fe200078e0204 */
[----:B------:R-:W-:-:S04]  /*8a10*/  IADD3 R4, P0, R6, R2, RZ ;  /* 0x0000000206047210 */ /* 0x000fc80007f1e0ff */
[----:B------:R-:W-:Y:S02]  /*8a20*/  IADD3.X R5, R7, R3, R5, P0, !PT ;  /* 0x0000000307057210 */ /* 0x000fe400007fe405 */
[----:B-1----:R-:W-:-:S03]  /*8a30*/  SHF.R.S32.HI R16, RZ, 0x1f, R8 ;  /* 0x0000001fff107819 */ /* 0x002fc60000011408 */
[----:B--2---:R-:W-:-:S04]  /*8a40*/  IMAD.WIDE.U32 R4, R15, c[0x0][0x3b8], R4 ;  /* 0x0000ee000f047a25 */ /* 0x004fc800078e0004 */
[----:B------:R-:W-:-:S04]  /*8a50*/  IMAD R8, R16, c[0x0][0x3b8], RZ ;  /* 0x0000ee0010087a24 */ /* 0x000fc800078e02ff */
[----:B------:R-:W-:-:S05]  /*8a60*/  IMAD R8, R15, c[0x0][0x3bc], R8 ;  /* 0x0000ef000f087a24 */ /* 0x000fca00078e0208 */
[----:B------:R-:W-:Y:S01]  /*8a70*/  IADD3 R8, R8, R5, RZ ;  /* 0x0000000508087210 */ /* 0x000fe20007ffe0ff */
        /* <DEDUP_REMOVED lines=15> */
.L_x_1080:
[----:B------:R-:W-:Y:S05]  /*8b70*/  BSYNC B0 ;  /* 0x0000000000007941 */ /* 0x000fea0003800000 */
.L_x_1079:
[----:B-1----:R-:W-:Y:S01]  /*8b80*/  IADD3 R2, R237, 0x20, RZ ;  /* 0x00000020ed027810 */ /* 0x002fe20007ffe0ff */
        /* <DEDUP_REMOVED lines=18> */
.L_x_1082:
[----:B------:R-:W-:Y:S05]  /*8cb0*/  BSYNC B0 ;  /* 0x0000000000007941 */ /* 0x000fea0003800000 */
.L_x_1081:
[----:B-1----:R-:W-:Y:S01]  /*8cc0*/  IMAD.WIDE.U32 R2, R0, c[0x0][0x3a8], R202 ;  /* 0x0000ea0000027a25 */ /* 0x002fe200078e00ca */
[----:B------:R-:W-:Y:S03]  /*8cd0*/  BSSY B0, `(.L_x_1083) ;  /* 0x0000018000007945 */ /* 0x000fe60003800000 */
[----:B------:R-:W-:-:S02]  /*8ce0*/  IMAD R4, R10, c[0x0][0x3a8], RZ ;  /* 0x0000ea000a047a24 */ /* 0x000fc400078e02ff */
        /* <DEDUP_REMOVED lines=22> */
.L_x_1084:
[----:B------:R-:W-:Y:S05]  /*8e50*/  BSYNC B0 ;  /* 0x0000000000007941 */ /* 0x000fea0003800000 */
.L_x_1083:
        /* <DEDUP_REMOVED lines=16> */
.L_x_1076:
[----:B------:R-:W-:Y:S05]  /*8f60*/  BSYNC B1 ;  /* 0x0000000000017941 */ /* 0x000fea0003800000 */
.L_x_1041:
[----:B------:R-:W-:-:S04]  /*8f70*/  IADD3 R232, R232, c[0x0][0xc], RZ ;  /* 0x00000300e8e87a10 */ /* 0x000fc80007ffe0ff */
[----:B------:R-:W-:-:S13]  /*8f80*/  ISETP.GE.AND P0, PT, R232, UR5, PT ;  /* 0x00000005e8007c0c */ /* 0x000fda000bf06270 */
[----:B------:R-:W-:Y:S01]  /*8f90*/  @P0 CALL.REL.NOINC `(.L_x_1085) ;  /* 0x0000001000000944 */ /* 0x000fe20003c00000 */
[----:B------:R-:W-:Y:S05]  /*8fa0*/  BRA `(.L_x_1086) ;  /* 0xffff78f000007947 */ /* 0x000fea000383ffff */
.L_x_1085:
[----:B------:R-:W-:Y:S05]  /*8fb0*/  EXIT ;  /* 0x000000000000794d */ /* 0x000fea0003800000 */
.L_x_1087:
        /* <DEDUP_REMOVED lines=12> */
.L_x_1606:


//--------------------- .text._ZN5flash44flash_bwd_dq_dk_dv_loop_seqk_parallel_kernelI23Flash_bwd_kernel_traitsILi192ELi64ELi64ELi8ELi4ELi2ELi2ELb0ELb0EN7cutlass6half_tE19Flash_kernel_traitsILi192ELi64ELi64ELi8ES3_EELb0ELb0ELb0ELb0ELb0ELb0ELb1EEEvNS_16Flash_bwd_paramsE --------------------------
	.section	.text._ZN5flash44flash_bwd_dq_dk_dv_loop_seqk_parallel_kernelI23Flash_bwd_kernel_traitsILi192ELi64ELi64ELi8ELi4ELi2ELi2ELb0ELb0EN7cutlass6half_tE19Flash_kernel_traitsILi192ELi64ELi64ELi8ES3_EELb0ELb0ELb0ELb0ELb0ELb0ELb1EEEvNS_16Flash_bwd_paramsE,"ax",@progbits
	.sectioninfo	@"SHI_REGISTERS=255"
	.align	128
        .global         _ZN5flash44flash_bwd_dq_dk_dv_loop_seqk_parallel_kernelI23Flash_bwd_kernel_traitsILi192ELi64ELi64ELi8ELi4ELi2ELi2ELb0ELb0EN7cutlass6half_tE19Flash_kernel_traitsILi192ELi64ELi64ELi8ES3_EELb0ELb0ELb0ELb0ELb0ELb0ELb1EEEvNS_16Flash_bwd_paramsE
        .type           _ZN5flash44flash_bwd_dq_dk_dv_loop_seqk_parallel_kernelI23Flash_bwd_kernel_traitsILi192ELi64ELi64ELi8ELi4ELi2ELi2ELb0ELb0EN7cutlass6half_tE19Flash_kernel_traitsILi192ELi64ELi64ELi8ES3_EELb0ELb0ELb0ELb0ELb0ELb0ELb1EEEvNS_16Flash_bwd_paramsE,@function
        .size           _ZN5flash44flash_bwd_dq_dk_dv_loop_seqk_parallel_kernelI23Flash_bwd_kernel_traitsILi192ELi64ELi64ELi8ELi4ELi2ELi2ELb0ELb0EN7cutlass6half_tE19Flash_kernel_traitsILi192ELi64ELi64ELi8ES3_EELb0ELb0ELb0ELb0ELb0ELb0ELb1EEEvNS_16Flash_bwd_paramsE,(.L_x_1607 - _ZN5flash44flash_bwd_dq_dk_dv_loop_seqk_parallel_kernelI23Flash_bwd_kernel_traitsILi192ELi64ELi64ELi8ELi4ELi2ELi2ELb0ELb0EN7cutlass6half_tE19Flash_kernel_traitsILi192ELi64ELi64ELi8ES3_EELb0ELb0ELb0ELb0ELb0ELb0ELb1EEEvNS_16Flash_bwd_paramsE)
        .other          _ZN5flash44flash_bwd_dq_dk_dv_loop_seqk_parallel_kernelI23Flash_bwd_kernel_traitsILi192ELi64ELi64ELi8ELi4ELi2ELi2ELb0ELb0EN7cutlass6half_tE19Flash_kernel_traitsILi192ELi64ELi64ELi8ES3_EELb0ELb0ELb0ELb0ELb0ELb0ELb1EEEvNS_16Flash_bwd_paramsE,@"STO_CUDA_ENTRY STV_DEFAULT"
_ZN5flash44flash_bwd_dq_dk_dv_loop_seqk_parallel_kernelI23Flash_bwd_kernel_traitsILi192ELi64ELi64ELi8ELi4ELi2ELi2ELb0ELb0EN7cutlass6half_tE19Flash_kernel_traitsILi192ELi64ELi64ELi8ES3_EELb0ELb0ELb0ELb0ELb0ELb0ELb1EEEvNS_16Flash_bwd_paramsE:
.text._ZN5flash44flash_bwd_dq_dk_dv_loop_seqk_parallel_kernelI23Flash_bwd_kernel_traitsILi192ELi64ELi64ELi8ELi4ELi2ELi2ELb0ELb0EN7cutlass6half_tE19Flash_kernel_traitsILi192ELi64ELi64ELi8ES3_EELb0ELb0ELb0ELb0ELb0ELb0ELb1EEEvNS_16Flash_bwd_paramsE:
        /* <DEDUP_REMOVED lines=142> */
.L_x_1134:
        /* <DEDUP_REMOVED lines=35> */
.L_x_1088:
        /* <DEDUP_REMOVED lines=44> */
.L_x_1090:
        /* <DEDUP_REMOVED lines=15> */
.L_x_1091:
        /* <DEDUP_REMOVED lines=86> */
.L_x_1092:
[----:B------:R-:W-:-:S04]  /*1420*/  IMAD R8, R32, c[0x0][0x1c0], R33 ;  /* 0x0000700020087a24 */ /* 0x000fc800078e0221 */
[----:B------:R-:W-:Y:S02]  /*1430*/  IMAD R8, R8, c[0x0][0x224], RZ ;  /* 0x0000890008087a24 */ /* 0x000fe400078e02ff */
.L_x_1093:
        /* <DEDUP_REMOVED lines=98> */
.L_x_1096:
[----:B------:R-:W-:Y:S05]  /*1a60*/  BSYNC B0 ;  /* 0x0000000000007941 */ /* 0x000fea0003800000 */
.L_x_1095:
        /* <DEDUP_REMOVED lines=39> */
.L_x_1098:
[----:B------:R-:W-:Y:S05]  /*1ce0*/  BSYNC B0 ;  /* 0x0000000000007941 */ /* 0x000fea0003800000 */
.L_x_1097:
        /* <DEDUP_REMOVED lines=19> */
.L_x_1100:
        /* <DEDUP_REMOVED lines=28> */
.L_x_1101:
[----:B------:R-:W-:Y:S05]  /*1fe0*/  BSYNC B0 ;  /* 0x0000000000007941 */ /* 0x000fea0003800000 */
.L_x_1099:
        /* <DEDUP_REMOVED lines=17> */
.L_x_1103:
        /* <DEDUP_REMOVED lines=38> */
.L_x_1104:
[----:B------:R-:W-:Y:S05]  /*2360*/  BSYNC B0 ;  /* 0x0000000000007941 */ /* 0x000fea0003800000 */
.L_x_1102:
        /* <DEDUP_REMOVED lines=60> */
.L_x_1106:
[----:B-1----:R-:W-:Y:S05]  /*2730*/  BSYNC B0 ;  /* 0x0000000000007941 */ /* 0x002fea0003800000 */
.L_x_1105:
        /* <DEDUP_REMOVED lines=38> */
.L_x_1108:
[----:B------:R-:W-:Y:S05]  /*29a0*/  BSYNC B0 ;  /* 0x0000000000007941 */ /* 0x000fea0003800000 */
.L_x_1107:
        /* <DEDUP_REMOVED lines=45> */
.L_x_1110:
[----:B------:R-:W-:Y:S05]  /*2c80*/  BSYNC B0 ;  /* 0x0000000000007941 */ /* 0x000fea0003800000 */
.L_x_1109:
        /* <DEDUP_REMOVED lines=37> */
.L_x_1112:
[----:B------:R-:W-:Y:S05]  /*2ee0*/  BSYNC B0 ;  /* 0x0000000000007941 */ /* 0x000fea0003800000 */
.L_x_1111:
        /* <DEDUP_REMOVED lines=106> */
.L_x_1115:
        /* <DEDUP_REMOVED lines=8> */
[----:B------:R-:W-:Y:S06]  /*3610*/  LDSM.16.M88.4 R16, [R175] ;  /* 0x00000000af10783b */ /* 0x000fec0000000200 */
[----:B------:R-:W2:Y:S06]  /*3620*/  LDSM.16.M88.4 R8, [R169+0x12000] ;  /* 0x01200000a908783b */ /* 0x000eac0000000200 */
[----:B------:R-:W1:Y:S06]  /*3630*/  LDSM.16.M88.4 R68, [R169+0x12800] ;  /* 0x01280000a944783b */ /* 0x000e6c0000000200 */
[----:B------:R-:W-:Y:S06]  /*3640*/  LDSM.16.M88.4 R72, [R0] ;  /* 0x000000000048783b */ /* 0x000fec0000000200 */
[----:B------:R-:W3:Y:S06]  /*3650*/  LDSM.16.M88.4 R76, [R170+0x12000] ;  /* 0x01200000aa4c783b */ /* 0x000eec0000000200 */
[----:B------:R-:W4:Y:S06]  /*3660*/  LDSM.16.M88.4 R80, [R170+0x12800] ;  /* 0x01280000aa50783b */ /* 0x000f2c0000000200 */
[----:B------:R-:W-:Y:S06]  /*3670*/  LDSM.16.M88.4 R84, [R2] ;  /* 0x000000000254783b */ /* 0x000fec0000000200 */
[----:B------:R-:W4:Y:S01]  /*3680*/  LDSM.16.M88.4 R88, [R172+0x12000] ;  /* 0x01200000ac58783b */ /* 0x000f220000000200 */
[C---:B--2---:R-:W-:Y:S05]  /*3690*/  HMMA.16816.F32 R4, R16.reuse, R8, RZ ;  /* 0x000000081004723c */ /* 0x044fea00000018ff */
[----:B------:R-:W-:Y:S03]  /*36a0*/  LDSM.16.M88.4 R92, [R3] ;  /* 0x00000000035c783b */ /* 0x000fe60000000200 */
[C---:B------:R-:W-:Y:S03]  /*36b0*/  HMMA.16816.F32 R8, R16.reuse, R10, RZ ;  /* 0x0000000a1008723c */ /* 0x040fe600000018ff */
[----:B------:R-:W-:Y:S05]  /*36c0*/  LDSM.16.M88.4 R96, [R171+0x12000] ;  /* 0x01200000ab60783b */ /* 0x000fea0000000200 */
[C---:B-1----:R-:W-:Y:S08]  /*36d0*/  HMMA.16816.F32 R12, R16.reuse, R68, RZ ;  /* 0x00000044100c723c */ /* 0x042ff000000018ff */
        /* <DEDUP_REMOVED lines=50> */
[----:B------:R3:W2:Y:S01]  /*3a00*/  LDSM.16.M88.4 R76, [R2+0x4000] ;  /* 0x00400000024c783b */ /* 0x0006a20000000200 */
        /* <DEDUP_REMOVED lines=8> */
[----:B------:R-:W-:Y:S01]  /*3a90*/  FSETP.NEU.FTZ.AND P1, PT, R203, -INF , PT ;  /* 0xff800000cb00780b */ /* 0x000fe20003f3d000 */
[----:B------:R3:W4:Y:S01]  /*3aa0*/  LDSM.16.M88.4 R84, [R3+0x4000] ;  /* 0x004000000354783b */ /* 0x0007220000000200 */
[C---:B------:R-:W-:Y:S08]  /*3ab0*/  HMMA.16816.F32 R4, R92.reuse, R96, R4 ;  /* 0x000000605c04723c */ /* 0x040ff00000001804 */
[C---:B------:R-:W-:Y:S08]  /*3ac0*/  HMMA.16816.F32 R8, R92.reuse, R98, R8 ;  /* 0x000000625c08723c */ /* 0x040ff00000001808 */
[C---:B--2---:R-:W-:Y:S04]  /*3ad0*/  HMMA.16816.F32 R12, R92.reuse, R72, R12 ;  /* 0x000000485c0c723c */ /* 0x044fe8000000180c */
[----:B---3--:R-:W-:Y:S04]  /*3ae0*/  @P0 LEA R3, R234, R243, 0x6 ;  /* 0x000000f3ea030211 */ /* 0x008fe800078e30ff */
[----:B------:R-:W-:Y:S03]  /*3af0*/  HMMA.16816.F32 R16, R92, R74, R16 ;  /* 0x0000004a5c10723c */ /* 0x000fe60000001810 */
[-C--:B------:R-:W-:Y:S05]  /*3b00*/  @P0 ISETP.GE.AND P2, PT, R3, R193.reuse, PT ;  /* 0x000000c10300020c */ /* 0x080fea0003f46270 */
[C---:B------:R-:W-:Y:S08]  /*3b10*/  HMMA.16816.F32 R4, R76.reuse, R80, R4 ;  /* 0x000000504c04723c */ /* 0x040ff00000001804 */
[C---:B------:R-:W-:Y:S08]  /*3b20*/  HMMA.16816.F32 R8, R76.reuse, R82, R8 ;  /* 0x000000524c08723c */ /* 0x040ff00000001808 */
[C---:B-1----:R-:W-:Y:S08]  /*3b30*/  HMMA.16816.F32 R12, R76.reuse, R68, R12 ;  /* 0x000000444c0c723c */ /* 0x042ff0000000180c */
[----:B------:R-:W-:Y:S01]  /*3b40*/  HMMA.16816.F32 R16, R76, R70, R16 ;  /* 0x000000464c10723c */ /* 0x000fe20000001810 */
[----:B------:R-:W1:Y:S07]  /*3b50*/  LDSM.16.M88.4 R68, [R171+0x16800] ;  /* 0x01680000ab44783b */ /* 0x000e6e0000000200 */
[C---:B----4-:R-:W-:Y:S08]  /*3b60*/  HMMA.16816.F32 R4, R84.reuse, R88, R4 ;  /* 0x000000585404723c */ /* 0x050ff00000001804 */
[C---:B------:R-:W-:Y:S11]  /*3b70*/  HMMA.16816.F32 R8, R84.reuse, R90, R8 ;  /* 0x0000005a5408723c */ /* 0x040ff60000001808 */
[----:B------:R-:W-:Y:S05]  /*3b80*/  @!UPT UIADD3 URZ, URZ, URZ, URZ ;  /* 0x0000003f3f3ff290 */ /* 0x000fea000fffe03f */
[----:B------:R-:W-:Y:S02]  /*3b90*/  FMUL.FTZ R4, R4, c[0x0][0x2ec] ;  /* 0x0000bb0004047a20 */ /* 0x000fe40000410000 */
[----:B------:R-:W-:Y:S02]  /*3ba0*/  FMUL.FTZ R5, R5, c[0x0][0x2ec] ;  /* 0x0000bb0005057a20 */ /* 0x000fe40000410000 */
[----:B------:R-:W2:Y:S01]  /*3bb0*/  MUFU.TANH R88, R4 ;  /* 0x0000000400587308 */ /* 0x000ea20000002400 */
[----:B------:R-:W-:Y:S02]  /*3bc0*/  FMUL.FTZ R6, R6, c[0x0][0x2ec] ;  /* 0x0000bb0006067a20 */ /* 0x000fe40000410000 */
[----:B------:R-:W-:Y:S01]  /*3bd0*/  FMUL.FTZ R7, R7, c[0x0][0x2ec] ;  /* 0x0000bb0007077a20 */ /* 0x000fe20000410000 */
[C---:B-1----:R-:W-:Y:S03]  /*3be0*/  HMMA.16816.F32 R12, R84.reuse, R68, R12 ;  /* 0x00000044540c723c */ /* 0x042fe6000000180c */
[----:B------:R-:W-:Y:S03]  /*3bf0*/  FMUL.FTZ R8, R8, c[0x0][0x2ec] ;  /* 0x0000bb0008087a20 */ /* 0x000fe60000410000 */
[----:B------:R-:W1:Y:S01]  /*3c00*/  MUFU.TANH R83, R5 ;  /* 0x0000000500537308 */ /* 0x000e620000002400 */
[----:B------:R-:W-:Y:S01]  /*3c10*/  FMUL.FTZ R9, R9, c[0x0][0x2ec] ;  /* 0x0000bb0009097a20 */ /* 0x000fe20000410000 */
[----:B------:R-:W-:Y:S04]  /*3c20*/  HMMA.16816.F32 R16, R84, R70, R16 ;  /* 0x000000465410723c */ /* 0x000fe80000001810 */
[----:B------:R-:W-:Y:S02]  /*3c30*/  FMUL.FTZ R10, R10, c[0x0][0x2ec] ;  /* 0x0000bb000a0a7a20 */ /* 0x000fe40000410000 */
[----:B------:R-:W-:Y:S02]  /*3c40*/  FMUL.FTZ R11, R11, c[0x0][0x2ec] ;  /* 0x0000bb000b0b7a20 */ /* 0x000fe40000410000 */
[----:B------:R3:W4:Y:S01]  /*3c50*/  MUFU.TANH R93, R6 ;  /* 0x00000006005d7308 */ /* 0x0007220000002400 */
[----:B--2---:R-:W-:Y:S03]  /*3c60*/  MOV R0, R88 ;  /* 0x0000005800007202 */ /* 0x004fe60000000f00 */
[----:B------:R-:W-:Y:S02]  /*3c70*/  @P0 FSEL R0, R88, -INF , !P2 ;  /* 0xff80000058000808 */ /* 0x000fe40005000000 */
[----:B------:R-:W-:Y:S04]  /*3c80*/  @P0 IADD3 R4, R3, 0x1, RZ ;  /* 0x0000000103040810 */ /* 0x000fe80007ffe0ff */
[----:B------:R-:W2:Y:S01]  /*3c90*/  MUFU.TANH R92, R7 ;  /* 0x00000007005c7308 */ /* 0x000ea20000002400 */
[----:B------:R-:W-:Y:S01]  /*3ca0*/  FMUL.FTZ R12, R12, c[0x0][0x2ec] ;  /* 0x0000bb000c0c7a20 */ /* 0x000fe20000410000 */
[----:B------:R-:W-:Y:S01]  /*3cb0*/  @P0 ISETP.GE.AND P3, PT, R4, R193, PT ;  /* 0x000000c10400020c */ /* 0x000fe20003f66270 */
[--C-:B------:R-:W-:Y:S01]  /*3cc0*/  FFMA.FTZ R4, R0, c[0x0][0x23c], -R2.reuse ;  /* 0x00008f0000047a23 */ /* 0x100fe20000010802 */
[----:B-1----:R-:W-:Y:S01]  /*3cd0*/  MOV R0, R83 ;  /* 0x0000005300007202 */ /* 0x002fe20000000f00 */
[----:B------:R-:W-:Y:S01]  /*3ce0*/  FMUL.FTZ R5, R203, 1.4426950216293334961 ;  /* 0x3fb8aa3bcb057820 */ /* 0x000fe20000410000 */
[----:B------:R-:W-:Y:S01]  /*3cf0*/  @P0 FSEL R0, R83, -INF , !P3 ;  /* 0xff80000053000808 */ /* 0x000fe20005800000 */
[----:B------:R-:W-:Y:S03]  /*3d00*/  FMUL.FTZ R13, R13, c[0x0][0x2ec] ;  /* 0x0000bb000d0d7a20 */ /* 0x000fe60000410000 */
[----:B------:R4:W-:Y:S01]  /*3d10*/  MUFU.EX2 R94, R4 ;  /* 0x00000004005e7308 */ /* 0x0009e20000000800 */
[----:B------:R-:W-:Y:S02]  /*3d20*/  FMUL.FTZ R14, R14, c[0x0][0x2ec] ;  /* 0x0000bb000e0e7a20 */ /* 0x000fe40000410000 */
[----:B------:R-:W-:Y:S02]  /*3d30*/  FMUL.FTZ R15, R15, c[0x0][0x2ec] ;  /* 0x0000bb000f0f7a20 */ /* 0x000fe40000410000 */
[----:B---3--:R-:W-:Y:S01]  /*3d40*/  FFMA.FTZ R6, R0, c[0x0][0x23c], -R2 ;  /* 0x00008f0000067a23 */ /* 0x008fe20000010802 */
[----:B------:R-:W-:Y:S01]  /*3d50*/  FSEL R0, R5, RZ, P1 ;  /* 0x000000ff05007208 */ /* 0x000fe20000800000 */
[----:B------:R-:W-:Y:S02]  /*3d60*/  FMUL.FTZ R16, R16, c[0x0][0x2ec] ;  /* 0x0000bb0010107a20 */ /* 0x000fe40000410000 */
[----:B------:R-:W-:Y:S01]  /*3d70*/  FMUL.FTZ R17, R17, c[0x0][0x2ec] ;  /* 0x0000bb0011117a20 */ /* 0x000fe20000410000 */
[----:B------:R1:W-:Y:S01]  /*3d80*/  MUFU.EX2 R148, R6 ;  /* 0x0000000600947308 */ /* 0x0003e20000000800 */
[----:B------:R-:W-:Y:S02]  /*3d90*/  FMUL.FTZ R18, R18, c[0x0][0x2ec] ;  /* 0x0000bb0012127a20 */ /* 0x000fe40000410000 */
[----:B------:R-:W-:Y:S07]  /*3da0*/  FMUL.FTZ R19, R19, c[0x0][0x2ec] ;  /* 0x0000bb0013137a20 */ /* 0x000fee0000410000 */
[----:B------:R-:W3:Y:S01]  /*3db0*/  MUFU.TANH R89, R8 ;  /* 0x0000000800597308 */ /* 0x000ee20000002400 */
[----:B----4-:R-:W-:Y:S02]  /*3dc0*/  MOV R4, R93 ;  /* 0x0000005d00047202 */ /* 0x010fe40000000f00 */
[----:B------:R-:W-:Y:S07]  /*3dd0*/  @P0 FSEL R4, R93, -INF , !P2 ;  /* 0xff8000005d040808 */ /* 0x000fee0005000000 */
[----:B------:R-:W4:Y:S01]  /*3de0*/  MUFU.TANH R82, R9 ;  /* 0x0000000900527308 */ /* 0x000f220000002400 */
[--C-:B------:R-:W-:Y:S01]  /*3df0*/  FFMA.FTZ R5, R4, c[0x0][0x23c], -R0.reuse ;  /* 0x00008f0004057a23 */ /* 0x100fe20000010800 */
[----:B--2---:R-:W-:Y:S02]  /*3e00*/  MOV R4, R92 ;  /* 0x0000005c00047202 */ /* 0x004fe40000000f00 */
[----:B------:R-:W-:Y:S02]  /*3e10*/  @P0 FSEL R4, R92, -INF , !P3 ;  /* 0xff8000005c040808 */ /* 0x000fe40005800000 */
[C---:B-1----:R-:W-:Y:S04]  /*3e20*/  @P0 IADD3 R6, R3.reuse, 0x8, RZ ;  /* 0x0000000803060810 */ /* 0x042fe80007ffe0ff */
[----:B------:R1:W-:Y:S01]  /*3e30*/  MUFU.EX2 R157, R5 ;  /* 0x00000005009d7308 */ /* 0x0003e20000000800 */
[-C--:B------:R-:W-:Y:S02]  /*3e40*/  @P0 ISETP.GE.AND P1, PT, R6, R193.reuse, PT ;  /* 0x000000c10600020c */ /* 0x080fe40003f26270 */
[C---:B------:R-:W-:Y:S04]  /*3e50*/  @P0 IADD3 R6, R3.reuse, 0x9, RZ ;  /* 0x0000000903060810 */ /* 0x040fe80007ffe0ff */
[----:B------:R-:W-:Y:S02]  /*3e60*/  @P0 ISETP.GE.AND P2, PT, R6, R193, PT ;  /* 0x000000c10600020c */ /* 0x000fe40003f46270 */
[----:B------:R-:W-:Y:S01]  /*3e70*/  @P0 IADD3 R6, R3, 0x10, RZ ;  /* 0x0000001003060810 */ /* 0x000fe20007ffe0ff */
[----:B------:R-:W2:Y:S10]  /*3e80*/  MUFU.TANH R91, R10 ;  /* 0x0000000a005b7308 */ /* 0x000eb40000002400 */
[----:B------:R-:W2:Y:S01]  /*3e90*/  MUFU.TANH R90, R11 ;  /* 0x0000000b005a7308 */ /* 0x000ea20000002400 */
[----:B-1----:R-:W-:Y:S01]  /*3ea0*/  FFMA.FTZ R5, R4, c[0x0][0x23c], -R0 ;  /* 0x00008f0004057a23 */ /* 0x002fe20000010800 */
[----:B---3--:R-:W-:Y:S02]  /*3eb0*/  MOV R4, R89 ;  /* 0x0000005900047202 */ /* 0x008fe40000000f00 */
[----:B------:R-:W-:Y:S06]  /*3ec0*/  @P0 FSEL R4, R89, -INF , !P1 ;  /* 0xff80000059040808 */ /* 0x000fec0004800000 */
[----:B------:R1:W-:Y:S10]  /*3ed0*/  MUFU.EX2 R155, R5 ;  /* 0x00000005009b7308 */ /* 0x0003f40000000800 */
[----:B------:R-:W3:Y:S10]  /*3ee0*/  MUFU.TANH R81, R12 ;  /* 0x0000000c00517308 */ /* 0x000ef40000002400 */
[----:B------:R-:W2:Y:S01]  /*3ef0*/  MUFU.TANH R80, R13 ;  /* 0x0000000d00507308 */ /* 0x000ea20000002400 */
[--C-:B-1----:R-:W-:Y:S01]  /*3f00*/  FFMA.FTZ R5, R4, c[0x0][0x23c], -R2.reuse ;  /* 0x00008f0004057a23 */ /* 0x102fe20000010802 */
[----:B----4-:R-:W-:Y:S02]  /*3f10*/  MOV R4, R82 ;  /* 0x0000005200047202 */ /* 0x010fe40000000f00 */
[----:B------:R-:W-:Y:S06]  /*3f20*/  @P0 FSEL R4, R82, -INF , !P2 ;  /* 0xff80000052040808 */ /* 0x000fec0005000000 */
[----:B------:R1:W-:Y:S10]  /*3f30*/  MUFU.EX2 R98, R5 ;  /* 0x0000000500627308 */ /* 0x0003f40000000800 */
[----:B------:R-:W4:Y:S10]  /*3f40*/  MUFU.TANH R87, R14 ;  /* 0x0000000e00577308 */ /* 0x000f340000002400 */
[----:B------:R-:W3:Y:S01]  /*3f50*/  MUFU.TANH R86, R15 ;  /* 0x0000000f00567308 */ /* 0x000ee20000002400 */
[----:B-1----:R-:W-:Y:S01]  /*3f60*/  FFMA.FTZ R5, R4, c[0x0][0x23c], -R2 ;  /* 0x00008f0004057a23 */ /* 0x002fe20000010802 */
[----:B--2---:R-:W-:Y:S02]  /*3f70*/  MOV R4, R91 ;  /* 0x0000005b00047202 */ /* 0x004fe40000000f00 */
[----:B------:R-:W-:Y:S02]  /*3f80*/  @P0 FSEL R4, R91, -INF , !P1 ;  /* 0xff8000005b040808 */ /* 0x000fe40004800000 */
[-C--:B------:R-:W-:Y:S04]  /*3f90*/  @P0 ISETP.GE.AND P1, PT, R6, R193.reuse, PT ;  /* 0x000000c10600020c */ /* 0x080fe80003f26270 */
[----:B------:R1:W-:Y:S01]  /*3fa0*/  MUFU.EX2 R97, R5 ;  /* 0x0000000500617308 */ /* 0x0003e20000000800 */
[C---:B------:R-:W-:Y:S09]  /*3fb0*/  @P0 IADD3 R6, R3.reuse, 0x11, RZ ;  /* 0x0000001103060810 */ /* 0x040ff20007ffe0ff */
[----:B------:R-:W-:Y:S10]  /*3fc0*/  MUFU.TANH R79, R16 ;  /* 0x00000010004f7308 */ /* 0x000ff40000002400 */
[----:B------:R-:W2:Y:S01]  /*3fd0*/  MUFU.TANH R78, R17 ;  /* 0x00000011004e7308 */ /* 0x000ea20000002400 */
[--C-:B-1----:R-:W-:Y:S01]  /*3fe0*/  FFMA.FTZ R5, R4, c[0x0][0x23c], -R0.reuse ;  /* 0x00008f0004057a23 */ /* 0x102fe20000010800 */
[----:B------:R-:W-:Y:S02]  /*3ff0*/  MOV R4, R90 ;  /* 0x0000005a00047202 */ /* 0x000fe40000000f00 */
[----:B------:R-:W-:Y:S02]  /*4000*/  @P0 FSEL R4, R90, -INF , !P2 ;  /* 0xff8000005a040808 */ /* 0x000fe40005000000 */
[----:B------:R-:W-:Y:S04]  /*4010*/  @P0 ISETP.GE.AND P2, PT, R6, R193, PT ;  /* 0x000000c10600020c */ /* 0x000fe80003f46270 */
[----:B------:R1:W-:Y:S01]  /*4020*/  MUFU.EX2 R154, R5 ;  /* 0x00000005009a7308 */ /* 0x0003e20000000800 */
[C---:B------:R-:W-:Y:S02]  /*4030*/  @P0 IADD3 R6, R3.reuse, 0x18, RZ ;  /* 0x0000001803060810 */ /* 0x040fe40007ffe0ff */
[----:B------:R-:W-:Y:S07]  /*4040*/  @P0 IADD3 R3, R3, 0x19, RZ ;  /* 0x0000001903030810 */ /* 0x000fee0007ffe0ff */
[----:B------:R-:W2:Y:S10]  /*4050*/  MUFU.TANH R85, R18 ;  /* 0x0000001200557308 */ /* 0x000eb40000002400 */
[----:B------:R-:W-:Y:S01]  /*4060*/  MUFU.TANH R84, R19 ;  /* 0x0000001300547308 */ /* 0x000fe20000002400 */
[----:B-1----:R-:W-:Y:S01]  /*4070*/  FFMA.FTZ R5, R4, c[0x0][0x23c], -R0 ;  /* 0x00008f0004057a23 */ /* 0x002fe20000010800 */
[----:B---3--:R-:W-:Y:S02]  /*4080*/  MOV R4, R81 ;  /* 0x0000005100047202 */ /* 0x008fe40000000f00 */
[----:B------:R-:W-:Y:S06]  /*4090*/  @P0 FSEL R4, R81, -INF , !P1 ;  /* 0xff80000051040808 */ /* 0x000fec0004800000 */
[----:B------:R1:W3:Y:S02]  /*40a0*/  MUFU.EX2 R152, R5 ;  /* 0x0000000500987308 */ /* 0x0002e40000000800 */
[--C-:B-1----:R-:W-:Y:S01]  /*40b0*/  FFMA.FTZ R5, R4, c[0x0][0x23c], -R2.reuse ;  /* 0x00008f0004057a23 */ /* 0x102fe20000010802 */
[----:B------:R-:W-:Y:S02]  /*40c0*/  MOV R4, R80 ;  /* 0x0000005000047202 */ /* 0x000fe40000000f00 */
[----:B------:R-:W-:Y:S05]  /*40d0*/  @P0 FSEL R4, R80, -INF , !P2 ;  /* 0xff80000050040808 */ /* 0x000fea0005000000 */
[----:B------:R1:W-:Y:S02]  /*40e0*/  MUFU.EX2 R149, R5 ;  /* 0x0000000500957308 */ /* 0x0003e40000000800 */
[----:B-1----:R-:W-:Y:S01]  /*40f0*/  FFMA.FTZ R5, R4, c[0x0][0x23c], -R2 ;  /* 0x00008f0004057a23 */ /* 0x002fe20000010802 */
[----:B----4-:R-:W-:Y:S02]  /*4100*/  MOV R4, R87 ;  /* 0x0000005700047202 */ /* 0x010fe40000000f00 */
[----:B------:R-:W-:Y:S05]  /*4110*/  @P0 FSEL R4, R87, -INF , !P1 ;  /* 0xff80000057040808 */ /* 0x000fea0004800000 */
[----:B------:R1:W4:Y:S01]  /*4120*/  MUFU.EX2 R99, R5 ;  /* 0x0000000500637308 */ /* 0x0003220000000800 */
[-C--:B------:R-:W-:Y:S01]  /*4130*/  @P0 ISETP.GE.AND P1, PT, R6, R193.reuse, PT ;  /* 0x000000c10600020c */ /* 0x080fe20003f26270 */
[--C-:B-1----:R-:W-:Y:S01]  /*4140*/  FFMA.FTZ R5, R4, c[0x0][0x23c], -R0.reuse ;  /* 0x00008f0004057a23 */ /* 0x102fe20000010800 */
[----:B------:R-:W-:Y:S02]  /*4150*/  MOV R4, R86 ;  /* 0x0000005600047202 */ /* 0x000fe40000000f00 */
[----:B------:R-:W-:Y:S05]  /*4160*/  @P0 FSEL R4, R86, -INF , !P2 ;  /* 0xff80000056040808 */ /* 0x000fea0005000000 */
[----:B------:R1:W-:Y:S01]  /*4170*/  MUFU.EX2 R156, R5 ;  /* 0x00000005009c7308 */ /* 0x0003e20000000800 */
[----:B------:R-:W-:Y:S02]  /*4180*/  @P0 ISETP.GE.AND P2, PT, R3, R193, PT ;  /* 0x000000c10300020c */ /* 0x000fe40003f46270 */
[----:B--2---:R-:W-:Y:S02]  /*4190*/  MOV R3, R78 ;  /* 0x0000004e00037202 */ /* 0x004fe40000000f00 */
[----:B------:R-:W-:Y:S01]  /*41a0*/  @P0 FSEL R3, R78, -INF , !P2 ;  /* 0xff8000004e030808 */ /* 0x000fe20005000000 */
[----:B-1----:R-:W-:Y:S01]  /*41b0*/  FFMA.FTZ R5, R4, c[0x0][0x23c], -R0 ;  /* 0x00008f0004057a23 */ /* 0x002fe20000010800 */
[----:B------:R-:W-:Y:S02]  /*41c0*/  MOV R4, R79 ;  /* 0x0000004f00047202 */ /* 0x000fe40000000f00 */
[----:B------:R-:W-:Y:S01]  /*41d0*/  @P0 FSEL R4, R79, -INF , !P1 ;  /* 0xff8000004f040808 */ /* 0x000fe20004800000 */
[----:B------:R3:W-:Y:S04]  /*41e0*/  MUFU.EX2 R153, R5 ;  /* 0x0000000500997308 */ /* 0x0007e80000000800 */
[--C-:B------:R-:W-:Y:S02]  /*41f0*/  FFMA.FTZ R4, R4, c[0x0][0x23c], -R2.reuse ;  /* 0x00008f0004047a23 */ /* 0x100fe40000010802 */
[----:B------:R-:W-:Y:S01]  /*4200*/  FFMA.FTZ R2, R3, c[0x0][0x23c], -R2 ;  /* 0x00008f0003027a23 */ /* 0x000fe20000010802 */
[----:B------:R-:W-:Y:S02]  /*4210*/  MOV R3, R85 ;  /* 0x0000005500037202 */ /* 0x000fe40000000f00 */
[----:B------:R-:W-:Y:S01]  /*4220*/  @P0 FSEL R3, R85, -INF , !P1 ;  /* 0xff80000055030808 */ /* 0x000fe20004800000 */
[----:B------:R1:W-:Y:S01]  /*4230*/  MUFU.EX2 R95, R2 ;  /* 0x00000002005f7308 */ /* 0x0003e20000000800 */
[----:B------:R-:W-:Y:S03]  /*4240*/  IADD3 R76, P1, R230, R213, RZ ;  /* 0x000000d5e64c7210 */ /* 0x000fe60007f3e0ff */
[--C-:B------:R-:W-:Y:S01]  /*4250*/  FFMA.FTZ R3, R3, c[0x0][0x23c], -R0.reuse ;  /* 0x00008f0003037a23 */ /* 0x100fe20000010800 */
[----:B------:R-:W-:Y:S02]  /*4260*/  IADD3.X R77, R229, R212, RZ, P1, !PT ;  /* 0x000000d4e54d7210 */ /* 0x000fe40000ffe4ff */
[C---:B------:R-:W-:Y:S03]  /*4270*/  LEA R188, P1, R252.reuse, R188, 0x2 ;  /* 0x000000bcfcbc7211 */ /* 0x040fe600078210ff */
[----:B------:R2:W-:Y:S01]  /*4280*/  MUFU.EX2 R151, R3 ;  /* 0x0000000300977308 */ /* 0x0005e20000000800 */
[----:B------:R-:W-:Y:S02]  /*4290*/  LEA.HI.X.SX32 R189, R252, R189, 0x2, P1 ;  /* 0x000000bdfcbd7211 */ /* 0x000fe400008f16ff */
[----:B---3--:R-:W-:Y:S07]  /*42a0*/  F2FP.PACK_AB R5, R152, R154 ;  /* 0x0000009a9805723e */ /* 0x008fee00000000ff */
[----:B------:R4:W3:Y:S01]  /*42b0*/  MUFU.EX2 R96, R4 ;  /* 0x0000000400607308 */ /* 0x0008e20000000800 */
[----:B-1----:R-:W-:Y:S02]  /*42c0*/  MOV R2, R84 ;  /* 0x0000005400027202 */ /* 0x002fe40000000f00 */
[----:B------:R-:W-:Y:S05]  /*42d0*/  @P0 FSEL R2, R84, -INF , !P2 ;  /* 0xff80000054020808 */ /* 0x000fea0005000000 */
[----:B------:R-:W-:Y:S01]  /*42e0*/  FFMA.FTZ R0, R2, c[0x0][0x23c], -R0 ;  /* 0x00008f0002007a23 */ /* 0x000fe20000010800 */
[----:B------:R-:W-:Y:S02]  /*42f0*/  F2FP.PACK_AB R2, R155, R157 ;  /* 0x0000009d9b02723e */ /* 0x000fe400000000ff */
[----:B--2---:R-:W-:Y:S01]  /*4300*/  F2FP.PACK_AB R3, R148, R94 ;  /* 0x0000005e9403723e */ /* 0x004fe200000000ff */
[----:B------:R1:W2:Y:S02]  /*4310*/  MUFU.EX2 R150, R0 ;  /* 0x0000000000967308 */ /* 0x0002a40000000800 */
[----:B------:R3:W-:Y:S06]  /*4320*/  STS [R204+0x20400], R2 ;  /* 0x02040002cc007388 */ /* 0x0007ec0000000800 */
[----:B------:R2:W-:Y:S01]  /*4330*/  STS [R204+0x20000], R3 ;  /* 0x02000003cc007388 */ /* 0x0005e20000000800 */
[----:B----4-:R-:W-:Y:S05]  /*4340*/  F2FP.PACK_AB R4, R99, R149 ;  /* 0x000000956304723e */ /* 0x010fea00000000ff */
[----:B------:R-:W-:Y:S01]  /*4350*/  STS [R207+0x20400], R5 ;  /* 0x02040005cf007388 */ /* 0x000fe20000000800 */
[----:B-1----:R-:W-:Y:S02]  /*4360*/  F2FP.PACK_AB R0, R97, R98 ;  /* 0x000000626100723e */ /* 0x002fe400000000ff */
[----:B---3--:R-:W-:Y:S03]  /*4370*/  F2FP.PACK_AB R2, R95, R96 ;  /* 0x000000605f02723e */ /* 0x008fe600000000ff */
[----:B------:R1:W-:Y:S01]  /*4380*/  STS [R207+0x20000], R0 ;  /* 0x02000000cf007388 */ /* 0x0003e20000000800 */
[----:B--2---:R-:W-:Y:S05]  /*4390*/  F2FP.PACK_AB R3, R153, R156 ;  /* 0x0000009c9903723e */ /* 0x004fea00000000ff */
[----:B------:R-:W-:Y:S06]  /*43a0*/  STS [R205+0x20000], R4 ;  /* 0x02000004cd007388 */ /* 0x000fec0000000800 */
[----:B------:R2:W-:Y:S06]  /*43b0*/  STS [R205+0x20400], R3 ;  /* 0x02040003cd007388 */ /* 0x0005ec0000000800 */
[----:B------:R3:W-:Y:S01]  /*43c0*/  STS [R206+0x20000], R2 ;  /* 0x02000002ce007388 */ /* 0x0007e20000000800 */
[----:B-1----:R-:W-:Y:S05]  /*43d0*/  F2FP.PACK_AB R0, R150, R151 ;  /* 0x000000979600723e */ /* 0x002fea00000000ff */
[----:B------:R1:W-:Y:S06]  /*43e0*/  STS [R206+0x20400], R0 ;  /* 0x02040000ce007388 */ /* 0x0003ec0000000800 */
[----:B------:R-:W-:Y:S01]  /*43f0*/  LDSM.16.M88.4 R16, [R176+0xc000] ;  /* 0x00c00000b010783b */ /* 0x000fe20000000200 */
[----:B--2---:R-:W-:Y:S04]  /*4400*/  FFMA.FTZ R3, -R83, R83, 1 ;  /* 0x3f80000053037423 */ /* 0x004fe80000010153 */
[----:B------:R-:W-:Y:S01]  /*4410*/  FMUL.FTZ R3, R3, c[0x0][0x2ec] ;  /* 0x0000bb0003037a20 */ /* 0x000fe20000410000 */
[----:B------:R-:W2:Y:S06]  /*4420*/  LDSM.16.M88.4 R8, [R169+0x18000] ;  /* 0x01800000a908783b */ /* 0x000eac0000000200 */
[----:B------:R-:W4:Y:S06]  /*4430*/  LDSM.16.M88.4 R68, [R169+0x18800] ;  /* 0x01880000a944783b */ /* 0x000f2c0000000200 */
[----:B---3--:R-:W3:Y:S06]  /*4440*/  LDG.E R2, [R76.64] ;  /* 0x000000064c027981 */ /* 0x008eec000c1e1900 */
[----:B------:R-:W-:Y:S06]  /*4450*/  LDSM.16.M88.4 R72, [R177+0xc000] ;  /* 0x00c00000b148783b */ /* 0x000fec0000000200 */
[----:B-1----:R1:W3:Y:S01]  /*4460*/  LDG.E R0, [R76.64+0x20] ;  /* 0x000020064c007981 */ /* 0x0022e2000c1e1900 */
[C---:B--2---:R-:W-:Y:S08]  /*4470*/  HMMA.16816.F32 R4, R16.reuse, R8, RZ ;  /* 0x000000081004723c */ /* 0x044ff000000018ff */
[C---:B------:R-:W-:Y:S08]  /*4480*/  HMMA.16816.F32 R8, R16.reuse, R10, RZ ;  /* 0x0000000a1008723c */ /* 0x040ff000000018ff */
[C---:B----4-:R-:W-:Y:S08]  /*4490*/  HMMA.16816.F32 R12, R16.reuse, R68, RZ ;  /* 0x00000044100c723c */ /* 0x050ff000000018ff */
[----:B------:R-:W-:Y:S01]  /*44a0*/  HMMA.16816.F32 R16, R16, R70, RZ ;  /* 0x000000461010723c */ /* 0x000fe200000018ff */
[----:B------:R-:W2:Y:S07]  /*44b0*/  LDSM.16.M88.4 R68, [R170+0x18000] ;  /* 0x01800000aa44783b */ /* 0x000eae0000000200 */
[C---:B--2---:R-:W-:Y:S08]  /*44c0*/  HMMA.16816.F32 R4, R72.reuse, R68, R4 ;  /* 0x000000444804723c */ /* 0x044ff00000001804 */
[C---:B------:R-:W-:Y:S01]  /*44d0*/  HMMA.16816.F32 R8, R72.reuse, R70, R8 ;  /* 0x000000464808723c */ /* 0x040fe20000001808 */
[----:B------:R-:W2:Y:S07]  /*44e0*/  LDSM.16.M88.4 R68, [R170+0x18800] ;  /* 0x01880000aa44783b */ /* 0x000eae0000000200 */
[C---:B--2---:R-:W-:Y:S08]  /*44f0*/  HMMA.16816.F32 R12, R72.reuse, R68, R12 ;  /* 0x00000044480c723c */ /* 0x044ff0000000180c */
[----:B------:R-:W-:Y:S01]  /*4500*/  HMMA.16816.F32 R16, R72, R70, R16 ;  /* 0x000000464810723c */ /* 0x000fe20000001810 */
[----:B------:R-:W-:Y:S06]  /*4510*/  LDSM.16.M88.4 R68, [R179+0xc000] ;  /* 0x00c00000b344783b */ /* 0x000fec0000000200 */
[----:B------:R-:W2:Y:S02]  /*4520*/  LDSM.16.M88.4 R72, [R172+0x18000] ;  /* 0x01800000ac48783b */ /* 0x000ea40000000200 */
        /* <DEDUP_REMOVED lines=65> */
[----:B------:R-:W2:Y:S11]  /*4940*/  LDSM.16.M88.4 R72, [R171+0x1c800] ;  /* 0x01c80000ab48783b */ /* 0x000eb60000000200 */
[----:B------:R-:W-:Y:S04]  /*4950*/  @!UPT UIADD3 URZ, URZ, URZ, URZ ;  /* 0x0000003f3f3ff290 */ /* 0x000fe8000fffe03f */
[C---:B---3--:R-:W-:Y:S02]  /*4960*/  FADD.FTZ R4, -R2.reuse, R4 ;  /* 0x0000000402047221 */ /* 0x048fe40000010100 */
[----:B------:R-:W-:Y:S02]  /*4970*/  FADD.FTZ R5, -R2, R5 ;  /* 0x0000000502057221 */ /* 0x000fe40000010100 */
[----:B-1----:R-:W-:Y:S02]  /*4980*/  FMUL.FTZ R76, R94, R4 ;  /* 0x000000045e4c7220 */ /* 0x002fe40000410000 */
[----:B------:R-:W-:Y:S04]  /*4990*/  FFMA.FTZ R4, -R88, R88, 1 ;  /* 0x3f80000058047423 */ /* 0x000fe80000010158 */
[----:B------:R-:W-:Y:S01]  /*49a0*/  FMUL.FTZ R4, R4, c[0x0][0x2ec] ;  /* 0x0000bb0004047a20 */ /* 0x000fe20000410000 */
[C---:B--2---:R-:W-:Y:S07]  /*49b0*/  HMMA.16816.F32 R12, R68.reuse, R72, R12 ;  /* 0x00000048440c723c */ /* 0x044fee000000180c */
[----:B------:R-:W-:Y:S01]  /*49c0*/  FFMA.FTZ R73, -R81, R81, 1 ;  /* 0x3f80000051497423 */ /* 0x000fe20000010151 */
[----:B------:R-:W-:Y:S04]  /*49d0*/  HMMA.16816.F32 R16, R68, R74, R16 ;  /* 0x0000004a4410723c */ /* 0x000fe80000001810 */
[----:B------:R-:W-:Y:S02]  /*49e0*/  FFMA.FTZ R72, -R80, R80, 1 ;  /* 0x3f80000050487423 */ /* 0x000fe40000010150 */
[----:B------:R-:W-:Y:S02]  /*49f0*/  FMUL.FTZ R73, R73, c[0x0][0x2ec] ;  /* 0x0000bb0049497a20 */ /* 0x000fe40000410000 */
[----:B------:R-:W-:Y:S04]  /*4a00*/  FMUL.FTZ R74, R148, R5 ;  /* 0x00000005944a7220 */ /* 0x000fe80000410000 */
[----:B------:R-:W-:Y:S02]  /*4a10*/  FADD.FTZ R5, -R2, R8 ;  /* 0x0000000802057221 */ /* 0x000fe40000010100 */
[----:B------:R-:W-:Y:S02]  /*4a20*/  FMUL.FTZ R74, R74, R3 ;  /* 0x000000034a4a7220 */ /* 0x000fe40000410000 */
[----:B------:R-:W-:Y:S02]  /*4a30*/  FFMA.FTZ R69, -R89, R89, 1 ;  /* 0x3f80000059457423 */ /* 0x000fe40000010159 */
[C---:B------:R-:W-:Y:S02]  /*4a40*/  FADD.FTZ R12, -R2.reuse, R12 ;  /* 0x0000000c020c7221 */ /* 0x040fe40000010100 */
[C---:B------:R-:W-:Y:S02]  /*4a50*/  FADD.FTZ R3, -R2.reuse, R13 ;  /* 0x0000000d02037221 */ /* 0x040fe40000010100 */
[----:B------:R-:W-:Y:S02]  /*4a60*/  FADD.FTZ R8, -R2, R9 ;  /* 0x0000000902087221 */ /* 0x000fe40000010100 */
[----:B------:R-:W-:Y:S02]  /*4a70*/  FMUL.FTZ R5, R98, R5 ;  /* 0x0000000562057220 */ /* 0x000fe40000410000 */
[----:B------:R-:W-:Y:S02]  /*4a80*/  FMUL.FTZ R75, R76, R4 ;  /* 0x000000044c4b7220 */ /* 0x000fe40000410000 */
[C---:B------:R-:W-:Y:S02]  /*4a90*/  FADD.FTZ R4, -R2.reuse, R16 ;  /* 0x0000001002047221 */ /* 0x040fe40000010100 */
[----:B------:R-:W-:Y:S02]  /*4aa0*/  FADD.FTZ R17, -R2, R17 ;  /* 0x0000001102117221 */ /* 0x000fe40000010100 */
[----:B------:R-:W-:Y:S02]  /*4ab0*/  FMUL.FTZ R69, R69, c[0x0][0x2ec] ;  /* 0x0000bb0045457a20 */ /* 0x000fe40000410000 */
[----:B------:R-:W-:Y:S02]  /*4ac0*/  FMUL.FTZ R2, R149, R12 ;  /* 0x0000000c95027220 */ /* 0x000fe40000410000 */
[----:B------:R-:W-:Y:S02]  /*4ad0*/  FMUL.FTZ R3, R99, R3 ;  /* 0x0000000363037220 */ /* 0x000fe40000410000 */
[----:B------:R-:W-:Y:S02]  /*4ae0*/  FMUL.FTZ R72, R72, c[0x0][0x2ec] ;  /* 0x0000bb0048487a20 */ /* 0x000fe40000410000 */
[----:B------:R-:W-:Y:S02]  /*4af0*/  FMUL.FTZ R69, R5, R69 ;  /* 0x0000004505457220 */ /* 0x000fe40000410000 */
[----:B------:R-:W-:Y:S02]  /*4b00*/  FMUL.FTZ R5, R95, R17 ;  /* 0x000000115f057220 */ /* 0x000fe40000410000 */
[----:B------:R-:W-:Y:S02]  /*4b10*/  FFMA.FTZ R71, -R79, R79, 1 ;  /* 0x3f8000004f477423 */ /* 0x000fe4000001014f */
[----:B------:R-:W-:Y:S02]  /*4b20*/  FFMA.FTZ R70, -R78, R78, 1 ;  /* 0x3f8000004e467423 */ /* 0x000fe4000001014e */
[----:B------:R-:W-:Y:S02]  /*4b30*/  FMUL.FTZ R73, R2, R73 ;  /* 0x0000004902497220 */ /* 0x000fe40000410000 */
[----:B------:R-:W-:Y:S02]  /*4b40*/  FMUL.FTZ R72, R3, R72 ;  /* 0x0000004803487220 */ /* 0x000fe40000410000 */
[C---:B------:R-:W-:Y:S02]  /*4b50*/  FADD.FTZ R2, -R0.reuse, R6 ;  /* 0x0000000600027221 */ /* 0x040fe40000010100 */
[----:B------:R-:W-:Y:S02]  /*4b60*/  FADD.FTZ R3, -R0, R7 ;  /* 0x0000000700037221 */ /* 0x000fe40000010100 */
[----:B------:R-:W-:Y:S02]  /*4b70*/  FFMA.FTZ R17, -R93, R93, 1 ;  /* 0x3f8000005d117423 */ /* 0x000fe4000001015d */
[----:B------:R-:W-:Y:S02]  /*4b80*/  FFMA.FTZ R16, -R92, R92, 1 ;  /* 0x3f8000005c107423 */ /* 0x000fe4000001015c */
[----:B------:R-:W-:Y:S02]  /*4b90*/  FMUL.FTZ R4, R96, R4 ;  /* 0x0000000460047220 */ /* 0x000fe40000410000 */
[----:B------:R-:W-:Y:S02]  /*4ba0*/  FMUL.FTZ R71, R71, c[0x0][0x2ec] ;  /* 0x0000bb0047477a20 */ /* 0x000fe40000410000 */
[----:B------:R-:W-:Y:S02]  /*4bb0*/  FMUL.FTZ R70, R70, c[0x0][0x2ec] ;  /* 0x0000bb0046467a20 */ /* 0x000fe40000410000 */
[----:B------:R-:W-:Y:S02]  /*4bc0*/  FMUL.FTZ R2, R157, R2 ;  /* 0x000000029d027220 */ /* 0x000fe40000410000 */
[----:B------:R-:W-:Y:S02]  /*4bd0*/  FMUL.FTZ R3, R155, R3 ;  /* 0x000000039b037220 */ /* 0x000fe40000410000 */
[----:B------:R-:W-:Y:S02]  /*4be0*/  FMUL.FTZ R17, R17, c[0x0][0x2ec] ;  /* 0x0000bb0011117a20 */ /* 0x000fe40000410000 */
[----:B------:R-:W-:Y:S02]  /*4bf0*/  FMUL.FTZ R16, R16, c[0x0][0x2ec] ;  /* 0x0000bb0010107a20 */ /* 0x000fe40000410000 */
[----:B------:R-:W-:Y:S02]  /*4c00*/  FADD.FTZ R18, -R0, R18 ;  /* 0x0000001200127221 */ /* 0x000fe40000010100 */
[----:B------:R-:W-:Y:S02]  /*4c10*/  FFMA.FTZ R68, -R82, R82, 1 ;  /* 0x3f80000052447423 */ /* 0x000fe40000010152 */
[----:B------:R-:W-:Y:S02]  /*4c20*/  FMUL.FTZ R71, R4, R71 ;  /* 0x0000004704477220 */ /* 0x000fe40000410000 */
[----:B------:R-:W-:Y:S02]  /*4c30*/  FMUL.FTZ R70, R5, R70 ;  /* 0x0000004605467220 */ /* 0x000fe40000410000 */
[C---:B------:R-:W-:Y:S02]  /*4c40*/  FADD.FTZ R4, -R0.reuse, R10 ;  /* 0x0000000a00047221 */ /* 0x040fe40000010100 */
[----:B------:R-:W-:Y:S02]  /*4c50*/  FADD.FTZ R5, -R0, R11 ;  /* 0x0000000b00057221 */ /* 0x000fe40000010100 */
[----:B------:R-:W-:Y:S02]  /*4c60*/  FMUL.FTZ R17, R2, R17 ;  /* 0x0000001102117220 */ /* 0x000fe40000410000 */
[----:B------:R-:W-:Y:S02]  /*4c70*/  FMUL.FTZ R16, R3, R16 ;  /* 0x0000001003107220 */ /* 0x000fe40000410000 */
[C---:B------:R-:W-:Y:S02]  /*4c80*/  FADD.FTZ R3, -R0.reuse, R14 ;  /* 0x0000000e00037221 */ /* 0x040fe40000010100 */
[----:B------:R-:W-:Y:S02]  /*4c90*/  FADD.FTZ R6, -R0, R15 ;  /* 0x0000000f00067221 */ /* 0x000fe40000010100 */
[----:B------:R-:W-:Y:S02]  /*4ca0*/  FFMA.FTZ R13, -R91, R91, 1 ;  /* 0x3f8000005b0d7423 */ /* 0x000fe4000001015b */
[----:B------:R-:W-:Y:S02]  /*4cb0*/  FFMA.FTZ R12, -R90, R90, 1 ;  /* 0x3f8000005a0c7423 */ /* 0x000fe4000001015a */
[----:B------:R-:W-:Y:S02]  /*4cc0*/  FADD.FTZ R2, -R0, R19 ;  /* 0x0000001300027221 */ /* 0x000fe40000010100 */
[----:B------:R-:W-:Y:S02]  /*4cd0*/  FMUL.FTZ R0, R151, R18 ;  /* 0x0000001297007220 */ /* 0x000fe40000410000 */
[----:B------:R-:W-:Y:S02]  /*4ce0*/  FFMA.FTZ R15, -R87, R87, 1 ;  /* 0x3f800000570f7423 */ /* 0x000fe40000010157 */
[----:B------:R-:W-:Y:S02]  /*4cf0*/  FFMA.FTZ R14, -R86, R86, 1 ;  /* 0x3f800000560e7423 */ /* 0x000fe40000010156 */
[----:B------:R-:W-:Y:S02]  /*4d00*/  FFMA.FTZ R19, -R85, R85, 1 ;  /* 0x3f80000055137423 */ /* 0x000fe40000010155 */
[----:B------:R-:W-:Y:S02]  /*4d10*/  FFMA.FTZ R18, -R84, R84, 1 ;  /* 0x3f80000054127423 */ /* 0x000fe40000010154 */
[----:B------:R-:W-:Y:S02]  /*4d20*/  FMUL.FTZ R8, R97, R8 ;  /* 0x0000000861087220 */ /* 0x000fe40000410000 */
[----:B------:R-:W-:Y:S02]  /*4d30*/  FMUL.FTZ R68, R68, c[0x0][0x2ec] ;  /* 0x0000bb0044447a20 */ /* 0x000fe40000410000 */
[----:B------:R-:W-:Y:S02]  /*4d40*/  FMUL.FTZ R4, R154, R4 ;  /* 0x000000049a047220 */ /* 0x000fe40000410000 */
[----:B------:R-:W-:Y:S02]  /*4d50*/  FMUL.FTZ R5, R152, R5 ;  /* 0x0000000598057220 */ /* 0x000fe40000410000 */
[----:B------:R-:W-:Y:S02]  /*4d60*/  FMUL.FTZ R13, R13, c[0x0][0x2ec] ;  /* 0x0000bb000d0d7a20 */ /* 0x000fe40000410000 */
[----:B------:R-:W-:Y:S02]  /*4d70*/  FMUL.FTZ R12, R12, c[0x0][0x2ec] ;  /* 0x0000bb000c0c7a20 */ /* 0x000fe40000410000 */
[----:B------:R-:W-:Y:S02]  /*4d80*/  FMUL.FTZ R3, R156, R3 ;  /* 0x000000039c037220 */ /* 0x000fe40000410000 */
[----:B------:R-:W-:Y:S02]  /*4d90*/  FMUL.FTZ R6, R153, R6 ;  /* 0x0000000699067220 */ /* 0x000fe40000410000 */
        /* <DEDUP_REMOVED lines=88> */
.L_x_1113:
        /* <DEDUP_REMOVED lines=138> */
.L_x_1114:
        /* <DEDUP_REMOVED lines=458> */
.L_x_1116:
        /* <DEDUP_REMOVED lines=15> */
.L_x_1117:
        /* <DEDUP_REMOVED lines=46> */
.L_x_1119:
[----:B------:R-:W-:Y:S05]  /*7c30*/  BSYNC B0 ;  /* 0x0000000000007941 */ /* 0x000fea0003800000 */
.L_x_1118:
        /* <DEDUP_REMOVED lines=20> */
.L_x_1121:
[----:B------:R-:W-:Y:S05]  /*7d80*/  BSYNC B0 ;  /* 0x0000000000007941 */ /* 0x000fea0003800000 */
.L_x_1120:
        /* <DEDUP_REMOVED lines=25> */
.L_x_1123:
[----:B------:R-:W-:Y:S05]  /*7f20*/  BSYNC B0 ;  /* 0x0000000000007941 */ /* 0x000fea0003800000 */
.L_x_1122:
        /* <DEDUP_REMOVED lines=19> */
.L_x_1094:
        /* <DEDUP_REMOVED lines=19> */
.L_x_1125:
        /* <DEDUP_REMOVED lines=15> */
.L_x_1126:
        /* <DEDUP_REMOVED lines=31> */
.L_x_1128:
[----:B------:R-:W-:Y:S05]  /*8470*/  BSYNC B0 ;  /* 0x0000000000007941 */ /* 0x000fea0003800000 */
.L_x_1127:
        /* <DEDUP_REMOVED lines=19> */
.L_x_1130:
[----:B------:R-:W-:Y:S05]  /*85b0*/  BSYNC B0 ;  /* 0x0000000000007941 */ /* 0x000fea0003800000 */
.L_x_1129:
        /* <DEDUP_REMOVED lines=25> */
.L_x_1132:
[----:B------:R-:W-:Y:S05]  /*8750*/  BSYNC B0 ;  /* 0x0000000000007941 */ /* 0x000fea0003800000 */
.L_x_1131:
        /* <DEDUP_REMOVED lines=16> */
.L_x_1124:
[----:B------:R-:W-:Y:S05]  /*8860*/  BSYNC B1 ;  /* 0x0000000000017941 */ /* 0x000fea0003800000 */
.L_x_1089:
[----:B------:R-:W-:-:S04]  /*8870*/  IADD3 R234, R234, c[0x0][0xc], RZ ;  /* 0x00000300eaea7a10 */ /* 0x000fc80007ffe0ff */
[----:B------:R-:W-:-:S13]  /*8880*/  ISETP.GE.AND P0, PT, R234, UR4, PT ;  /* 0x00000004ea007c0c */ /* 0x000fda000bf06270 */
[----:B------:R-:W-:Y:S01]  /*8890*/  @P0 CALL.REL.NOINC `(.L_x_1133) ;  /* 0x0000001000000944 */ /* 0x000fe20003c00000 */
[----:B------:R-:W-:Y:S05]  /*88a0*/  BRA `(.L_x_1134) ;  /* 0xffff803000007947 */ /* 0x000fea000383ffff */
.L_x_1133:
[----:B------:R-:W-:Y:S05]  /*88b0*/  EXIT ;  /* 0x000000000000794d */ /* 0x000fea0003800000 */
.L_x_1135:
        /* <DEDUP_REMOVED lines=12> */
.L_x_1607:


//--------------------- .text._ZN5flash44flash_bwd_dq_dk_dv_loop_seqk_parallel_kernelI23Flash_bwd_kernel_traitsILi192ELi64ELi64ELi8ELi4ELi2ELi2ELb0ELb0EN7cutlass6half_tE19Flash_kernel_traitsILi192ELi64ELi64ELi8ES3_EELb1ELb0ELb1ELb0ELb0ELb0ELb0EEEvNS_16Flash_bwd_paramsE --------------------------
	.section	.text._ZN5flash44flash_bwd_dq_dk_dv_loop_seqk_parallel_kernelI23Flash_bwd_kernel_traitsILi192ELi64ELi64ELi8ELi4ELi2ELi2ELb0ELb0EN7cutlass6half_tE19Flash_kernel_traitsILi192ELi64ELi64ELi8ES3_EELb1ELb0ELb1ELb0ELb0ELb0ELb0EEEvNS_16Flash_bwd_paramsE,"ax",@progbits
	.sectioninfo	@"SHI_REGISTERS=255"
	.align	128
        .global         _ZN5flash44flash_bwd_dq_dk_dv_loop_seqk_parallel_kernelI23Flash_bwd_kernel_traitsILi192ELi64ELi64ELi8ELi4ELi2ELi2ELb0ELb0EN7cutlass6half_tE19Flash_kernel_traitsILi192ELi64ELi64ELi8ES3_EELb1ELb0ELb1ELb0ELb0ELb0ELb0EEEvNS_16Flash_bwd_paramsE
        .type           _ZN5flash44flash_bwd_dq_dk_dv_loop_seqk_parallel_kernelI23Flash_bwd_kernel_traitsILi192ELi64ELi64ELi8ELi4ELi2ELi2ELb0ELb0EN7cutlass6half_tE19Flash_kernel_traitsILi192ELi64ELi64ELi8ES3_EELb1ELb0ELb1ELb0ELb0ELb0ELb0EEEvNS_16Flash_bwd_paramsE,@function
        .size           _ZN5flash44flash_bwd_dq_dk_dv_loop_seqk_parallel_kernelI23Flash_bwd_kernel_traitsILi192ELi64ELi64ELi8ELi4ELi2ELi2ELb0ELb0EN7cutlass6half_tE19Flash_kernel_traitsILi192ELi64ELi64ELi8ES3_EELb1ELb0ELb1ELb0ELb0ELb0ELb0EEEvNS_16Flash_bwd_paramsE,(.L_x_1608 - _ZN5flash44flash_bwd_dq_dk_dv_loop_seqk_parallel_kernelI23Flash_bwd_kernel_traitsILi192ELi64ELi64ELi8ELi4ELi2ELi2ELb0ELb0EN7cutlass6half_tE19Flash_kernel_traitsILi192ELi64ELi64ELi8ES3_EELb1ELb0ELb1ELb0ELb0ELb0ELb0EEEvNS_16Flash_bwd_paramsE)
        .other          _ZN5flash44flash_bwd_dq_dk_dv_loop_seqk_parallel_kernelI23Flash_bwd_kernel_traitsILi192ELi64ELi64ELi8ELi4ELi2ELi2ELb0ELb0EN7cutlass6half_tE19Flash_kernel_traitsILi192ELi64ELi64ELi8ES3_EELb1ELb0ELb1ELb0ELb0ELb0ELb0EEEvNS_16Flash_bwd_paramsE,@"STO_CUDA_ENTRY STV_DEFAULT"
_ZN5flash44flash_bwd_dq_dk_dv_loop_seqk_parallel_kernelI23Flash_bwd_kernel_traitsILi192ELi64ELi64ELi8ELi4ELi2ELi2ELb0ELb0EN7cutlass6half_tE19Flash_kernel_traitsILi192ELi64ELi64ELi8ES3_EELb1ELb0ELb1ELb0ELb0ELb0ELb0EEEvNS_16Flash_bwd_paramsE:
.text._ZN5flash44flash_bwd_dq_dk_dv_loop_seqk_parallel_kernelI23Flash_bwd_kernel_traitsILi192ELi64ELi64ELi8ELi4ELi2ELi2ELb0ELb0EN7cutlass6half_tE19Flash_kernel_traitsILi192ELi64ELi64ELi8ES3_EELb1ELb0ELb1ELb0ELb0ELb0ELb0EEEvNS_16Flash_bwd_paramsE:
        /* <DEDUP_REMOVED lines=13> */
[----:B------:R-:W2:Y:S01]  /*00d0*/  S2R R211, SR_CTAID.Y ;  /* 0x0000000000d37919 */ /* 0x000ea20000002600 */
[----:B------:R-:W-:-:S03]  /*00e0*/  ULDC.U8 UR6, c[0x0][0x2d8] ;  /* 0x0000b60000067ab9 */ /* 0x000fc60000000000 */
[----:B------:R-:W3:Y:S01]  /*00f0*/  S2R R232, SR_CTAID.Z ;  /* 0x0000000000e87919 */ /* 0x000ee20000002700 */
[----:B-1----:R-:W-:-:S04]  /*0100*/  SHF.R.S32.HI R3, RZ, 0x1f, R2 ;  /* 0x0000001fff037819 */ /* 0x002fc80000011402 */
[CC--:B------:R-:W-:Y:S02]  /*0110*/  LEA.HI R12, R3.reuse, R2.reuse, RZ, 0x3 ;  /* 0x00000002030c7211 */ /* 0x0c0fe400078f18ff */
[CC--:B------:R-:W-:Y:S02]  /*0120*/  LEA.HI R5, R3.reuse, R2.reuse, RZ, 0x4 ;  /* 0x0000000203057211 */ /* 0x0c0fe400078f20ff */
[CC--:B------:R-:W-:Y:S02]  /*0130*/  LEA.HI R7, R3.reuse, R2.reuse, RZ, 0x5 ;  /* 0x0000000203077211 */ /* 0x0c0fe400078f28ff */
[----:B------:R-:W-:Y:S02]  /*0140*/  LEA.HI R4, R3, R2, RZ, 0x2 ;  /* 0x0000000203047211 */ /* 0x000fe400078f10ff */
[----:B------:R-:W-:Y:S02]  /*0150*/  LOP3.LUT R197, R12, 0xfffffff8, RZ, 0xc0, !PT ;  /* 0xfffffff80cc57812 */ /* 0x000fe400078ec0ff */
[----:B------:R-:W-:-:S02]  /*0160*/  SHF.R.S32.HI R0, RZ, 0x4, R5 ;  /* 0x00000004ff007819 */ /* 0x000fc40000011405 */
[----:B------:R-:W-:Y:S01]  /*0170*/  SHF.R.S32.HI R210, RZ, 0x3, R12 ;  /* 0x00000003ffd27819 */ /* 0x000fe2000001140c */
[----:B------:R-:W-:Y:S01]  /*0180*/  IMAD.IADD R197, R2, 0x1, -R197 ;  /* 0x0000000102c57824 */ /* 0x000fe200078e0ac5 */
[CC--:B------:R-:W-:Y:S02]  /*0190*/  LEA.HI R205, R3.reuse, R2.reuse, RZ, 0x7 ;  /* 0x0000000203cd7211 */ /* 0x0c0fe400078f38ff */
[----:B------:R-:W-:Y:S01]  /*01a0*/  LEA.HI R8, R3, R2, RZ, 0x6 ;  /* 0x0000000203087211 */ /* 0x000fe200078f30ff */
[----:B------:R-:W-:Y:S01]  /*01b0*/  IMAD.SHL.U32 R209, R210, 0x40, RZ ;  /* 0x00000040d2d17824 */ /* 0x000fe200078e00ff */
[----:B------:R-:W-:Y:S01]  /*01c0*/  LOP3.LUT R9, R7, 0xffffffe0, RZ, 0xc0, !PT ;  /* 0xffffffe007097812 */ /* 0x000fe200078ec0ff */
[----:B------:R-:W-:Y:S01]  /*01d0*/  IMAD.SHL.U32 R212, R197, 0x8, RZ ;  /* 0x00000008c5d47824 */ /* 0x000fe200078e00ff */
[C---:B------:R-:W-:Y:S02]  /*01e0*/  LOP3.LUT R13, R5.reuse, 0xfffffff0, RZ, 0xc0, !PT ;  /* 0xfffffff0050d7812 */ /* 0x040fe400078ec0ff */
[----:B------:R-:W-:Y:S01]  /*01f0*/  LOP3.LUT R3, R4, 0x7ffffffc, RZ, 0xc0, !PT ;  /* 0x7ffffffc04037812 */ /* 0x000fe200078ec0ff */
[C---:B------:R-:W-:Y:S01]  /*0200*/  IMAD.IADD R208, R2.reuse, 0x1, -R9 ;  /* 0x0000000102d07824 */ /* 0x040fe200078e0a09 */
[----:B------:R-:W-:Y:S01]  /*0210*/  LEA.HI R5, R5, R0, RZ, 0x1 ;  /* 0x0000000005057211 */ /* 0x000fe200078f08ff */
[C---:B------:R-:W-:Y:S01]  /*0220*/  IMAD.IADD R13, R2.reuse, 0x1, -R13 ;  /* 0x00000001020d7824 */ /* 0x040fe200078e0a0d */
[----:B------:R-:W-:Y:S01]  /*0230*/  LOP3.LUT R209, R209, 0x1c0, RZ, 0xc0, !PT ;  /* 0x000001c0d1d17812 */ /* 0x000fe200078ec0ff */
[----:B------:R-:W-:Y:S01]  /*0240*/  IMAD.IADD R2, R2, 0x1, -R3 ;  /* 0x0000000102027824 */ /* 0x000fe200078e0a03 */
[----:B------:R-:W-:-:S02]  /*0250*/  LOP3.LUT R5, R5, 0xfffffffe, RZ, 0xc0, !PT ;  /* 0xfffffffe05057812 */ /* 0x000fc400078ec0ff */
[--C-:B------:R-:W-:Y:S01]  /*0260*/  SHF.R.S32.HI R3, RZ, 0x2, R4.reuse ;  /* 0x00000002ff037819 */ /* 0x100fe20000011404 */
[----:B------:R-:W-:Y:S01]  /*0270*/  IMAD.SHL.U32 R2, R2, 0x2, RZ ;  /* 0x0000000202027824 */ /* 0x000fe200078e00ff */
[----:B------:R-:W-:Y:S01]  /*0280*/  SHF.R.S32.HI R4, RZ, 0x1f, R4 ;  /* 0x0000001fff047819 */ /* 0x000fe20000011404 */
[----:B------:R-:W-:Y:S01]  /*0290*/  IMAD.IADD R5, R0, 0x1, -R5 ;  /* 0x0000000100057824 */ /* 0x000fe200078e0a05 */
[----:B------:R-:W-:Y:S02]  /*02a0*/  LOP3.LUT R0, R209, 0x38, R212, 0xf8, !PT ;  /* 0x00000038d1007812 */ /* 0x000fe400078ef8d4 */
[----:B------:R-:W-:Y:S01]  /*02b0*/  LEA.HI R4, R4, R3, RZ, 0x3 ;  /* 0x0000000304047211 */ /* 0x000fe200078f18ff */
[----:B------:R-:W-:Y:S01]  /*02c0*/  IMAD.SHL.U32 R199, R5, 0x20, RZ ;  /* 0x0000002005c77824 */ /* 0x000fe200078e00ff */
[----:B------:R-:W-:Y:S02]  /*02d0*/  SHF.R.S32.HI R6, RZ, 0x5, R7 ;  /* 0x00000005ff067819 */ /* 0x000fe40000011407 */
[----:B------:R-:W-:-:S02]  /*02e0*/  SHF.R.U32.HI R209, RZ, 0x3, R209 ;  /* 0x00000003ffd17819 */ /* 0x000fc400000116d1 */
[----:B------:R-:W-:Y:S02]  /*02f0*/  SHF.R.S32.HI R207, RZ, 0x1f, R7 ;  /* 0x0000001fffcf7819 */ /* 0x000fe40000011407 */
[----:B------:R-:W-:Y:S02]  /*0300*/  LOP3.LUT R4, R4, 0xfffffff8, RZ, 0xc0, !PT ;  /* 0xfffffff804047812 */ /* 0x000fe400078ec0ff */
[-C--:B------:R-:W-:Y:S02]  /*0310*/  LEA.HI R7, R7, R6.reuse, RZ, 0x1 ;  /* 0x0000000607077211 */ /* 0x080fe400078f08ff */
[----:B------:R-:W-:Y:S01]  /*0320*/  LOP3.LUT R209, R0, R209, RZ, 0x3c, !PT ;  /* 0x000000d100d17212 */ /* 0x000fe200078e3cff */
[----:B------:R-:W-:Y:S01]  /*0330*/  IMAD.IADD R4, R3, 0x1, -R4 ;  /* 0x0000000103047824 */ /* 0x000fe200078e0a04 */
[----:B------:R-:W-:Y:S02]  /*0340*/  SHF.R.S32.HI R0, RZ, 0x1f, R13 ;  /* 0x0000001fff007819 */ /* 0x000fe4000001140d */
[----:B------:R-:W-:Y:S01]  /*0350*/  LEA.HI R207, R207, R6, RZ, 0x2 ;  /* 0x00000006cfcf7211 */ /* 0x000fe200078f10ff */
[----:B------:R-:W-:Y:S01]  /*0360*/  IMAD.SHL.U32 R220, R4, 0x40, RZ ;  /* 0x0000004004dc7824 */ /* 0x000fe200078e00ff */
[----:B------:R-:W-:-:S02]  /*0370*/  LOP3.LUT R7, R7, 0xfffffffe, RZ, 0xc0, !PT ;  /* 0xfffffffe07077812 */ /* 0x000fc400078ec0ff */
[----:B------:R-:W-:Y:S02]  /*0380*/  LEA.HI R0, R0, R13, RZ, 0x3 ;  /* 0x0000000d00007211 */ /* 0x000fe400078f18ff */
[----:B------:R-:W-:Y:S01]  /*0390*/  LOP3.LUT R207, R207, 0xfffffffc, RZ, 0xc0, !PT ;  /* 0xfffffffccfcf7812 */ /* 0x000fe200078ec0ff */
[----:B------:R-:W-:Y:S01]  /*03a0*/  IMAD.IADD R7, R6, 0x1, -R7 ;  /* 0x0000000106077824 */ /* 0x000fe200078e0a07 */
[C---:B------:R-:W-:Y:S02]  /*03b0*/  LOP3.LUT P4, RZ, R197.reuse, 0x4, RZ, 0xc0, !PT ;  /* 0x00000004c5ff7812 */ /* 0x040fe4000788c0ff */
[C---:B------:R-:W-:Y:S01]  /*03c0*/  LOP3.LUT P3, RZ, R197.reuse, 0x2, RZ, 0xc0, !PT ;  /* 0x00000002c5ff7812 */ /* 0x040fe2000786c0ff */
[----:B------:R-:W-:Y:S01]  /*03d0*/  IMAD.SHL.U32 R197, R197, 0x40, RZ ;  /* 0x00000040c5c57824 */ /* 0x000fe200078e00ff */
[----:B------:R-:W-:Y:S01]  /*03e0*/  LOP3.LUT R206, R0, 0xfffffff8, RZ, 0xc0, !PT ;  /* 0xfffffff800ce7812 */ /* 0x000fe200078ec0ff */
[----:B------:R-:W-:Y:S01]  /*03f0*/  IMAD.IADD R207, R6, 0x1, -R207 ;  /* 0x0000000106cf7824 */ /* 0x000fe200078e0acf */
[----:B------:R-:W-:Y:S01]  /*0400*/  LOP3.LUT R3, R4, 0x1, RZ, 0xc0, !PT ;  /* 0x0000000104037812 */ /* 0x000fe200078ec0ff */
[----:B------:R-:W-:Y:S01]  /*0410*/  IMAD.SHL.U32 R6, R7, 0x10, RZ ;  /* 0x0000001007067824 */ /* 0x000fe200078e00ff */
        /* <DEDUP_REMOVED lines=8> */
[----:B------:R-:W-:Y:S01]  /*04a0*/  R2P PR, R4, 0x6 ;  /* 0x0000000604007804 */ /* 0x000fe20000000000 */
[----:B------:R-:W-:Y:S01]  /*04b0*/  IMAD.SHL.U32 R4, R206, 0x40, RZ ;  /* 0x00000040ce047824 */ /* 0x000fe200078e00ff */
[----:B------:R-:W-:Y:S01]  /*04c0*/  LOP3.LUT R9, R197, 0x10, R6, 0xf8, !PT ;  /* 0x00000010c5097812 */ /* 0x000fe200078ef806 */
[----:B------:R-:W-:Y:S01]  /*04d0*/  IMAD.SHL.U32 R6, R5, 0x200, RZ ;  /* 0x0000020005067824 */ /* 0x000fe200078e00ff */
[--C-:B------:R-:W-:Y:S01]  /*04e0*/  LOP3.LUT R10, R197, 0x8, R12.reuse, 0xf8, !PT ;  /* 0x00000008c50a7812 */ /* 0x100fe200078ef80c */
[----:B------:R-:W-:Y:S01]  /*04f0*/  IMAD.SHL.U32 R204, R205, 0x20, RZ ;  /* 0x00000020cdcc7824 */ /* 0x000fe200078e00ff */
[----:B------:R-:W-:Y:S01]  /*0500*/  SHF.R.U32.HI R197, RZ, 0x3, R197 ;  /* 0x00000003ffc57819 */ /* 0x000fe200000116c5 */
[----:B------:R-:W-:Y:S01]  /*0510*/  IMAD.SHL.U32 R5, R5, 0x8, RZ ;  /* 0x0000000805057824 */ /* 0x000fe200078e00ff */
[----:B------:R-:W-:Y:S01]  /*0520*/  LOP3.LUT R9, R9, 0x8, R12, 0xf8, !PT ;  /* 0x0000000809097812 */ /* 0x000fe200078ef80c */
[----:B------:R-:W-:Y:S01]  /*0530*/  IMAD R11, R205, 0x800, R6 ;  /* 0x00000800cd0b7824 */ /* 0x000fe200078e0206 */
[----:B------:R-:W-:Y:S01]  /*0540*/  LOP3.LUT R220, R220, 0x1c0, RZ, 0xc0, !PT ;  /* 0x000001c0dcdc7812 */ /* 0x000fe200078ec0ff */
[----:B------:R-:W-:Y:S01]  /*0550*/  IMAD.SHL.U32 R215, R209, 0x2, RZ ;  /* 0x00000002d1d77824 */ /* 0x000fe200078e00ff */
[----:B------:R-:W-:-:S02]  /*0560*/  LOP3.LUT R8, R8, 0x18, RZ, 0xc0, !PT ;  /* 0x0000001808087812 */ /* 0x000fc400078ec0ff */
[----:B------:R-:W-:Y:S02]  /*0570*/  LOP3.LUT R4, R4, 0x1c0, RZ, 0xc0, !PT ;  /* 0x000001c004047812 */ /* 0x000fe400078ec0ff */
[----:B------:R-:W-:Y:S02]  /*0580*/  LOP3.LUT R10, R10, R197, RZ, 0x3c, !PT ;  /* 0x000000c50a0a7212 */ /* 0x000fe400078e3cff */
[----:B------:R-:W-:Y:S01]  /*0590*/  LOP3.LUT R197, R6, R9, R197, 0xf6, !PT ;  /* 0x0000000906c57212 */ /* 0x000fe200078ef6c5 */
[----:B------:R-:W-:Y:S01]  /*05a0*/  IMAD R9, R7, 0x400, R2 ;  /* 0x0000040007097824 */ /* 0x000fe200078e0202 */
[----:B------:R-:W-:Y:S01]  /*05b0*/  SHF.R.U32.HI R219, RZ, 0x3, R220 ;  /* 0x00000003ffdb7819 */ /* 0x000fe200000116dc */
[----:B------:R-:W-:Y:S01]  /*05c0*/  IMAD.IADD R3, R11, 0x1, R10 ;  /* 0x000000010b037824 */ /* 0x000fe200078e020a */
[----:B------:R-:W-:Y:S02]  /*05d0*/  LOP3.LUT R6, R220, 0x20, R204, 0xf8, !PT ;  /* 0x00000020dc067812 */ /* 0x000fe400078ef8cc */
[----:B------:R-:W-:Y:S01]  /*05e0*/  LOP3.LUT R199, R8, 0x20, R199, 0xf8, !PT ;  /* 0x0000002008c77812 */ /* 0x000fe200078ef8c7 */
[----:B------:R-:W-:Y:S01]  /*05f0*/  IMAD.SHL.U32 R198, R3, 0x2, RZ ;  /* 0x0000000203c67824 */ /* 0x000fe200078e00ff */
[----:B------:R-:W-:-:S02]  /*0600*/  SHF.R.U32.HI R196, RZ, 0x3, R4 ;  /* 0x00000003ffc47819 */ /* 0x000fc40000011604 */
[----:B------:R-:W-:Y:S02]  /*0610*/  LOP3.LUT R5, R4, 0x8, R5, 0xf8, !PT ;  /* 0x0000000804057812 */ /* 0x000fe400078ef805 */
[----:B------:R-:W-:Y:S02]  /*0620*/  LOP3.LUT R0, R0, 0xfffffe00, RZ, 0xc0, !PT ;  /* 0xfffffe0000007812 */ /* 0x000fe400078ec0ff */
[----:B------:R-:W-:Y:S02]  /*0630*/  LOP3.LUT R220, R219, R220, R8, 0x1e, !PT ;  /* 0x000000dcdbdc7212 */ /* 0x000fe400078e1e08 */
[----:B------:R-:W-:Y:S01]  /*0640*/  LOP3.LUT R219, R6, R219, RZ, 0x3c, !PT ;  /* 0x000000db06db7212 */ /* 0x000fe200078e3cff */
[----:B------:R-:W-:Y:S01]  /*0650*/  IMAD R6, R207, 0x400, R2 ;  /* 0x00000400cf067824 */ /* 0x000fe200078e0202 */
[----:B------:R-:W-:Y:S01]  /*0660*/  LOP3.LUT R199, R196, R199, R4, 0x1e, !PT ;  /* 0x000000c7c4c77212 */ /* 0x000fe200078e1e04 */
[--C-:B------:R-:W-:Y:S01]  /*0670*/  IMAD R7, R7, 0x400, R0.reuse ;  /* 0x0000040007077824 */ /* 0x100fe200078e0200 */
[----:B------:R-:W-:Y:S01]  /*0680*/  LOP3.LUT R196, R5, R196, RZ, 0x3c, !PT ;  /* 0x000000c405c47212 */ /* 0x000fe200078e3cff */
[----:B------:R-:W-:Y:S01]  /*0690*/  IMAD R5, R207, 0x400, R0 ;  /* 0x00000400cf057824 */ /* 0x000fe200078e0200 */
[----:B------:R-:W-:Y:S01]  /*06a0*/  LOP3.LUT R199, R199, R0, RZ, 0xfc, !PT ;  /* 0x00000000c7c77212 */ /* 0x000fe200078efcff */
[----:B------:R-:W-:Y:S01]  /*06b0*/  IMAD.IADD R219, R6, 0x1, R219 ;  /* 0x0000000106db7824 */ /* 0x000fe200078e02db */
[----:B------:R-:W-:Y:S01]  /*06c0*/  SEL R188, R188, 0xffffffe0, !P3 ;  /* 0xffffffe0bcbc7807 */ /* 0x000fe20005800000 */
[----:B------:R-:W-:Y:S01]  /*06d0*/  IMAD.IADD R200, R5, 0x1, R196 ;  /* 0x0000000105c87824 */ /* 0x000fe200078e02c4 */
[----:B------:R-:W-:Y:S01]  /*06e0*/  SHF.R.S32.HI R5, RZ, 0x1f, R208 ;  /* 0x0000001fff057819 */ /* 0x000fe200000114d0 */
[----:B------:R-:W-:Y:S01]  /*06f0*/  IMAD.MOV.U32 R0, RZ, RZ, 0x40 ;  /* 0x00000040ff007424 */ /* 0x000fe200078e00ff */
[----:B------:R-:W-:Y:S01]  /*0700*/  SEL R226, R226, 0x10, !P0 ;  /* 0x00000010e2e27807 */ /* 0x000fe20004000000 */
[----:B------:R-:W-:Y:S01]  /*0710*/  IMAD.SHL.U32 R219, R219, 0x2, RZ ;  /* 0x00000002dbdb7824 */ /* 0x000fe200078e00ff */
        /* <DEDUP_REMOVED lines=9> */
[----:B------:R-:W-:Y:S01]  /*07b0*/  IMAD.IADD R2, R0, 0x1, R188 ;  /* 0x0000000100027824 */ /* 0x000fe200078e02bc */
[----:B------:R-:W-:Y:S01]  /*07c0*/  @P1 IADD3 R221, R219, -0x20, RZ ;  /* 0xffffffe0dbdd1810 */ /* 0x000fe20007ffe0ff */
[----:B------:R-:W-:Y:S01]  /*07d0*/  IMAD R0, R197, 0x2, R0 ;  /* 0x00000002c5007824 */ /* 0x000fe200078e0200 */
[----:B------:R-:W-:Y:S01]  /*07e0*/  IADD3 R222, R220, 0x40, RZ ;  /* 0x00000040dcde7810 */ /* 0x000fe20007ffe0ff */
[----:B------:R-:W-:Y:S01]  /*07f0*/  IMAD.IADD R223, R219, 0x1, R226 ;  /* 0x00000001dbdf7824 */ /* 0x000fe200078e02e2 */
[C---:B------:R-:W-:Y:S01]  /*0800*/  IADD3 R217, R212.reuse, 0x40, RZ ;  /* 0x00000040d4d97810 */ /* 0x040fe20007ffe0ff */
[----:B------:R-:W-:Y:S01]  /*0810*/  IMAD R214, R207, 0x10, R214 ;  /* 0x00000010cfd67824 */ /* 0x000fe200078e02d6 */
[----:B------:R-:W-:Y:S01]  /*0820*/  IADD3 R216, R212, 0x80, RZ ;  /* 0x00000080d4d87810 */ /* 0x000fe20007ffe0ff */
[----:B------:R-:W-:Y:S01]  /*0830*/  IMAD.SHL.U32 R197, R197, 0x2, RZ ;  /* 0x00000002c5c57824 */ /* 0x000fe200078e00ff */
[----:B------:R-:W-:Y:S01]  /*0840*/  LEA R196, R196, 0x1e000, 0x1 ;  /* 0x0001e000c4c47811 */ /* 0x000fe200078e08ff */
[----:B------:R-:W-:Y:S01]  /*0850*/  IMAD.IADD R226, R226, 0x1, R221 ;  /* 0x00000001e2e27824 */ /* 0x000fe200078e02dd */
[----:B--23--:R-:W-:-:S02]  /*0860*/  @P2 IADD3 R222, R220, -0x40, RZ ;  /* 0xffffffc0dcde2810 */ /* 0x00cfc40007ffe0ff */
.L_x_1184:
[----:B-1----:R-:W1:Y:S01]  /*0870*/  LDC.U8 R4, c[0x0][0x312] ;  /* 0x0000c480ff047b82 */ /* 0x002e620000000000 */
[----:B------:R-:W-:Y:S01]  /*0880*/  ISETP.NE.U32.AND P3, PT, RZ, c[0x0][0x250], PT ;  /* 0x00009400ff007a0c */ /* 0x000fe20003f65070 */
[----:B--23--:R-:W-:Y:S01]  /*0890*/  IMAD.SHL.U32 R6, R211, 0x4, RZ ;  /* 0x00000004d3067824 */ /* 0x00cfe200078e00ff */
[----:B------:R-:W-:Y:S01]  /*08a0*/  ISETP.NE.U32.AND P2, PT, RZ, c[0x0][0x240], PT ;  /* 0x00009000ff007a0c */ /* 0x000fe20003f45070 */
[----:B------:R-:W-:Y:S01]  /*08b0*/  IMAD.MOV.U32 R36, RZ, RZ, -0x1 ;  /* 0xffffffffff247424 */ /* 0x000fe200078e00ff */
[----:B------:R-:W-:-:S02]  /*08c0*/  ISETP.NE.AND.EX P3, PT, RZ, c[0x0][0x254], PT, P3 ;  /* 0x00009500ff007a0c */ /* 0x000fc40003f65330 */
[----:B------:R-:W-:Y:S02]  /*08d0*/  SHF.R.S32.HI R18, RZ, 0x1f, R211 ;  /* 0x0000001fff127819 */ /* 0x000fe400000114d3 */
[----:B------:R-:W-:Y:S02]  /*08e0*/  ISETP.NE.AND.EX P2, PT, RZ, c[0x0][0x244], PT, P2 ;  /* 0x00009100ff007a0c */ /* 0x000fe40003f45320 */
[----:B------:R-:W-:Y:S02]  /*08f0*/  ISETP.EQ.U32.AND P5, PT, RZ, c[0x0][0x248], PT ;  /* 0x00009200ff007a0c */ /* 0x000fe40003fa2070 */
[----:B------:R-:W-:Y:S02]  /*0900*/  SHF.L.U64.HI R5, R211, 0x2, R18 ;  /* 0x00000002d3057819 */ /* 0x000fe40000010212 */
[----:B------:R-:W-:Y:S02]  /*0910*/  IADD3 R12, P0, R6, c[0x0][0x240], RZ ;  /* 0x00009000060c7a10 */ /* 0x000fe40007f1e0ff */
[----:B-1----:R-:W-:-:S02]  /*0920*/  ISETP.NE.AND P4, PT, R4, RZ, PT ;  /* 0x000000ff0400720c */ /* 0x002fc40003f85270 */
[C---:B------:R-:W-:Y:S02]  /*0930*/  IADD3.X R13, R5.reuse, c[0x0][0x244], RZ, P0, !PT ;  /* 0x00009100050d7a10 */ /* 0x040fe400007fe4ff */
[----:B------:R-:W-:Y:S02]  /*0940*/  ISETP.EQ.OR.EX P5, PT, RZ, c[0x0][0x24c], !P4, P5 ;  /* 0x00009300ff007a0c */ /* 0x000fe400067a2750 */
[C---:B------:R-:W-:Y:S01]  /*0950*/  @P3 IADD3 R10, P0, R6.reuse, c[0x0][0x250], RZ ;  /* 0x00009400060a3a10 */ /* 0x040fe20007f1e0ff */
[----:B------:R-:W-:Y:S01]  /*0960*/  IMAD.MOV.U32 R240, RZ, RZ, RZ ;  /* 0x000000fffff07224 */ /* 0x000fe200078e00ff */
[----:B------:R-:W-:Y:S01]  /*0970*/  IADD3 R8, P1, R6, c[0x0][0x248], RZ ;  /* 0x0000920006087a10 */ /* 0x000fe20007f3e0ff */
[----:B------:R-:W-:Y:S01]  /*0980*/  IMAD.MOV.U32 R241, RZ, RZ, -0x1 ;  /* 0xfffffffffff17424 */ /* 0x000fe200078e00ff */
[----:B------:R-:W2:Y:S01]  /*0990*/  @P2 LDG.E R36, [R12.64] ;  /* 0x000000080c242981 */ /* 0x000ea2000c1e1900 */
[C---:B------:R-:W-:Y:S02]  /*09a0*/  @P3 IADD3.X R11, R5.reuse, c[0x0][0x254], RZ, P0, !PT ;  /* 0x00009500050b3a10 */ /* 0x040fe400007fe4ff */
[----:B------:R-:W-:Y:S01]  /*09b0*/  IADD3.X R9, R5, c[0x0][0x24c], RZ, P1, !PT ;  /* 0x0000930005097a10 */ /* 0x000fe20000ffe4ff */
[----:B------:R-:W2:Y:S04]  /*09c0*/  @P2 LDG.E R7, [R12.64+0x4] ;  /* 0x000004080c072981 */ /* 0x000ea8000c1e1900 */
[----:B-----5:R1:W5:Y:S04]  /*09d0*/  @P3 LDG.E R240, [R10.64] ;  /* 0x000000080af03981 */ /* 0x020368000c1e1900 */
[----:B------:R1:W5:Y:S01]  /*09e0*/  @!P5 LDG.E R241, [R8.64] ;  /* 0x0000000808f1d981 */ /* 0x000362000c1e1900 */
[----:B------:R-:W-:Y:S01]  /*09f0*/  ISETP.NE.U32.AND P0, PT, RZ, c[0x0][0x248], PT ;  /* 0x00009200ff007a0c */ /* 0x000fe20003f05070 */
[----:B------:R-:W-:-:S03]  /*0a00*/  IMAD.MOV.U32 R4, RZ, RZ, c[0x0][0x218] ;  /* 0x00008600ff047624 */ /* 0x000fc600078e00ff */
[----:B------:R-:W-:Y:S01]  /*0a10*/  ISETP.NE.AND.EX P0, PT, RZ, c[0x0][0x24c], PT, P0 ;  /* 0x00009300ff007a0c */ /* 0x000fe20003f05300 */
[----:B--2---:R-:W-:Y:S02]  /*0a20*/  @P2 IMAD.IADD R242, R7, 0x1, -R36 ;  /* 0x0000000107f22824 */ /* 0x004fe400078e0a24 */
[----:B------:R-:W-:-:S10]  /*0a30*/  @!P2 IMAD.MOV.U32 R242, RZ, RZ, c[0x0][0x214] ;  /* 0x00008500fff2a624 */ /* 0x000fd400078e00ff */
[----:B------:R-:W-:Y:S05]  /*0a40*/  @!P0 BRA `(.L_x_1136) ;  /* 0x0000003000008947 */ /* 0x000fea0003800000 */
[----:B-1----:R-:W2:Y:S02]  /*0a50*/  @P4 LDG.E R4, [R8.64+0x4] ;  /* 0x0000040808044981 */ /* 0x002ea4000c1e1900 */
[----:B--2--5:R-:W-:-:S06]  /*0a60*/  @P4 IADD3 R4, R4, -R241, RZ ;  /* 0x800000f104044210 */ /* 0x024fcc0007ffe0ff */
[----:B------:R1:W5:Y:S02]  /*0a70*/  @!P4 LDG.E R4, [R8.64] ;  /* 0x000000080804c981 */ /* 0x000364000c1e1900 */
.L_x_1136:
        /* <DEDUP_REMOVED lines=28> */
[----:B------:R-:W-:Y:S02]  /*0c40*/  ISETP.NE.AND P1, PT, R36, -0x1, PT ;  /* 0xffffffff2400780c */ /* 0x000fe40003f25270 */
[----:B------:R-:W-:Y:S01]  /*0c50*/  SHF.R.S32.HI R4, RZ, 0x6, R4 ;  /* 0x00000006ff047819 */ /* 0x000fe20000011404 */
[C---:B------:R-:W-:Y:S01]  /*0c60*/  @P0 IMAD.WIDE.U32 R10, R9.reuse, c[0x0][0x198], RZ ;  /* 0x00006600090a0a25 */ /* 0x040fe200078e00ff */
        /* <DEDUP_REMOVED lines=18> */
.L_x_1138:
        /* <DEDUP_REMOVED lines=13> */
.L_x_1139:
[----:B------:R-:W-:Y:S01]  /*0e60*/  IABS R6, c[0x0][0x1c8] ;  /* 0x0000720000067a13 */ /* 0x000fe20000000000 */
[----:B------:R-:W1:Y:S01]  /*0e70*/  LDC.U8 R19, c[0x0][0x328] ;  /* 0x0000ca00ff137b82 */ /* 0x000e620000000000 */
[----:B------:R-:W-:Y:S01]  /*0e80*/  IABS R5, R232 ;  /* 0x000000e800057213 */ /* 0x000fe20000000000 */
[C---:B------:R-:W-:Y:S01]  /*0e90*/  IMAD.WIDE.U32 R26, R211.reuse, c[0x0][0x224], RZ ;  /* 0x00008900d31a7a25 */ /* 0x040fe200078e00ff */
[----:B------:R-:W2:Y:S01]  /*0ea0*/  I2F.RP R7, R6 ;  /* 0x0000000600077306 */ /* 0x000ea20000209400 */
[----:B------:R-:W-:Y:S02]  /*0eb0*/  MOV R28, c[0x0][0x22c] ;  /* 0x00008b00001c7a02 */ /* 0x000fe40000000f00 */
[----:B------:R-:W-:Y:S01]  /*0ec0*/  @P1 IMAD.WIDE.U32 R30, R36, c[0x0][0x370], RZ ;  /* 0x0000dc00241e1a25 */ /* 0x000fe200078e00ff */
[----:B------:R-:W-:Y:S02]  /*0ed0*/  LOP3.LUT R16, R232, c[0x0][0x1c8], RZ, 0x3c, !PT ;  /* 0x00007200e8107a12 */ /* 0x000fe400078e3cff */
[C---:B------:R-:W-:Y:S01]  /*0ee0*/  SHF.L.U32 R34, R211.reuse, 0x7, RZ ;  /* 0x00000007d3227819 */ /* 0x040fe200000006ff */
[----:B------:R-:W-:Y:S01]  /*0ef0*/  @!P1 IMAD.WIDE.U32 R24, R211, c[0x0][0x368], RZ ;  /* 0x0000da00d3189a25 */ /* 0x000fe200078e00ff */
[----:B------:R-:W-:-:S02]  /*0f00*/  ISETP.GE.AND P4, PT, R16, RZ, PT ;  /* 0x000000ff1000720c */ /* 0x000fc40003f86270 */
[----:B------:R-:W-:Y:S01]  /*0f10*/  SHF.L.U64.HI R16, R211, 0x7, R18 ;  /* 0x00000007d3107819 */ /* 0x000fe20000010212 */
[----:B------:R-:W-:Y:S01]  /*0f20*/  @P1 IMAD R29, R36, c[0x0][0x374], R31 ;  /* 0x0000dd00241d1a24 */ /* 0x000fe200078e021f */
[----:B------:R-:W-:Y:S01]  /*0f30*/  SEL R34, R34, RZ, P2 ;  /* 0x000000ff22227207 */ /* 0x000fe20001000000 */
[----:B------:R-:W-:Y:S01]  /*0f40*/  IMAD R32, R232, c[0x0][0x22c], RZ ;  /* 0x00008b00e8207a24 */ /* 0x000fe200078e02ff */
[----:B------:R-:W-:Y:S01]  /*0f50*/  SEL R16, R16, RZ, P2 ;  /* 0x000000ff10107207 */ /* 0x000fe20001000000 */
[----:B--2---:R-:W2:Y:S01]  /*0f60*/  MUFU.RCP R20, R7 ;  /* 0x0000000700147308 */ /* 0x004ea20000001000 */
[----:B------:R-:W-:Y:S02]  /*0f70*/  @!P1 MOV R30, R24 ;  /* 0x00000018001e9202 */ /* 0x000fe40000000f00 */
[----:B------:R-:W-:Y:S02]  /*0f80*/  IADD3 R34, P2, R17, R34, RZ ;  /* 0x0000002211227210 */ /* 0x000fe40007f5e0ff */
[----:B-1----:R-:W-:-:S02]  /*0f90*/  ISETP.NE.AND P3, PT, R19, RZ, PT ;  /* 0x000000ff1300720c */ /* 0x002fc40003f65270 */
[----:B------:R-:W-:Y:S02]  /*0fa0*/  IADD3.X R16, R23, R16, RZ, P2, !PT ;  /* 0x0000001017107210 */ /* 0x000fe400017fe4ff */
[----:B--2---:R-:W-:-:S09]  /*0fb0*/  IADD3 R20, R20, 0xffffffe, RZ ;  /* 0x0ffffffe14147810 */ /* 0x004fd20007ffe0ff */
[----:B------:R-:W-:Y:S01]  /*0fc0*/  @P3 IMAD R19, R211, c[0x0][0x214], RZ ;  /* 0x00008500d3133a24 */ /* 0x000fe200078e02ff */
[----:B------:R-:W1:Y:S04]  /*0fd0*/  F2I.FTZ.U32.TRUNC.NTZ R21, R20 ;  /* 0x0000001400157305 */ /* 0x000e68000021f000 */
[----:B------:R-:W-:Y:S02]  /*0fe0*/  @P3 SEL R19, R19, R36, !P1 ;  /* 0x0000002413133207 */ /* 0x000fe40004800000 */
[----:B-1----:R-:W-:Y:S01]  /*0ff0*/  IADD3 R4, RZ, -R21, RZ ;  /* 0x80000015ff047210 */ /* 0x002fe20007ffe0ff */
[----:B------:R-:W-:-:S04]  /*1000*/  IMAD.MOV.U32 R20, RZ, RZ, RZ ;  /* 0x000000ffff147224 */ /* 0x000fc800078e00ff */
[----:B------:R-:W-:Y:S01]  /*1010*/  IMAD R8, R4, R6, RZ ;  /* 0x0000000604087224 */ /* 0x000fe200078e02ff */
[----:B------:R-:W-:-:S03]  /*1020*/  MOV R4, c[0x0][0x224] ;  /* 0x0000890000047a02 */ /* 0x000fc60000000f00 */
[----:B------:R-:W-:Y:S01]  /*1030*/  IMAD.HI.U32 R8, R21, R8, R20 ;  /* 0x0000000815087227 */ /* 0x000fe200078e0014 */
[----:B------:R-:W-:-:S03]  /*1040*/  SHF.R.S32.HI R4, RZ, 0x1f, R4 ;  /* 0x0000001fff047819 */ /* 0x000fc60000011404 */
[----:B------:R-:W-:Y:S02]  /*1050*/  @!P1 IMAD R20, R18, c[0x0][0x368], RZ ;  /* 0x0000da0012149a24 */ /* 0x000fe400078e02ff */
[----:B------:R-:W-:-:S04]  /*1060*/  IMAD.HI.U32 R8, R8, R5, RZ ;  /* 0x0000000508087227 */ /* 0x000fc800078e00ff */
[----:B------:R-:W-:Y:S02]  /*1070*/  IMAD.MOV R7, RZ, RZ, -R8 ;  /* 0x000000ffff077224 */ /* 0x000fe400078e0a08 */
[----:B------:R-:W-:Y:S02]  /*1080*/  @!P1 IMAD R13, R211, c[0x0][0x36c], R20 ;  /* 0x0000db00d30d9a24 */ /* 0x000fe400078e0214 */
[----:B------:R-:W-:Y:S02]  /*1090*/  IMAD R7, R6, R7, R5 ;  /* 0x0000000706077224 */ /* 0x000fe400078e0205 */
[----:B------:R-:W-:Y:S02]  /*10a0*/  IMAD R5, R4, R211, RZ ;  /* 0x000000d304057224 */ /* 0x000fe400078e02ff */
[----:B------:R-:W1:Y:S01]  /*10b0*/  S2R R4, SR_CTAID.X ;  /* 0x0000000000047919 */ /* 0x000e620000002500 */
[----:B------:R-:W-:Y:S01]  /*10c0*/  ISETP.GT.U32.AND P5, PT, R6, R7, PT ;  /* 0x000000070600720c */ /* 0x000fe20003fa4070 */
[----:B------:R-:W-:-:S02]  /*10d0*/  IMAD R5, R18, c[0x0][0x224], R5 ;  /* 0x0000890012057a24 */ /* 0x000fc400078e0205 */
[----:B------:R-:W-:-:S04]  /*10e0*/  IMAD.WIDE R20, R28, c[0x0][0x1c0], RZ ;  /* 0x000070001c147a25 */ /* 0x000fc800078e02ff */
[----:B------:R-:W-:Y:S02]  /*10f0*/  IMAD.IADD R22, R27, 0x1, R5 ;  /* 0x000000011b167824 */ /* 0x000fe400078e0205 */
[----:B------:R-:W2:Y:S01]  /*1100*/  LDC.U8 R5, c[0x0][0x3d0] ;  /* 0x0000f400ff057b82 */ /* 0x000ea20000000000 */
[----:B------:R-:W-:Y:S02]  /*1110*/  @!P1 IMAD.IADD R29, R25, 0x1, R13 ;  /* 0x00000001191d9824 */ /* 0x000fe400078e020d */
[----:B------:R-:W-:Y:S01]  /*1120*/  IMAD R13, R21, R26, RZ ;  /* 0x0000001a150d7224 */ /* 0x000fe200078e02ff */
[----:B------:R-:W-:Y:S01]  /*1130*/  @!P5 IADD3 R8, R8, 0x1, RZ ;  /* 0x000000010808d810 */ /* 0x000fe20007ffe0ff */
[----:B------:R-:W-:Y:S01]  /*1140*/  @!P5 IMAD.IADD R7, R7, 0x1, -R6 ;  /* 0x000000010707d824 */ /* 0x000fe200078e0a06 */
[----:B------:R-:W-:Y:S01]  /*1150*/  ISETP.NE.AND P5, PT, RZ, c[0x0][0x1c8], PT ;  /* 0x00007200ff007a0c */ /* 0x000fe20003fa5270 */
[C---:B------:R-:W-:Y:S02]  /*1160*/  IMAD R13, R20.reuse, R22, R13 ;  /* 0x00000016140d7224 */ /* 0x040fe400078e020d */
[----:B------:R-:W-:Y:S01]  /*1170*/  IMAD.WIDE.U32 R26, R20, R26, RZ ;  /* 0x0000001a141a7225 */ /* 0x000fe200078e00ff */
[----:B------:R-:W-:-:S03]  /*1180*/  ISETP.GE.U32.AND P6, PT, R7, R6, PT ;  /* 0x000000060700720c */ /* 0x000fc60003fc6070 */
[----:B------:R-:W-:Y:S01]  /*1190*/  IMAD.WIDE.U32 R24, R20, R36, RZ ;  /* 0x0000002414187225 */ /* 0x000fe200078e00ff */
[----:B------:R-:W-:-:S03]  /*11a0*/  IADD3 R13, R27, R13, RZ ;  /* 0x0000000d1b0d7210 */ /* 0x000fc60007ffe0ff */
[C---:B------:R-:W-:Y:S02]  /*11b0*/  IMAD R6, R21.reuse, R36, RZ ;  /* 0x0000002415067224 */ /* 0x040fe400078e02ff */
[----:B------:R-:W-:Y:S01]  /*11c0*/  IMAD R7, R21, R34, RZ ;  /* 0x0000002215077224 */ /* 0x000fe200078e02ff */
[----:B------:R-:W-:Y:S01]  /*11d0*/  SEL R21, R26, R24, !P1 ;  /* 0x000000181a157207 */ /* 0x000fe20004800000 */
[----:B------:R-:W-:Y:S01]  /*11e0*/  @P1 IMAD.IADD R13, R25, 0x1, R6 ;  /* 0x00000001190d1824 */ /* 0x000fe200078e0206 */
[----:B------:R-:W-:Y:S01]  /*11f0*/  SHF.R.S32.HI R6, RZ, 0x1f, R227 ;  /* 0x0000001fff067819 */ /* 0x000fe200000114e3 */
[----:B-1----:R-:W-:Y:S01]  /*1200*/  IMAD.WIDE.U32 R24, R4, c[0x0][0x3d8], RZ ;  /* 0x0000f60004187a25 */ /* 0x002fe200078e00ff */
[----:B------:R-:W-:Y:S02]  /*1210*/  @P6 IADD3 R8, R8, 0x1, RZ ;  /* 0x0000000108086810 */ /* 0x000fe40007ffe0ff */
[----:B--2---:R-:W-:Y:S01]  /*1220*/  ISETP.NE.AND P2, PT, R5, RZ, PT ;  /* 0x000000ff0500720c */ /* 0x004fe20003f45270 */
[----:B------:R-:W-:Y:S01]  /*1230*/  IMAD.WIDE.U32 R34, R20, R34, RZ ;  /* 0x0000002214227225 */ /* 0x000fe200078e00ff */
[----:B------:R-:W-:-:S02]  /*1240*/  @!P4 IADD3 R8, -R8, RZ, RZ ;  /* 0x000000ff0808c210 */ /* 0x000fc40007ffe1ff */
[----:B------:R-:W-:Y:S01]  /*1250*/  @!P5 LOP3.LUT R8, RZ, c[0x0][0x1c8], RZ, 0x33, !PT ;  /* 0x00007200ff08da12 */ /* 0x000fe200078e33ff */
[----:B------:R-:W-:Y:S01]  /*1260*/  IMAD R7, R20, R16, R7 ;  /* 0x0000001014077224 */ /* 0x000fe200078e0207 */
[----:B------:R-:W-:Y:S01]  /*1270*/  SEL R24, R24, RZ, P2 ;  /* 0x000000ff18187207 */ /* 0x000fe20001000000 */
[----:B------:R-:W-:Y:S01]  /*1280*/  IMAD R16, R4, c[0x0][0x3dc], R25 ;  /* 0x0000f70004107a24 */ /* 0x000fe200078e0219 */
[----:B------:R-:W-:Y:S01]  /*1290*/  SHF.R.S32.HI R26, RZ, 0x1f, R32 ;  /* 0x0000001fff1a7819 */ /* 0x000fe20000011420 */
[--C-:B------:R-:W-:Y:S01]  /*12a0*/  @!P3 IMAD R5, R211, c[0x0][0x1c0], R232.reuse ;  /* 0x00007000d305ba24 */ /* 0x100fe200078e02e8 */
[----:B------:R-:W-:Y:S01]  /*12b0*/  IADD3 R20, R35, R7, RZ ;  /* 0x0000000723147210 */ /* 0x000fe20007ffe0ff */
[----:B------:R-:W-:Y:S01]  /*12c0*/  @P3 IMAD R4, R232, c[0x0][0x234], R19 ;  /* 0x00008d00e8043a24 */ /* 0x000fe200078e0213 */
[----:B------:R-:W-:Y:S01]  /*12d0*/  SEL R16, R16, RZ, P2 ;  /* 0x000000ff10107207 */ /* 0x000fe20001000000 */
[----:B------:R-:W-:Y:S01]  /*12e0*/  @!P3 IMAD R4, R5, c[0x0][0x214], RZ ;  /* 0x000085000504ba24 */ /* 0x000fe200078e02ff */
        /* <DEDUP_REMOVED lines=10> */
.L_x_1140:
[----:B------:R-:W-:-:S04]  /*1390*/  IMAD R36, R211, c[0x0][0x1c0], R232 ;  /* 0x00007000d3247a24 */ /* 0x000fc800078e02e8 */
[----:B------:R-:W-:Y:S02]  /*13a0*/  IMAD R36, R36, c[0x0][0x224], RZ ;  /* 0x0000890024247a24 */ /* 0x000fe400078e02ff */
.L_x_1141:
[----:B------:R-:W1:Y:S01]  /*13b0*/  S2R R22, SR_TID.X ;  /* 0x0000000000167919 */ /* 0x000e620000002100 */
[----:B------:R-:W-:Y:S01]  /*13c0*/  IADD3 R30, P4, R212, R30, RZ ;  /* 0x0000001ed41e7210 */ /* 0x000fe20007f9e0ff */
[----:B------:R-:W-:Y:S01]  /*13d0*/  IMAD R28, R28, c[0x0][0x1c0], RZ ;  /* 0x000070001c1c7a24 */ /* 0x000fe200078e02ff */
[----:B------:R-:W-:Y:S01]  /*13e0*/  SHF.R.S32.HI R213, RZ, 0x1f, R212 ;  /* 0x0000001fffd57819 */ /* 0x000fe200000114d4 */
[----:B------:R-:W-:Y:S01]  /*13f0*/  IMAD.IADD R225, R227, 0x1, R242 ;  /* 0x00000001e3e17824 */ /* 0x000fe200078e02f2 */
[----:B------:R-:W-:Y:S01]  /*1400*/  BSSY B1, `(.L_x_1137) ;  /* 0x000079d000017945 */ /* 0x000fe20003800000 */
[----:B------:R-:W-:Y:S02]  /*1410*/  IMAD.SHL.U32 R27, R28, 0x40, RZ ;  /* 0x000000401c1b7824 */ /* 0x000fe400078e00ff */
[----:B------:R-:W-:Y:S02]  /*1420*/  IMAD.X R31, R213, 0x1, R29, P4 ;  /* 0x00000001d51f7824 */ /* 0x000fe400020e061d */
[C---:B------:R-:W-:Y:S01]  /*1430*/  IMAD.IADD R229, R17.reuse, 0x1, R36 ;  /* 0x0000000111e57824 */ /* 0x040fe200078e0224 */
[----:B------:R-:W-:Y:S01]  /*1440*/  IADD3 R25, P3, P1, R34, R27, R32 ;  /* 0x0000001b22197210 */ /* 0x000fe2000797e020 */
[----:B------:R-:W-:Y:S01]  /*1450*/  IMAD.WIDE.U32 R30, R17, c[0x0][0x370], R30 ;  /* 0x0000dc00111e7a25 */ /* 0x000fe200078e001e */
[----:B------:R-:W-:-:S03]  /*1460*/  SHF.R.S32.HI R27, RZ, 0x1f, R27 ;  /* 0x0000001fff1b7819 */ /* 0x000fc6000001141b */
[----:B------:R-:W-:Y:S01]  /*1470*/  IMAD.IADD R249, R17, 0x1, R4 ;  /* 0x0000000111f97824 */ /* 0x000fe200078e0204 */
[----:B------:R-:W-:Y:S01]  /*1480*/  SHF.R.S32.HI R4, RZ, 0x1f, R210 ;  /* 0x0000001fff047819 */ /* 0x000fe200000114d2 */
[----:B------:R-:W-:Y:S01]  /*1490*/  IMAD.MOV.U32 R248, RZ, RZ, 0x4 ;  /* 0x00000004fff87424 */ /* 0x000fe200078e00ff */
[----:B------:R-:W-:Y:S02]  /*14a0*/  IADD3.X R20, R20, R27, R26, P3, P1 ;  /* 0x0000001b14147210 */ /* 0x000fe40001fe241a */
[----:B------:R-:W-:Y:S01]  /*14b0*/  IADD3 R21, P3, P1, R24, R25, R21 ;  /* 0x0000001918157210 */ /* 0x000fe2000797e015 */
[----:B------:R-:W-:Y:S01]  /*14c0*/  IMAD.WIDE R228, R229, R248, c[0x0][0x3c8] ;  /* 0x0000f200e5e47625 */ /* 0x000fe200078e02f8 */
[----:B-1----:R-:W-:-:S03]  /*14d0*/  SHF.R.S32.HI R19, RZ, 0x1f, R22 ;  /* 0x0000001fff137819 */ /* 0x002fc60000011416 */
[----:B------:R-:W-:Y:S01]  /*14e0*/  IMAD.WIDE R248, R249, R248, c[0x0][0x200] ;  /* 0x00008000f9f87625 */ /* 0x000fe200078e02f8 */
[----:B------:R-:W-:-:S03]  /*14f0*/  LEA.HI R19, R19, R22, RZ, 0x5 ;  /* 0x0000001613137211 */ /* 0x000fc600078f28ff */
[----:B------:R-:W-:Y:S01]  /*1500*/  IMAD R22, R23, c[0x0][0x370], RZ ;  /* 0x0000dc0017167a24 */ /* 0x000fe200078e02ff */
[----:B------:R-:W-:-:S03]  /*1510*/  SHF.R.S32.HI R19, RZ, 0x5, R19 ;  /* 0x00000005ff137819 */ /* 0x000fc60000011413 */
[----:B------:R-:W-:Y:S01]  /*1520*/  IMAD R22, R17, c[0x0][0x374], R22 ;  /* 0x0000dd0011167a24 */ /* 0x000fe200078e0216 */
[----:B------:R-:W-:Y:S01]  /*1530*/  IADD3 R17, P4, R210, R17, RZ ;  /* 0x00000011d2117210 */ /* 0x000fe20007f9e0ff */
[----:B------:R-:W-:-:S03]  /*1540*/  IMAD R24, R19, R28, R208 ;  /* 0x0000001c13187224 */ /* 0x000fc600078e02d0 */
[----:B------:R-:W-:Y:S01]  /*1550*/  IADD3 R31, R31, R22, RZ ;  /* 0x000000161f1f7210 */ /* 0x000fe20007ffe0ff */
[----:B------:R-:W-:Y:S01]  /*1560*/  IMAD.X R23, R4, 0x1, R23, P4 ;  /* 0x0000000104177824 */ /* 0x000fe200020e0617 */
[----:B------:R-:W-:-:S03]  /*1570*/  IADD3 R22, R225, -c[0x0][0x2e8], -R238 ;  /* 0x8000ba00e1167a10 */ /* 0x000fc60007ffe8ee */
[----:B------:R-:W-:Y:S01]  /*1580*/  IMAD R26, R23, c[0x0][0x190], RZ ;  /* 0x00006400171a7a24 */ /* 0x000fe200078e02ff */
[----:B------:R-:W-:Y:S01]  /*1590*/  SHF.R.S32.HI R25, RZ, 0x1f, R22 ;  /* 0x0000001fff197819 */ /* 0x000fe20000011416 */
[----:B------:R-:W-:Y:S02]  /*15a0*/  IMAD R23, R5, c[0x0][0x378], RZ ;  /* 0x0000de0005177a24 */ /* 0x000fe400078e02ff */
[----:B------:R-:W-:Y:S01]  /*15b0*/  IMAD R19, R17, c[0x0][0x194], R26 ;  /* 0x0000650011137a24 */ /* 0x000fe200078e021a */
[----:B------:R-:W-:Y:S01]  /*15c0*/  LEA.HI R25, R25, R22, RZ, 0x6 ;  /* 0x0000001619197211 */ /* 0x000fe200078f30ff */
[----:B------:R-:W-:-:S03]  /*15d0*/  IMAD.WIDE.U32 R26, R17, c[0x0][0x190], R212 ;  /* 0x00006400111a7a25 */ /* 0x000fc600078e00d4 */
[----:B------:R-:W-:Y:S01]  /*15e0*/  SHF.R.S32.HI R25, RZ, 0x6, R25 ;  /* 0x00000006ff197819 */ /* 0x000fe20000011419 */
[----:B------:R-:W-:Y:S01]  /*15f0*/  IMAD R17, R232, c[0x0][0x37c], R23 ;  /* 0x0000df00e8117a24 */ /* 0x000fe200078e0217 */
[----:B------:R-:W-:Y:S01]  /*1600*/  IADD3.X R23, R16, R20, R13, P3, P1 ;  /* 0x0000001410177210 */ /* 0x000fe20001fe240d */
[----:B------:R-:W-:Y:S01]  /*1610*/  IMAD.WIDE.U32 R30, R232, c[0x0][0x378], R30 ;  /* 0x0000de00e81e7a25 */ /* 0x000fe200078e001e */
[----:B------:R-:W-:Y:S02]  /*1620*/  IADD3 R20, P3, R15, R26, RZ ;  /* 0x0000001a0f147210 */ /* 0x000fe40007f7e0ff */
[----:B------:R-:W-:Y:S01]  /*1630*/  IMNMX R224, RZ, R25, !PT ;  /* 0x00000019ffe07217 */ /* 0x000fe20007800200 */
[----:B------:R-:W-:Y:S01]  /*1640*/  IMAD.IADD R31, R31, 0x1, R17 ;  /* 0x000000011f1f7824 */ /* 0x000fe200078e0211 */
[----:B------:R-:W-:Y:S01]  /*1650*/  IADD3 R13, P1, R24, R21, RZ ;  /* 0x00000015180d7210 */ /* 0x000fe20007f3e0ff */
[----:B------:R-:W-:Y:S01]  /*1660*/  IMAD R17, R5, c[0x0][0x1a8], RZ ;  /* 0x00006a0005117a24 */ /* 0x000fe200078e02ff */
[----:B------:R-:W-:Y:S01]  /*1670*/  IADD3.X R21, R14, R27, R19, P3, !PT ;  /* 0x0000001b0e157210 */ /* 0x000fe20001ffe413 */
[----:B------:R-:W-:Y:S01]  /*1680*/  IMAD R15, R4, c[0x0][0x370], RZ ;  /* 0x0000dc00040f7a24 */ /* 0x000fe200078e02ff */
[----:B------:R-:W-:Y:S01]  /*1690*/  ISETP.GT.AND P5, PT, R239, R224, PT ;  /* 0x000000e0ef00720c */ /* 0x000fe20003fa4270 */
[----:B------:R-:W-:Y:S01]  /*16a0*/  IMAD R17, R232, c[0x0][0x1ac], R17 ;  /* 0x00006b00e8117a24 */ /* 0x000fe200078e0211 */
[----:B------:R-:W-:Y:S01]  /*16b0*/  LEA.HI.X.SX32 R24, R24, R23, 0x1, P1 ;  /* 0x0000001718187211 */ /* 0x000fe200008f0eff */
[----:B------:R-:W-:Y:S01]  /*16c0*/  IMAD.WIDE.U32 R22, R232, c[0x0][0x1a8], R20 ;  /* 0x00006a00e8167a25 */ /* 0x000fe200078e0014 */
[----:B------:R-:W-:-:S02]  /*16d0*/  LEA R250, P1, R13, c[0x0][0x350], 0x2 ;  /* 0x0000d4000dfa7a11 */ /* 0x000fc400078210ff */
[----:B------:R-:W-:Y:S01]  /*16e0*/  IADD3 R239, R239, -0x1, RZ ;  /* 0xffffffffefef7810 */ /* 0x000fe20007ffe0ff */
[C---:B------:R-:W-:Y:S01]  /*16f0*/  IMAD R15, R210.reuse, c[0x0][0x374], R15 ;  /* 0x0000dd00d20f7a24 */ /* 0x040fe200078e020f */
[----:B------:R-:W-:Y:S01]  /*1700*/  IADD3 R14, R23, R17, RZ ;  /* 0x00000011170e7210 */ /* 0x000fe20007ffe0ff */
[----:B------:R-:W-:Y:S01]  /*1710*/  IMAD.WIDE.U32 R20, R210, c[0x0][0x370], R30 ;  /* 0x0000dc00d2147a25 */ /* 0x000fe200078e001e */
[----:B------:R-:W-:Y:S02]  /*1720*/  LEA R246, P4, R22, c[0x0][0x160], 0x1 ;  /* 0x0000580016f67a11 */ /* 0x000fe400078808ff */
[----:B------:R-:W-:Y:S01]  /*1730*/  LEA.HI.X R251, R13, c[0x0][0x354], R24, 0x2, P1 ;  /* 0x0000d5000dfb7a11 */ /* 0x000fe200008f1418 */
[----:B------:R-:W-:Y:S01]  /*1740*/  IMAD.IADD R16, R21, 0x1, R15 ;  /* 0x0000000115107824 */ /* 0x000fe200078e020f */
[----:B------:R-:W-:Y:S02]  /*1750*/  LEA R244, P3, R20, c[0x0][0x330], 0x1 ;  /* 0x0000cc0014f47a11 */ /* 0x000fe400078608ff */
[----:B------:R-:W-:-:S02]  /*1760*/  LEA.HI.X R247, R22, c[0x0][0x164], R14, 0x1, P4 ;  /* 0x0000590016f77a11 */ /* 0x000fc400020f0c0e */
        /* <DEDUP_REMOVED lines=15> */
.L_x_1143:
        /* <DEDUP_REMOVED lines=15> */
.L_x_1144:
        /* <DEDUP_REMOVED lines=27> */
.L_x_1146:
[----:B------:R-:W-:Y:S05]  /*1b00*/  BSYNC B0 ;  /* 0x0000000000007941 */ /* 0x000fea0003800000 */
.L_x_1145:
[----:B------:R-:W-:Y:S01]  /*1b10*/  IADD3 R10, R210, 0x20, RZ ;  /* 0x00000020d20a7810 */ /* 0x000fe20007ffe0ff */
[----:B------:R-:W-:Y:S03]  /*1b20*/  BSSY B0, `(.L_x_1147) ;  /* 0x0000013000007945 */ /* 0x000fe60003800000 */
[----:B------:R-:W-:-:S13]  /*1b30*/  ISETP.GE.AND P3, PT, R10, R11, PT ;  /* 0x0000000b0a00720c */ /* 0x000fda0003f66270 */
[----:B------:R-:W-:Y:S05]  /*1b40*/  @P3 BRA `(.L_x_1148) ;  /* 0x0000010000003947 */ /* 0x000fea0003800000 */
[----:B------:R-:W-:Y:S01]  /*1b50*/  IADD3 R11, P0, R210, 0x20, RZ ;  /* 0x00000020d20b7810 */ /* 0x000fe20007f1e0ff */
[----:B-1----:R-:W-:Y:S01]  /*1b60*/  IMAD.MOV.U32 R12, RZ, RZ, R14 ;  /* 0x000000ffff0c7224 */ /* 0x002fe200078e000e */
        /* <DEDUP_REMOVED lines=14> */
.L_x_1148:
[----:B------:R-:W-:Y:S05]  /*1c50*/  BSYNC B0 ;  /* 0x0000000000007941 */ /* 0x000fea0003800000 */
.L_x_1147:
        /* <DEDUP_REMOVED lines=20> */
[----:B-1----:R-:W-:-:S04]  /*1da0*/  LEA R12, P4, R10, c[0x0][0x348], 0x1 ;  /* 0x0000d2000a0c7a11 */ /* 0x002fc800078808ff */
[----:B------:R-:W-:-:S05]  /*1db0*/  LEA.HI.X R13, R10, c[0x0][0x34c], R6, 0x1, P4 ;  /* 0x0000d3000a0d7a11 */ /* 0x000fca00020f0c06 */
[----:B------:R1:W-:Y:S04]  /*1dc0*/  @!P2 STG.E.128 [R12.64], RZ ;  /* 0x000000ff0c00a986 */ /* 0x0003e8000c101d08 */
[----:B------:R1:W-:Y:S04]  /*1dd0*/  @!P1 STG.E.128 [R12.64+0x80], RZ ;  /* 0x000080ff0c009986 */ /* 0x0003e8000c101d08 */
[----:B------:R1:W-:Y:S02]  /*1de0*/  @!P0 STG.E.128 [R12.64+0x100], RZ ;  /* 0x000100ff0c008986 */ /* 0x0003e4000c101d08 */
.L_x_1150:
[----:B------:R-:W-:Y:S05]  /*1df0*/  BSYNC B0 ;  /* 0x0000000000007941 */ /* 0x000fea0003800000 */
.L_x_1149:
[----:B------:R-:W-:Y:S05]  /*1e00*/  @P3 BRA `(.L_x_1151) ;  /* 0x00006fc000003947 */ /* 0x000fea0003800000 */
[----:B------:R-:W-:Y:S02]  /*1e10*/  IADD3 R6, P0, R210, 0x20, RZ ;  /* 0x00000020d2067810 */ /* 0x000fe40007f1e0ff */
[----:B------:R-:W-:-:S03]  /*1e20*/  ISETP.GE.AND P1, PT, R212, c[0x0][0x220], PT ;  /* 0x00008800d4007a0c */ /* 0x000fc60003f26270 */
[----:B------:R-:W-:Y:S01]  /*1e30*/  IMAD.X R4, RZ, RZ, R4, P0 ;  /* 0x000000ffff047224 */ /* 0x000fe200000e0604 */
[----:B------:R-:W-:-:S03]  /*1e40*/  ISETP.GE.AND P0, PT, R217, c[0x0][0x220], PT ;  /* 0x00008800d9007a0c */ /* 0x000fc60003f06270 */
[----:B------:R-:W-:Y:S02]  /*1e50*/  IMAD R7, R4, c[0x0][0x3a8], RZ ;  /* 0x0000ea0004077a24 */ /* 0x000fe400078e02ff */
[----:B------:R-:W-:Y:S02]  /*1e60*/  IMAD.MOV.U32 R4, RZ, RZ, R8 ;  /* 0x000000ffff047224 */ /* 0x000fe400078e0008 */
[C---:B------:R-:W-:Y:S02]  /*1e70*/  IMAD R7, R6.reuse, c[0x0][0x3ac], R7 ;  /* 0x0000eb0006077a24 */ /* 0x040fe400078e0207 */
[----:B------:R-:W-:-:S04]  /*1e80*/  IMAD.WIDE.U32 R4, R6, c[0x0][0x3a8], R4 ;  /* 0x0000ea0006047a25 */ /* 0x000fc800078e0004 */
[----:B------:R-:W-:Y:S01]  /*1e90*/  IMAD.IADD R7, R5, 0x1, R7 ;  /* 0x0000000105077824 */ /* 0x000fe200078e0207 */
[----:B------:R-:W-:-:S04]  /*1ea0*/  LEA R6, P2, R4, c[0x0][0x348], 0x1 ;  /* 0x0000d20004067a11 */ /* 0x000fc800078408ff */
[----:B------:R-:W-:-:S05]  /*1eb0*/  LEA.HI.X R7, R4, c[0x0][0x34c], R7, 0x1, P2 ;  /* 0x0000d30004077a11 */ /* 0x000fca00010f0c07 */
[----:B------:R2:W-:Y:S04]  /*1ec0*/  @!P1 STG.E.128 [R6.64], RZ ;  /* 0x000000ff06009986 */ /* 0x0005e8000c101d08 */
[----:B------:R2:W-:Y:S01]  /*1ed0*/  @!P0 STG.E.128 [R6.64+0x80], RZ ;  /* 0x000080ff06008986 */ /* 0x0005e2000c101d08 */
[----:B------:R-:W-:-:S13]  /*1ee0*/  ISETP.GE.AND P0, PT, R216, c[0x0][0x220], PT ;  /* 0x00008800d8007a0c */ /* 0x000fda0003f06270 */
[----:B------:R-:W-:Y:S05]  /*1ef0*/  @P0 BRA `(.L_x_1151) ;  /* 0x00006ed000000947 */ /* 0x000fea0003800000 */
[----:B------:R3:W-:Y:S01]  /*1f00*/  STG.E.128 [R6.64+0x100], RZ ;  /* 0x000100ff06007986 */ /* 0x0007e2000c101d08 */
[----:B------:R-:W-:Y:S05]  /*1f10*/  BRA `(.L_x_1151) ;  /* 0x00006eb000007947 */ /* 0x000fea0003800000 */
.L_x_1142:
        /* <DEDUP_REMOVED lines=31> */
.L_x_1153:
[----:B------:R-:W-:Y:S05]  /*2110*/  BSYNC B0 ;  /* 0x0000000000007941 */ /* 0x000fea0003800000 */
.L_x_1152:
        /* <DEDUP_REMOVED lines=16> */
[----:B------:R-:W-:Y:S01]  /*2220*/  @!P3 IMAD.MOV.U32 R17, RZ, RZ, c[0x0][0x374] ;  /* 0x0000dd00ff11b624 */ /* 0x000fe200078e00ff */
[----:B------:R-:W-:Y:S02]  /*2230*/  @!P2 LEA R20, P6, R15, c[0x0][0x330], 0x1 ;  /* 0x0000cc000f14aa11 */ /* 0x000fe400078c08ff */
[----:B------:R-:W-:Y:S02]  /*2240*/  @!P3 LEA R18, P1, R19, R244, 0x6 ;  /* 0x000000f41312b211 */ /* 0x000fe400078230ff */
[----:B------:R-:W-:Y:S02]  /*2250*/  @!P2 LEA.HI.X R21, R15, c[0x0][0x334], R16, 0x1, P6 ;  /* 0x0000cd000f15aa11 */ /* 0x000fe400030f0c10 */
[----:B------:R-:W-:Y:S02]  /*2260*/  @!P3 LEA.HI.X R19, R19, R245, R17, 0x6, P1 ;  /* 0x000000f51313b211 */ /* 0x000fe400008f3411 */
[----:B------:R-:W-:-:S03]  /*2270*/  ISETP.GE.AND P1, PT, R216, c[0x0][0x220], PT ;  /* 0x00008800d8007a0c */ /* 0x000fc60003f26270 */
        /* <DEDUP_REMOVED lines=17> */
.L_x_1155:
[----:B------:R-:W-:Y:S05]  /*2390*/  BSYNC B0 ;  /* 0x0000000000007941 */ /* 0x000fea0003800000 */
.L_x_1154:
        /* <DEDUP_REMOVED lines=18> */
.L_x_1157:
        /* <DEDUP_REMOVED lines=28> */
.L_x_1158:
[----:B------:R-:W-:Y:S05]  /*2680*/  BSYNC B0 ;  /* 0x0000000000007941 */ /* 0x000fea0003800000 */
.L_x_1156:
        /* <DEDUP_REMOVED lines=17> */
.L_x_1160:
        /* <DEDUP_REMOVED lines=38> */
.L_x_1161:
[----:B------:R-:W-:Y:S05]  /*2a00*/  BSYNC B0 ;  /* 0x0000000000007941 */ /* 0x000fea0003800000 */
.L_x_1159:
[CC--:B------:R-:W-:Y:S01]  /*2a10*/  ISETP.GE.AND P2, PT, R214.reuse, R13.reuse, PT ;  /* 0x0000000dd600720c */ /* 0x0c0fe20003f46270 */
[C---:B-1----:R-:W-:Y:S01]  /*2a20*/  IMAD.WIDE R18, R214.reuse, 0x4, R248 ;  /* 0x00000004d6127825 */ /* 0x042fe200078e02f8 */
[----:B------:R-:W-:Y:S02]  /*2a30*/  MOV R235, 0x7f800000 ;  /* 0x7f80000000eb7802 */ /* 0x000fe40000000f00 */
[----:B------:R-:W-:Y:S02]  /*2a40*/  IADD3 R14, R214, 0x8, RZ ;  /* 0x00000008d60e7810 */ /* 0x000fe40007ffe0ff */
[----:B------:R-:W-:Y:S02]  /*2a50*/  MOV R236, 0x7f800000 ;  /* 0x7f80000000ec7802 */ /* 0x000fe40000000f00 */
[----:B------:R-:W-:-:S05]  /*2a60*/  ISETP.GE.AND P1, PT, R14, R13, PT ;  /* 0x0000000d0e00720c */ /* 0x000fca0003f26270 */
[----:B------:R1:W5:Y:S01]  /*2a70*/  @!P2 LDG.E R235, [R18.64] ;  /* 0x0000000812eba981 */ /* 0x000362000c1e1900 */
[----:B------:R-:W-:-:S05]  /*2a80*/  IMAD R13, R218, -0x40, R238 ;  /* 0xffffffc0da0d7824 */ /* 0x000fca00078e02ee */
[----:B------:R-:W-:Y:S01]  /*2a90*/  ISETP.GE.AND P6, PT, R210, R13, PT ;  /* 0x0000000dd200720c */ /* 0x000fe20003fc6270 */
[----:B------:R-:W-:Y:S01]  /*2aa0*/  IMAD R14, R6, c[0x0][0x198], RZ ;  /* 0x00006600060e7a24 */ /* 0x000fe200078e02ff */
[----:B------:R1:W5:Y:S01]  /*2ab0*/  @!P1 LDG.E R236, [R18.64+0x20] ;  /* 0x0000200812ec9981 */ /* 0x000362000c1e1900 */
[C---:B------:R-:W-:Y:S01]  /*2ac0*/  IMAD.WIDE.U32 R16, R227.reuse, c[0x0][0x198], R212 ;  /* 0x00006600e3107a25 */ /* 0x040fe200078e00d4 */
[----:B------:R-:W-:Y:S03]  /*2ad0*/  BSSY B0, `(.L_x_1162) ;  /* 0x000002a000007945 */ /* 0x000fe60003800000 */
[----:B------:R-:W-:Y:S01]  /*2ae0*/  IMAD R14, R227, c[0x0][0x19c], R14 ;  /* 0x00006700e30e7a24 */ /* 0x000fe200078e020e */
[----:B------:R-:W-:Y:S01]  /*2af0*/  IADD3 R16, P1, R10, R16, RZ ;  /* 0x000000100a107210 */ /* 0x000fe20007f3e0ff */
[----:B------:R-:W-:-:S03]  /*2b00*/  IMAD R15, R7, c[0x0][0x1b0], RZ ;  /* 0x00006c00070f7a24 */ /* 0x000fc600078e02ff */
[----:B------:R-:W-:Y:S01]  /*2b10*/  IADD3.X R17, R9, R17, R14, P1, !PT ;  /* 0x0000001109117210 */ /* 0x000fe20000ffe40e */
[----:B------:R1:W-:Y:S01]  /*2b20*/  @P6 STS.128 [R215+0x12000], RZ ;  /* 0x012000ffd7006388 */ /* 0x0003e20000000c00 */
[----:B------:R-:W-:-:S03]  /*2b30*/  IMAD R15, R8, c[0x0][0x1b4], R15 ;  /* 0x00006d00080f7a24 */ /* 0x000fc600078e020f */
[----:B------:R1:W-:Y:S01]  /*2b40*/  @P6 STS.128 [R215+0x14000], RZ ;  /* 0x014000ffd7006388 */ /* 0x0003e20000000c00 */
[----:B------:R-:W-:-:S03]  /*2b50*/  IMAD.WIDE.U32 R16, R8, c[0x0][0x1b0], R16 ;  /* 0x00006c0008107a25 */ /* 0x000fc600078e0010 */
[----:B------:R1:W-:Y:S02]  /*2b60*/  @P6 STS.128 [R215+0x16000], RZ ;  /* 0x016000ffd7006388 */ /* 0x0003e40000000c00 */
        /* <DEDUP_REMOVED lines=8> */
[----:B-1----:R-:W-:-:S04]  /*2bf0*/  IMAD.WIDE.U32 R18, R210, c[0x0][0x198], R14 ;  /* 0x00006600d2127a25 */ /* 0x002fc800078e000e */
        /* <DEDUP_REMOVED lines=23> */
.L_x_1163:
[----:B------:R-:W-:Y:S05]  /*2d70*/  BSYNC B0 ;  /* 0x0000000000007941 */ /* 0x000fea0003800000 */
.L_x_1162:
        /* <DEDUP_REMOVED lines=19> */
[----:B-1----:R-:W-:-:S03]  /*2eb0*/  @!P3 LEA R18, P2, R14, c[0x0][0x168], 0x1 ;  /* 0x00005a000e12ba11 */ /* 0x002fc600078408ff */
        /* <DEDUP_REMOVED lines=18> */
.L_x_1165:
[----:B------:R-:W-:Y:S05]  /*2fe0*/  BSYNC B0 ;  /* 0x0000000000007941 */ /* 0x000fea0003800000 */
.L_x_1164:
        /* <DEDUP_REMOVED lines=44> */
.L_x_1167:
[----:B------:R-:W-:Y:S05]  /*32b0*/  BSYNC B0 ;  /* 0x0000000000007941 */ /* 0x000fea0003800000 */
.L_x_1166:
        /* <DEDUP_REMOVED lines=16> */
[C---:B-1----:R-:W-:Y:S01]  /*33c0*/  @!P4 LEA R12, P3, R6.reuse, c[0x0][0x170], 0x1 ;  /* 0x00005c00060cca11 */ /* 0x042fe200078608ff */
        /* <DEDUP_REMOVED lines=19> */
.L_x_1169:
[----:B------:R-:W-:Y:S05]  /*3500*/  BSYNC B0 ;  /* 0x0000000000007941 */ /* 0x000fea0003800000 */
.L_x_1168:
[----:B-1----:R-:W-:Y:S01]  /*3510*/  IMAD.MOV.U32 R8, RZ, RZ, c[0x0][0x308] ;  /* 0x0000c200ff087624 */ /* 0x002fe200078e00ff */
[----:B------:R-:W0:Y:S01]  /*3520*/  LDGDEPBAR ;  /* 0x00000000000079af */ /* 0x000e220000000000 */
[----:B------:R-:W-:-:S05]  /*3530*/  IMAD.MOV.U32 R9, RZ, RZ, c[0x0][0x30c] ;  /* 0x0000c300ff097624 */ /* 0x000fca00078e00ff */
[----:B--2---:R-:W2:Y:S04]  /*3540*/  LDG.E.64 R6, [R8.64+0x8] ;  /* 0x0000080808067981 */ /* 0x004ea8000c1e1b00 */
[----:B------:R1:W5:Y:S01]  /*3550*/  LDG.E.64 R202, [R8.64] ;  /* 0x0000000808ca7981 */ /* 0x000362000c1e1b00 */
[----:B------:R-:W-:Y:S01]  /*3560*/  IMAD R5, R211, c[0x0][0x1c0], R232 ;  /* 0x00007000d3057a24 */ /* 0x000fe200078e02e8 */
[----:B------:R-:W-:Y:S01]  /*3570*/  SHF.R.S32.HI R231, RZ, 0x1f, R208 ;  /* 0x0000001fffe77819 */ /* 0x000fe200000114d0 */
[----:B------:R-:W-:Y:S01]  /*3580*/  IMAD.MOV.U32 R192, RZ, RZ, 0x40 ;  /* 0x00000040ffc07424 */ /* 0x000fe200078e00ff */
[----:B------:R-:W-:Y:S01]  /*3590*/  IADD3 R195, R200, 0x3000, RZ ;  /* 0x00003000c8c37810 */ /* 0x000fe20007ffe0ff */
[----:B------:R-:W-:Y:S01]  /*35a0*/  IMAD.SHL.U32 R5, R5, 0x20, RZ ;  /* 0x0000002005057824 */ /* 0x000fe200078e00ff */
[----:B------:R-:W-:Y:S01]  /*35b0*/  IADD3 R194, R199, 0x3000, RZ ;  /* 0x00003000c7c27810 */ /* 0x000fe20007ffe0ff */
[----:B------:R-:W-:Y:S01]  /*35c0*/  IMAD.MOV.U32 R234, RZ, RZ, c[0x0][0x2e4] ;  /* 0x0000b900ffea7624 */ /* 0x000fe200078e00ff */
[----:B------:R-:W-:Y:S01]  /*35d0*/  SEL R195, R195, R200, !P0 ;  /* 0x000000c8c3c37207 */ /* 0x000fe20004000000 */
[----:B------:R-:W-:Y:S01]  /*35e0*/  IMAD.MOV.U32 R233, RZ, RZ, R237 ;  /* 0x000000ffffe97224 */ /* 0x000fe200078e00ed */
[----:B------:R-:W-:Y:S01]  /*35f0*/  SHF.R.S32.HI R4, RZ, 0x1f, R5 ;  /* 0x0000001fff047819 */ /* 0x000fe20000011405 */
        /* <DEDUP_REMOVED lines=51> */
[----:B------:R-:W-:-:S02]  /*3930*/  IMAD.SHL.U32 R195, R195, 0x2, RZ ;  /* 0x00000002c3c37824 */ /* 0x000fc400078e00ff */
[----:B------:R-:W-:Y:S01]  /*3940*/  IMAD.SHL.U32 R194, R194, 0x2, RZ ;  /* 0x00000002c2c27824 */ /* 0x000fe200078e00ff */
[----:B--2---:R-:W-:-:S04]  /*3950*/  IADD3 R230, P2, P1, R5, R6, R208 ;  /* 0x0000000605e67210 */ /* 0x004fc8000795e0d0 */
[----:B------:R-:W-:Y:S02]  /*3960*/  IADD3.X R231, R4, R7, R231, P2, P1 ;  /* 0x0000000704e77210 */ /* 0x000fe400017e24e7 */
[----:B------:R-:W-:-:S05]  /*3970*/  R2P PR, R206, 0x6 ;  /* 0x00000006ce007804 */ /* 0x000fca0000000000 */
[----:B------:R-:W-:Y:S02]  /*3980*/  SEL R193, R193, 0xffffffe0, !P1 ;  /* 0xffffffe0c1c17807 */ /* 0x000fe40004800000 */
[----:B------:R-:W-:-:S03]  /*3990*/  SEL R192, R192, 0xffffffc0, !P2 ;  /* 0xffffffc0c0c07807 */ /* 0x000fc60005000000 */
[C---:B------:R-:W-:Y:S02]  /*39a0*/  IMAD.IADD R191, R196.reuse, 0x1, R193 ;  /* 0x00000001c4bf7824 */ /* 0x040fe400078e02c1 */
[----:B------:R-:W-:Y:S02]  /*39b0*/  IMAD.IADD R189, R196, 0x1, R192 ;  /* 0x00000001c4bd7824 */ /* 0x000fe400078e02c0 */
[----:B-1----:R-:W-:Y:S02]  /*39c0*/  IMAD.IADD R190, R192, 0x1, R191 ;  /* 0x00000001c0be7824 */ /* 0x002fe400078e02bf */
.L_x_1174:
[----:B------:R-:W0:Y:S01]  /*39d0*/  LDGDEPBAR ;  /* 0x00000000000079af */ /* 0x000e220000000000 */
[C---:B------:R-:W-:Y:S01]  /*39e0*/  IMAD.IADD R95, R195.reuse, 0x1, R193 ;  /* 0x00000001c35f7824 */ /* 0x040fe200078e02c1 */
[C---:B------:R-:W-:Y:S01]  /*39f0*/  LEA R96, P0, R214.reuse, R228, 0x2 ;  /* 0x000000e4d6607211 */ /* 0x040fe200078010ff */
[----:B------:R-:W-:Y:S02]  /*3a00*/  IMAD.IADD R93, R195, 0x1, R192 ;  /* 0x00000001c35d7824 */ /* 0x000fe400078e02c0 */
[----:B------:R-:W-:Y:S01]  /*3a10*/  IMAD.SHL.U32 R94, R239, 0x40, RZ ;  /* 0x00000040ef5e7824 */ /* 0x000fe200078e00ff */
[----:B------:R-:W-:Y:S02]  /*3a20*/  IADD3 R92, R95, R192, RZ ;  /* 0x000000c05f5c7210 */ /* 0x000fe40007ffe0ff */
[----:B------:R-:W-:Y:S02]  /*3a30*/  LEA.HI.X.SX32 R97, R214, R229, 0x2, P0 ;  /* 0x000000e5d6617211 */ /* 0x000fe400000f16ff */
        /* <DEDUP_REMOVED lines=14> */
[----:B--2---:R-:W-:Y:S04]  /*3b20*/  MOV R97, c[0x0][0x2e4] ;  /* 0x0000b90000617a02 */ /* 0x004fe80000000f00 */
        /* <DEDUP_REMOVED lines=84> */
.L_x_1170:
[--C-:B------:R-:W-:Y:S01]  /*4070*/  IADD3 R20, R238, 0x1, -R242.reuse ;  /* 0x00000001ee147810 */ /* 0x100fe20007ffe8f2 */
[----:B------:R-:W1:Y:S01]  /*4080*/  S2R R25, SR_TID.X ;  /* 0x0000000000197919 */ /* 0x000e620000002100 */
[-C--:B------:R-:W-:Y:S01]  /*4090*/  IADD3 R22, -R97, R238.reuse, -R242 ;  /* 0x000000ee61167210 */ /* 0x080fe20007ffe9f2 */
[----:B------:R-:W-:Y:S01]  /*40a0*/  IMAD.IADD R29, R214, 0x1, R94 ;  /* 0x00000001d61d7824 */ /* 0x000fe200078e025e */
[----:B------:R-:W-:Y:S01]  /*40b0*/  IADD3 R20, R20, c[0x0][0x2e8], RZ ;  /* 0x0000ba0014147a10 */ /* 0x000fe20007ffe0ff */
[----:B------:R-:W-:Y:S02]  /*40c0*/  IMAD.MOV.U32 R234, RZ, RZ, R97 ;  /* 0x000000ffffea7224 */ /* 0x000fe400078e0061 */
[C---:B------:R-:W-:Y:S01]  /*40d0*/  IMAD.IADD R31, R29.reuse, 0x1, R22 ;  /* 0x000000011d1f7824 */ /* 0x040fe200078e0216 */
[C---:B------:R-:W-:Y:S01]  /*40e0*/  IADD3 R23, R29.reuse, 0x8, RZ ;  /* 0x000000081d177810 */ /* 0x040fe20007ffe0ff */
[----:B------:R-:W-:Y:S03]  /*40f0*/  IMAD.IADD R29, R29, 0x1, R20 ;  /* 0x000000011d1d7824 */ /* 0x000fe600078e0214 */
[----:B------:R-:W-:Y:S01]  /*4100*/  IMNMX R31, RZ, R31, !PT ;  /* 0x0000001fff1f7217 */ /* 0x000fe20007800200 */
[--C-:B------:R-:W-:Y:S01]  /*4110*/  IMAD.IADD R21, R22, 0x1, R23.reuse ;  /* 0x0000000116157824 */ /* 0x100fe200078e0217 */
[-C--:B------:R-:W-:Y:S01]  /*4120*/  IMNMX R29, R29, R238.reuse, PT ;  /* 0x000000ee1d1d7217 */ /* 0x080fe20003800200 */
[----:B------:R-:W-:Y:S03]  /*4130*/  IMAD.IADD R23, R20, 0x1, R23 ;  /* 0x0000000114177824 */ /* 0x000fe600078e0217 */
[----:B------:R-:W-:Y:S02]  /*4140*/  IMNMX R21, RZ, R21, !PT ;  /* 0x00000015ff157217 */ /* 0x000fe40007800200 */
[----:B------:R-:W-:Y:S01]  /*4150*/  IMNMX R20, R23, R238, PT ;  /* 0x000000ee17147217 */ /* 0x000fe20003800200 */
[----:B-1----:R-:W-:Y:S05]  /*4160*/  IMAD.SHL.U32 R25, R25, 0x2, RZ ;  /* 0x0000000219197824 */ /* 0x002fea00078e00ff */
[----:B------:R-:W-:Y:S05]  /*4170*/  LOP3.LUT R25, R204, 0x6, R25, 0xf8, !PT ;  /* 0x00000006cc197812 */ /* 0x000fea00078ef819 */
[----:B------:R-:W-:Y:S05]  /*4180*/  IMAD R22, R218, 0x40, R25 ;  /* 0x00000040da167824 */ /* 0x000fea00078e0219 */
[C---:B------:R-:W-:Y:S02]  /*4190*/  ISETP.GE.AND P1, PT, R22.reuse, R31, PT ;  /* 0x0000001f1600720c */ /* 0x040fe40003f26270 */
[C---:B------:R-:W-:Y:S02]  /*41a0*/  ISETP.GE.AND P0, PT, R22.reuse, R21, PT ;  /* 0x000000151600720c */ /* 0x040fe40003f06270 */
[C---:B------:R-:W-:Y:S02]  /*41b0*/  IADD3 R28, R22.reuse, 0x1, RZ ;  /* 0x00000001161c7810 */ /* 0x040fe40007ffe0ff */
[C---:B------:R-:W-:Y:S02]  /*41c0*/  IADD3 R27, R22.reuse, 0x8, RZ ;  /* 0x00000008161b7810 */ /* 0x040fe40007ffe0ff */
[C---:B------:R-:W-:Y:S02]  /*41d0*/  IADD3 R26, R22.reuse, 0x9, RZ ;  /* 0x00000009161a7810 */ /* 0x040fe40007ffe0ff */
[C---:B------:R-:W-:Y:S02]  /*41e0*/  IADD3 R25, R22.reuse, 0x10, RZ ;  /* 0x0000001016197810 */ /* 0x040fe40007ffe0ff */
[C---:B------:R-:W-:Y:S02]  /*41f0*/  IADD3 R24, R22.reuse, 0x11, RZ ;  /* 0x0000001116187810 */ /* 0x040fe40007ffe0ff */
[C---:B------:R-:W-:Y:S02]  /*4200*/  IADD3 R23, R22.reuse, 0x18, RZ ;  /* 0x0000001816177810 */ /* 0x040fe40007ffe0ff */
[C---:B------:R-:W-:Y:S02]  /*4210*/  ISETP.GE.OR P1, PT, R22.reuse, R29, !P1 ;  /* 0x0000001d1600720c */ /* 0x040fe40004f26670 */
[CC--:B------:R-:W-:Y:S02]  /*4220*/  ISETP.GE.OR P0, PT, R22.reuse, R20.reuse, !P0 ;  /* 0x000000141600720c */ /* 0x0c0fe40004706670 */
[----:B------:R-:W-:Y:S02]  /*4230*/  IADD3 R22, R22, 0x19, RZ ;  /* 0x0000001916167810 */ /* 0x000fe40007ffe0ff */
[-C--:B------:R-:W-:Y:S02]  /*4240*/  ISETP.GE.AND P6, PT, R28, R31.reuse, PT ;  /* 0x0000001f1c00720c */ /* 0x080fe40003fc6270 */
[-C--:B------:R-:W-:Y:S02]  /*4250*/  ISETP.GE.AND P5, PT, R27, R31.reuse, PT ;  /* 0x0000001f1b00720c */ /* 0x080fe40003fa6270 */
[-C--:B------:R-:W-:Y:S02]  /*4260*/  ISETP.GE.AND P4, PT, R26, R31.reuse, PT ;  /* 0x0000001f1a00720c */ /* 0x080fe40003f86270 */
[-C--:B------:R-:W-:Y:S02]  /*4270*/  ISETP.GE.AND P3, PT, R25, R31.reuse, PT ;  /* 0x0000001f1900720c */ /* 0x080fe40003f66270 */
        /* <DEDUP_REMOVED lines=40> */
.L_x_1171:
[----:B------:R-:W-:Y:S01]  /*4500*/  IMAD.WIDE.U32 R24, R230, -0x2daee0ad, RZ ;  /* 0xd2511f53e6187825 */ /* 0x000fe200078e00ff */
[----:B------:R-:W-:Y:S02]  /*4510*/  IADD3 R26, R203, -0x4498517b, RZ ;  /* 0xbb67ae85cb1a7810 */ /* 0x000fe40007ffe0ff */
[----:B------:R-:W-:Y:S01]  /*4520*/  FSETP.NEU.FTZ.AND P0, PT, R235, -INF , PT ;  /* 0xff800000eb00780b */ /* 0x000fe20003f1d000 */
[----:B------:R-:W-:Y:S02]  /*4530*/  IMAD R28, R218, 0x2, R205 ;  /* 0x00000002da1c7824 */ /* 0x000fe400078e02cd */
[----:B------:R-:W-:Y:S02]  /*4540*/  IMAD R30, R239, 0x4, R207 ;  /* 0x00000004ef1e7824 */ /* 0x000fe400078e02cf */
[----:B------:R-:W-:Y:S01]  /*4550*/  FMUL.FTZ R20, R235, 1.4426950216293334961 ;  /* 0x3fb8aa3beb147820 */ /* 0x000fe20000410000 */
[----:B------:R-:W-:Y:S01]  /*4560*/  LOP3.LUT R28, R25, R203, R28, 0x96, !PT ;  /* 0x000000cb191c7212 */ /* 0x000fe200078e961c */
[----:B------:R-:W-:Y:S01]  /*4570*/  IMAD.WIDE.U32 R30, R30, -0x326172a9, RZ ;  /* 0xcd9e8d571e1e7825 */ /* 0x000fe200078e00ff */
[----:B------:R-:W-:Y:S02]  /*4580*/  IADD3 R25, R202, -0x61c88647, RZ ;  /* 0x9e3779b9ca197810 */ /* 0x000fe40007ffe0ff */
[----:B------:R-:W-:Y:S01]  /*4590*/  FSEL R20, R20, RZ, P0 ;  /* 0x000000ff14147208 */ /* 0x000fe20000000000 */
[----:B------:R-:W-:Y:S01]  /*45a0*/  IMAD.WIDE.U32 R28, R28, -0x326172a9, RZ ;  /* 0xcd9e8d571c1c7825 */ /* 0x000fe200078e00ff */
[----:B------:R-:W-:Y:S02]  /*45b0*/  LOP3.LUT R22, R31, R231, R202, 0x96, !PT ;  /* 0x000000e71f167212 */ /* 0x000fe400078e96ca */
[----:B------:R-:W-:Y:S01]  /*45c0*/  FSETP.NEU.FTZ.AND P0, PT, R236, -INF , PT ;  /* 0xff800000ec00780b */ /* 0x000fe20003f1d000 */
[----:B------:R-:W-:Y:S01]  /*45d0*/  FFMA.FTZ R166, R16, c[0x0][0x23c], -R20 ;  /* 0x00008f0010a67a23 */ /* 0x000fe20000010814 */
[----:B------:R-:W-:Y:S01]  /*45e0*/  LOP3.LUT R30, R29, R30, R25, 0x96, !PT ;  /* 0x0000001e1d1e7212 */ /* 0x000fe200078e9619 */
[----:B------:R-:W-:Y:S04]  /*45f0*/  IMAD.WIDE.U32 R22, R22, -0x2daee0ad, RZ ;  /* 0xd2511f5316167825 */ /* 0x000fe800078e00ff */
[----:B------:R-:W-:Y:S01]  /*4600*/  IMAD.WIDE.U32 R30, R30, -0x2daee0ad, RZ ;  /* 0xd2511f531e1e7825 */ /* 0x000fe200078e00ff */
[----:B------:R-:W-:Y:S01]  /*4610*/  LOP3.LUT R26, R23, R24, R26, 0x96, !PT ;  /* 0x00000018171a7212 */ /* 0x000fe200078e961a */
[----:B------:R-:W-:Y:S01]  /*4620*/  MUFU.EX2 R166, R166 ;  /* 0x000000a600a67308 */ /* 0x000fe20000000800 */
[----:B------:R-:W-:Y:S01]  /*4630*/  IADD3 R23, R203, 0x76cf5d0a, RZ ;  /* 0x76cf5d0acb177810 */ /* 0x000fe20007ffe0ff */
[----:B------:R-:W-:Y:S01]  /*4640*/  FMUL.FTZ R21, R236, 1.4426950216293334961 ;  /* 0x3fb8aa3bec157820 */ /* 0x000fe20000410000 */
[----:B------:R-:W-:Y:S01]  /*4650*/  IADD3 R24, R202, 0x3c6ef372, RZ ;  /* 0x3c6ef372ca187810 */ /* 0x000fe20007ffe0ff */
[----:B------:R-:W-:Y:S01]  /*4660*/  IMAD.WIDE.U32 R26, R26, -0x326172a9, RZ ;  /* 0xcd9e8d571a1a7825 */ /* 0x000fe200078e00ff */
[----:B------:R-:W-:Y:S02]  /*4670*/  LOP3.LUT R22, R31, R22, R23, 0x96, !PT ;  /* 0x000000161f167212 */ /* 0x000fe400078e9617 */
[----:B------:R-:W-:Y:S01]  /*4680*/  FSEL R21, R21, RZ, P0 ;  /* 0x000000ff15157208 */ /* 0x000fe20000000000 */
[----:B------:R-:W-:Y:S01]  /*4690*/  FFMA.FTZ R167, R8, c[0x0][0x23c], -R20 ;  /* 0x00008f0008a77a23 */ /* 0x000fe20000010814 */
[----:B------:R-:W-:Y:S01]  /*46a0*/  LOP3.LUT R24, R27, R28, R24, 0x96, !PT ;  /* 0x0000001c1b187212 */ /* 0x000fe200078e9618 */
[----:B------:R-:W-:Y:S01]  /*46b0*/  IMAD.WIDE.U32 R22, R22, -0x326172a9, RZ ;  /* 0xcd9e8d5716167825 */ /* 0x000fe200078e00ff */
[----:B------:R-:W-:Y:S02]  /*46c0*/  IADD3 R27, R202, -0x255992d5, RZ ;  /* 0xdaa66d2bca1b7810 */ /* 0x000fe40007ffe0ff */
[----:B------:R-:W-:Y:S01]  /*46d0*/  IADD3 R28, R203, 0x32370b8f, RZ ;  /* 0x32370b8fcb1c7810 */ /* 0x000fe20007ffe0ff */
[----:B------:R-:W-:Y:S01]  /*46e0*/  IMAD.WIDE.U32 R24, R24, -0x2daee0ad, RZ ;  /* 0xd2511f5318187825 */ /* 0x000fe200078e00ff */
[----:B------:R-:W-:Y:S01]  /*46f0*/  LOP3.LUT R26, R23, R26, R27, 0x96, !PT ;  /* 0x0000001a171a7212 */ /* 0x000fe200078e961b */
[----:B------:R-:W-:Y:S01]  /*4700*/  MUFU.EX2 R167, R167 ;  /* 0x000000a700a77308 */ /* 0x000fe20000000800 */
[----:B------:R-:W-:Y:S01]  /*4710*/  IADD3 R23, R202, 0x78dde6e4, RZ ;  /* 0x78dde6e4ca177810 */ /* 0x000fe20007ffe0ff */
[----:B------:R-:W-:Y:S01]  /*4720*/  FFMA.FTZ R170, R4, c[0x0][0x23c], -R20 ;  /* 0x00008f0004aa7a23 */ /* 0x000fe20000010814 */
[----:B------:R-:W-:Y:S01]  /*4730*/  LOP3.LUT R28, R25, R30, R28, 0x96, !PT ;  /* 0x0000001e191c7212 */ /* 0x000fe200078e961c */
[----:B------:R-:W-:Y:S01]  /*4740*/  IMAD.WIDE.U32 R26, R26, -0x2daee0ad, RZ ;  /* 0xd2511f531a1a7825 */ /* 0x000fe200078e00ff */
[----:B------:R-:W-:Y:S03]  /*4750*/  IADD3 R25, R203, -0x126145ec, RZ ;  /* 0xed9eba14cb197810 */ /* 0x000fe60007ffe0ff */
[----:B------:R-:W-:Y:S01]  /*4760*/  IMAD.WIDE.U32 R28, R28, -0x326172a9, RZ ;  /* 0xcd9e8d571c1c7825 */ /* 0x000fe200078e00ff */
[----:B------:R-:W-:Y:S01]  /*4770*/  LOP3.LUT R24, R27, R24, R25, 0x96, !PT ;  /* 0x000000181b187212 */ /* 0x000fe200078e9619 */
[----:B------:R-:W-:Y:S01]  /*4780*/  MUFU.EX2 R170, R170 ;  /* 0x000000aa00aa7308 */ /* 0x000fe20000000800 */
[----:B------:R-:W-:Y:S01]  /*4790*/  IADD3 R27, R202, -0x4ab325aa, RZ ;  /* 0xb54cda56ca1b7810 */ /* 0x000fe20007ffe0ff */
[----:B------:R-:W-:Y:S01]  /*47a0*/  FFMA.FTZ R169, R7, c[0x0][0x23c], -R21 ;  /* 0x00008f0007a97a23 */ /* 0x000fe20000010815 */
[----:B------:R-:W-:Y:S01]  /*47b0*/  LOP3.LUT R23, R29, R22, R23, 0x96, !PT ;  /* 0x000000161d177212 */ /* 0x000fe200078e9617 */
[----:B------:R-:W-:Y:S01]  /*47c0*/  IMAD.WIDE.U32 R24, R24, -0x326172a9, RZ ;  /* 0xcd9e8d5718187825 */ /* 0x000fe200078e00ff */
[----:B------:R-:W-:Y:S03]  /*47d0*/  IADD3 R22, R202, 0x1715609d, RZ ;  /* 0x1715609dca167810 */ /* 0x000fe60007ffe0ff */
[----:B------:R-:W-:Y:S01]  /*47e0*/  FFMA.FTZ R172, R6, c[0x0][0x23c], -R21 ;  /* 0x00008f0006ac7a23 */ /* 0x000fe20000010815 */
[----:B------:R-:W-:Y:S01]  /*47f0*/  LOP3.LUT R25, R25, R28, R22, 0x96, !PT ;  /* 0x0000001c19197212 */ /* 0x000fe200078e9616 */
[----:B------:R-:W-:Y:S01]  /*4800*/  IMAD.WIDE.U32 R28, R23, -0x2daee0ad, RZ ;  /* 0xd2511f53171c7825 */ /* 0x000fe200078e00ff */
[C---:B------:R-:W-:Y:S01]  /*4810*/  IADD3 R22, R203.reuse, -0x56f99767, RZ ;  /* 0xa9066899cb167810 */ /* 0x040fe20007ffe0ff */
[----:B------:R-:W-:Y:S01]  /*4820*/  MUFU.EX2 R169, R169 ;  /* 0x000000a900a97308 */ /* 0x000fe20000000800 */
[----:B------:R-:W-:Y:S01]  /*4830*/  IADD3 R23, R203, 0x646e171e, RZ ;  /* 0x646e171ecb177810 */ /* 0x000fe20007ffe0ff */
[----:B------:R-:W-:Y:S01]  /*4840*/  IMAD.WIDE.U32 R30, R25, -0x2daee0ad, RZ ;  /* 0xd2511f53191e7825 */ /* 0x000fe200078e00ff */
[----:B------:R-:W-:Y:S03]  /*4850*/  LOP3.LUT R22, R29, R26, R22, 0x96, !PT ;  /* 0x0000001a1d167212 */ /* 0x000fe600078e9616 */
[--C-:B------:R-:W-:Y:S01]  /*4860*/  FFMA.FTZ R171, R5, c[0x0][0x23c], -R20.reuse ;  /* 0x00008f0005ab7a23 */ /* 0x100fe20000010814 */
[----:B------:R-:W-:Y:S01]  /*4870*/  LOP3.LUT R23, R31, R28, R23, 0x96, !PT ;  /* 0x0000001c1f177212 */ /* 0x000fe200078e9617 */
[----:B------:R-:W-:Y:S01]  /*4880*/  IMAD.WIDE.U32 R32, R22, -0x326172a9, RZ ;  /* 0xcd9e8d5716207825 */ /* 0x000fe200078e00ff */
[C---:B------:R-:W-:Y:S01]  /*4890*/  LOP3.LUT R28, R30.reuse, 0xff, RZ, 0xc0, !PT ;  /* 0x000000ff1e1c7812 */ /* 0x040fe200078ec0ff */
[----:B------:R-:W-:Y:S01]  /*48a0*/  MUFU.EX2 R172, R172 ;  /* 0x000000ac00ac7308 */ /* 0x000fe20000000800 */
[----:B------:R-:W-:Y:S01]  /*48b0*/  LOP3.LUT R22, R30, 0xffff, RZ, 0xc0, !PT ;  /* 0x0000ffff1e167812 */ /* 0x000fe200078ec0ff */
[----:B------:R-:W-:Y:S01]  /*48c0*/  FFMA.FTZ R174, R9, c[0x0][0x23c], -R20 ;  /* 0x00008f0009ae7a23 */ /* 0x000fe20000010814 */
[----:B------:R-:W-:Y:S01]  /*48d0*/  ISETP.LE.U32.AND P2, PT, R28, UR6, PT ;  /* 0x000000061c007c0c */ /* 0x000fe2000bf43070 */
[----:B------:R-:W-:Y:S01]  /*48e0*/  FFMA.FTZ R173, R10, c[0x0][0x23c], -R21 ;  /* 0x00008f000aad7a23 */ /* 0x000fe20000010815 */
[----:B------:R-:W-:Y:S01]  /*48f0*/  LOP3.LUT R27, R33, R24, R27, 0x96, !PT ;  /* 0x00000018211b7212 */ /* 0x000fe200078e961b */
[--C-:B------:R-:W-:Y:S01]  /*4900*/  FFMA.FTZ R168, R11, c[0x0][0x23c], -R21.reuse ;  /* 0x00008f000ba87a23 */ /* 0x100fe20000010815 */
[----:B------:R-:W-:Y:S01]  /*4910*/  SHF.R.U32.HI R26, RZ, 0x18, R30 ;  /* 0x00000018ff1a7819 */ /* 0x000fe2000001161e */
[----:B------:R-:W-:Y:S01]  /*4920*/  FFMA.FTZ R181, R12, c[0x0][0x23c], -R20 ;  /* 0x00008f000cb57a23 */ /* 0x000fe20000010814 */
[----:B------:R-:W-:Y:S01]  /*4930*/  SHF.R.U32.HI R25, RZ, 0x10, R30 ;  /* 0x00000010ff197819 */ /* 0x000fe2000001161e */
[----:B------:R-:W-:Y:S01]  /*4940*/  MUFU.EX2 R171, R171 ;  /* 0x000000ab00ab7308 */ /* 0x000fe20000000800 */
[----:B------:R-:W-:Y:S01]  /*4950*/  SHF.R.U32.HI R30, RZ, 0x18, R32 ;  /* 0x00000018ff1e7819 */ /* 0x000fe20000011620 */
[--C-:B------:R-:W-:Y:S01]  /*4960*/  FFMA.FTZ R180, R13, c[0x0][0x23c], -R20.reuse ;  /* 0x00008f000db47a23 */ /* 0x100fe20000010814 */
[----:B------:R-:W-:Y:S01]  /*4970*/  LOP3.LUT R29, R32, 0xff, RZ, 0xc0, !PT ;  /* 0x000000ff201d7812 */ /* 0x000fe200078ec0ff */
[--C-:B------:R-:W-:Y:S01]  /*4980*/  FFMA.FTZ R177, R15, c[0x0][0x23c], -R21.reuse ;  /* 0x00008f000fb17a23 */ /* 0x100fe20000010815 */
[----:B------:R-:W-:Y:S01]  /*4990*/  ISETP.LE.U32.AND P1, PT, R30, UR6, PT ;  /* 0x000000061e007c0c */ /* 0x000fe2000bf23070 */
[--C-:B------:R-:W-:Y:S01]  /*49a0*/  FFMA.FTZ R178, R14, c[0x0][0x23c], -R21.reuse ;  /* 0x00008f000eb27a23 */ /* 0x100fe20000010815 */
[----:B------:R-:W-:Y:S01]  /*49b0*/  LOP3.LUT R30, R27, 0xff, RZ, 0xc0, !PT ;  /* 0x000000ff1b1e7812 */ /* 0x000fe200078ec0ff */
[----:B------:R-:W-:Y:S01]  /*49c0*/  FFMA.FTZ R20, R17, c[0x0][0x23c], -R20 ;  /* 0x00008f0011147a23 */ /* 0x000fe20000010814 */
[----:B------:R-:W-:Y:S01]  /*49d0*/  ISETP.LE.U32.AND P0, PT, R26, UR6, PT ;  /* 0x000000061a007c0c */ /* 0x000fe2000bf03070 */
[----:B------:R-:W-:Y:S01]  /*49e0*/  MUFU.EX2 R174, R174 ;  /* 0x000000ae00ae7308 */ /* 0x000fe20000000800 */
[----:B------:R-:W-:Y:S01]  /*49f0*/  ISETP.LE.U32.AND P6, PT, R29, UR6, PT ;  /* 0x000000061d007c0c */ /* 0x000fe2000bfc3070 */
[--C-:B------:R-:W-:Y:S01]  /*4a00*/  FFMA.FTZ R175, R19, c[0x0][0x23c], -R21.reuse ;  /* 0x00008f0013af7a23 */ /* 0x100fe20000010815 */
[----:B------:R-:W-:Y:S01]  /*4a10*/  LOP3.LUT R29, R23, 0xff, RZ, 0xc0, !PT ;  /* 0x000000ff171d7812 */ /* 0x000fe200078ec0ff */
[----:B------:R-:W-:Y:S01]  /*4a20*/  FFMA.FTZ R21, R18, c[0x0][0x23c], -R21 ;  /* 0x00008f0012157a23 */ /* 0x000fe20000010815 */
[----:B------:R-:W-:Y:S01]  /*4a30*/  SHF.R.U32.HI R26, RZ, 0x18, R23 ;  /* 0x00000018ff1a7819 */ /* 0x000fe20000011617 */
[----:B------:R-:W-:Y:S01]  /*4a40*/  IMAD.SHL.U32 R162, R200, 0x2, RZ ;  /* 0x00000002c8a27824 */ /* 0x000fe200078e00ff */
[----:B------:R-:W-:Y:S01]  /*4a50*/  ISETP.LE.U32.AND P5, PT, R29, UR6, PT ;  /* 0x000000061d007c0c */ /* 0x000fe2000bfa3070 */
[----:B------:R-:W-:Y:S01]  /*4a60*/  IMAD.MOV.U32 R252, RZ, RZ, c[0x0][0x22c] ;  /* 0x00008b00fffc7624 */ /* 0x000fe200078e00ff */
[--C-:B------:R-:W-:Y:S01]  /*4a70*/  SHF.R.U32.HI R29, RZ, 0x18, R27.reuse ;  /* 0x00000018ff1d7819 */ /* 0x100fe2000001161b */
[----:B------:R-:W-:Y:S01]  /*4a80*/  MUFU.EX2 R173, R173 ;  /* 0x000000ad00ad7308 */ /* 0x000fe20000000800 */
[----:B------:R-:W-:Y:S01]  /*4a90*/  ISETP.LE.U32.AND P3, PT, R26, UR6, PT ;  /* 0x000000061a007c0c */ /* 0x000fe2000bf63070 */
[--C-:B------:R-:W-:Y:S01]  /*4aa0*/  IMAD.IADD R163, R193, 0x1, R162.reuse ;  /* 0x00000001c1a37824 */ /* 0x100fe200078e02a2 */
[----:B------:R-:W-:Y:S01]  /*4ab0*/  SHF.R.U32.HI R26, RZ, 0x10, R27 ;  /* 0x00000010ff1a7819 */ /* 0x000fe2000001161b */
[C---:B------:R-:W-:Y:S01]  /*4ac0*/  IMAD.IADD R161, R192.reuse, 0x1, R162 ;  /* 0x00000001c0a17824 */ /* 0x040fe200078e02a2 */
[----:B------:R-:W-:Y:S01]  /*4ad0*/  LOP3.LUT R27, R27, 0xffff, RZ, 0xc0, !PT ;  /* 0x0000ffff1b1b7812 */ /* 0x000fe200078ec0ff */
[----:B------:R-:W-:Y:S01]  /*4ae0*/  IMAD.IADD R160, R192, 0x1, R163 ;  /* 0x00000001c0a07824 */ /* 0x000fe200078e02a3 */
[----:B------:R-:W-:Y:S01]  /*4af0*/  ISETP.LE.U32.AND P4, PT, R29, UR6, PT ;  /* 0x000000061d007c0c */ /* 0x000fe2000bf83070 */
[----:B------:R-:W-:Y:S01]  /*4b00*/  IMAD R252, R252, c[0x0][0x1c0], RZ ;  /* 0x00007000fcfc7a24 */ /* 0x000fe200078e02ff */
[----:B------:R-:W-:Y:S01]  /*4b10*/  SHF.R.U32.HI R27, RZ, 0x8, R27 ;  /* 0x00000008ff1b7819 */ /* 0x000fe2000001161b */
[----:B------:R-:W-:Y:S01]  /*4b20*/  MUFU.EX2 R168, R168 ;  /* 0x000000a800a87308 */ /* 0x000fe20000000800 */
[----:B------:R-:W-:Y:S02]  /*4b30*/  LOP3.LUT R28, R32, 0xffff, RZ, 0xc0, !PT ;  /* 0x0000ffff201c7812 */ /* 0x000fe400078ec0ff */
[----:B------:R-:W-:Y:S02]  /*4b40*/  LOP3.LUT R26, R26, 0xff, RZ, 0xc0, !PT ;  /* 0x000000ff1a1a7812 */ /* 0x000fe400078ec0ff */
[----:B------:R-:W-:Y:S02]  /*4b50*/  LOP3.LUT R27, R27, 0xffff, RZ, 0xc0, !PT ;  /* 0x0000ffff1b1b7812 */ /* 0x000fe400078ec0ff */
[----:B------:R-:W-:Y:S02]  /*4b60*/  SHF.R.U32.HI R28, RZ, 0x8, R28 ;  /* 0x00000008ff1c7819 */ /* 0x000fe4000001161c */
[----:B------:R-:W-:Y:S01]  /*4b70*/  SHF.R.U32.HI R24, RZ, 0x10, R32 ;  /* 0x00000010ff187819 */ /* 0x000fe20000011620 */
[----:B------:R-:W-:Y:S01]  /*4b80*/  MUFU.EX2 R181, R181 ;  /* 0x000000b500b57308 */ /* 0x000fe20000000800 */
[----:B------:R-:W-:Y:S02]  /*4b90*/  LOP3.LUT R28, R28, 0xffff, RZ, 0xc0, !PT ;  /* 0x0000ffff1c1c7812 */ /* 0x000fe400078ec0ff */
[----:B------:R-:W-:Y:S02]  /*4ba0*/  LOP3.LUT R24, R24, 0xff, RZ, 0xc0, !PT ;  /* 0x000000ff18187812 */ /* 0x000fe400078ec0ff */
[----:B------:R-:W-:Y:S02]  /*4bb0*/  SHF.R.U32.HI R22, RZ, 0x8, R22 ;  /* 0x00000008ff167819 */ /* 0x000fe40000011616 */
[----:B------:R-:W-:Y:S02]  /*4bc0*/  LOP3.LUT R25, R25, 0xff, RZ, 0xc0, !PT ;  /* 0x000000ff19197812 */ /* 0x000fe400078ec0ff */
[----:B------:R-:W-:Y:S01]  /*4bd0*/  LOP3.LUT R22, R22, 0xffff, RZ, 0xc0, !PT ;  /* 0x0000ffff16167812 */ /* 0x000fe200078ec0ff */
[----:B------:R-:W-:Y:S10]  /*4be0*/  MUFU.EX2 R177, R177 ;  /* 0x000000b100b17308 */ /* 0x000ff40000000800 */
[----:B------:R-:W-:Y:S10]  /*4bf0*/  MUFU.EX2 R180, R180 ;  /* 0x000000b400b47308 */ /* 0x000ff40000000800 */
[----:B------:R-:W-:Y:S10]  /*4c00*/  MUFU.EX2 R178, R178 ;  /* 0x000000b200b27308 */ /* 0x000ff40000000800 */
[----:B------:R-:W-:Y:S10]  /*4c10*/  MUFU.EX2 R179, R20 ;  /* 0x0000001400b37308 */ /* 0x000ff40000000800 */
[----:B------:R-:W-:Y:S10]  /*4c20*/  MUFU.EX2 R176, R21 ;  /* 0x0000001500b07308 */ /* 0x000ff40000000800 */
[----:B------:R-:W1:Y:S02]  /*4c30*/  MUFU.EX2 R175, R175 ;  /* 0x000000af00af7308 */ /* 0x000e640000000800 */
[----:B-1----:R-:W-:Y:S02]  /*4c40*/  @!P0 FADD.FTZ R175, -R175, -RZ ;  /* 0x800000ffafaf8221 */ /* 0x002fe40000010100 */
[----:B------:R-:W-:Y:S01]  /*4c50*/  @!P2 FADD.FTZ R166, -R166, -RZ ;  /* 0x800000ffa6a6a221 */ /* 0x000fe20000010100 */
[----:B------:R-:W-:Y:S01]  /*4c60*/  ISETP.LE.U32.AND P2, PT, R30, UR6, PT ;  /* 0x000000061e007c0c */ /* 0x000fe2000bf43070 */
[----:B------:R-:W-:Y:S01]  /*4c70*/  @!P6 FADD.FTZ R167, -R167, -RZ ;  /* 0x800000ffa7a7e221 */ /* 0x000fe20000010100 */
[----:B------:R-:W-:Y:S01]  /*4c80*/  ISETP.LE.U32.AND P6, PT, R26, UR6, PT ;  /* 0x000000061a007c0c */ /* 0x000fe2000bfc3070 */
[----:B------:R-:W-:Y:S01]  /*4c90*/  @!P4 FADD.FTZ R169, -R169, -RZ ;  /* 0x800000ffa9a9c221 */ /* 0x000fe20000010100 */
[----:B------:R-:W-:Y:S01]  /*4ca0*/  ISETP.LE.U32.AND P4, PT, R28, UR6, PT ;  /* 0x000000061c007c0c */ /* 0x000fe2000bf83070 */
[----:B------:R-:W-:Y:S01]  /*4cb0*/  @!P1 FADD.FTZ R168, -R168, -RZ ;  /* 0x800000ffa8a89221 */ /* 0x000fe20000010100 */
[----:B------:R-:W-:Y:S01]  /*4cc0*/  ISETP.LE.U32.AND P1, PT, R25, UR6, PT ;  /* 0x0000000619007c0c */ /* 0x000fe2000bf23070 */
[----:B------:R-:W-:Y:S02]  /*4cd0*/  @!P5 FADD.FTZ R181, -R181, -RZ ;  /* 0x800000ffb5b5d221 */ /* 0x000fe40000010100 */
[----:B------:R-:W-:Y:S04]  /*4ce0*/  @!P3 FADD.FTZ R177, -R177, -RZ ;  /* 0x800000ffb1b1b221 */ /* 0x000fe80000010100 */
[----:B------:R-:W-:Y:S01]  /*4cf0*/  @!P2 FADD.FTZ R170, -R170, -RZ ;  /* 0x800000ffaaaaa221 */ /* 0x000fe20000010100 */
[----:B------:R-:W-:Y:S01]  /*4d00*/  ISETP.LE.U32.AND P2, PT, R27, UR6, PT ;  /* 0x000000061b007c0c */ /* 0x000fe2000bf43070 */
[----:B------:R-:W-:Y:S01]  /*4d10*/  @!P6 FADD.FTZ R172, -R172, -RZ ;  /* 0x800000ffacace221 */ /* 0x000fe20000010100 */
[----:B------:R-:W-:Y:S01]  /*4d20*/  ISETP.LE.U32.AND P6, PT, R24, UR6, PT ;  /* 0x0000000618007c0c */ /* 0x000fe2000bfc3070 */
[----:B------:R-:W-:Y:S01]  /*4d30*/  @!P4 FADD.FTZ R174, -R174, -RZ ;  /* 0x800000ffaeaec221 */ /* 0x000fe20000010100 */
[----:B------:R-:W-:Y:S01]  /*4d40*/  SHF.R.U32.HI R24, RZ, 0x10, R23 ;  /* 0x00000010ff187819 */ /* 0x000fe20000011617 */
[----:B------:R-:W-:Y:S01]  /*4d50*/  @!P1 FADD.FTZ R176, -R176, -RZ ;  /* 0x800000ffb0b09221 */ /* 0x000fe20000010100 */
[----:B------:R-:W-:Y:S02]  /*4d60*/  LOP3.LUT R23, R23, 0xffff, RZ, 0xc0, !PT ;  /* 0x0000ffff17177812 */ /* 0x000fe400078ec0ff */
[----:B------:R-:W-:Y:S02]  /*4d70*/  LOP3.LUT R24, R24, 0xff, RZ, 0xc0, !PT ;  /* 0x000000ff18187812 */ /* 0x000fe400078ec0ff */
[----:B------:R-:W-:Y:S02]  /*4d80*/  SHF.R.U32.HI R23, RZ, 0x8, R23 ;  /* 0x00000008ff177819 */ /* 0x000fe40000011617 */
[----:B------:R-:W-:Y:S01]  /*4d90*/  ISETP.LE.U32.AND P4, PT, R24, UR6, PT ;  /* 0x0000000618007c0c */ /* 0x000fe2000bf83070 */
[----:B------:R-:W-:Y:S01]  /*4da0*/  @!P2 FADD.FTZ R171, -R171, -RZ ;  /* 0x800000ffababa221 */ /* 0x000fe20000010100 */
[----:B------:R-:W-:Y:S01]  /*4db0*/  LOP3.LUT R23, R23, 0xffff, RZ, 0xc0, !PT ;  /* 0x0000ffff17177812 */ /* 0x000fe200078ec0ff */
[----:B------:R-:W-:Y:S01]  /*4dc0*/  @!P6 FADD.FTZ R173, -R173, -RZ ;  /* 0x800000ffadade221 */ /* 0x000fe20000010100 */
[----:B------:R-:W-:Y:S02]  /*4dd0*/  ISETP.LE.U32.AND P2, PT, R22, UR6, PT ;  /* 0x0000000616007c0c */ /* 0x000fe4000bf43070 */
[----:B------:R-:W-:Y:S02]  /*4de0*/  F2FP.RELU.PACK_AB R24, R171, R170 ;  /* 0x000000aaab18723e */ /* 0x000fe400000008ff */
[----:B------:R-:W-:Y:S02]  /*4df0*/  ISETP.LE.U32.AND P6, PT, R23, UR6, PT ;  /* 0x0000000617007c0c */ /* 0x000fe4000bfc3070 */
[----:B------:R-:W-:Y:S01]  /*4e00*/  F2FP.RELU.PACK_AB R22, R169, R172 ;  /* 0x000000aca916723e */ /* 0x000fe200000008ff */
[----:B------:R1:W-:Y:S01]  /*4e10*/  STS [R219+0x20000], R24 ;  /* 0x02000018db007388 */ /* 0x0003e20000000800 */
[----:B------:R-:W-:Y:S01]  /*4e20*/  F2FP.RELU.PACK_AB R20, R174, R167 ;  /* 0x000000a7ae14723e */ /* 0x000fe200000008ff */
[----:B------:R-:W-:Y:S01]  /*4e30*/  @!P4 FADD.FTZ R178, -R178, -RZ ;  /* 0x800000ffb2b2c221 */ /* 0x000fe20000010100 */
[----:B------:R-:W-:Y:S01]  /*4e40*/  F2FP.RELU.PACK_AB R28, R168, R173 ;  /* 0x000000ada81c723e */ /* 0x000fe200000008ff */
[----:B------:R-:W-:Y:S01]  /*4e50*/  STS [R219+0x20400], R22 ;  /* 0x02040016db007388 */ /* 0x000fe20000000800 */
[----:B------:R-:W-:Y:S01]  /*4e60*/  F2FP.RELU.PACK_AB R29, R175, R176 ;  /* 0x000000b0af1d723e */ /* 0x000fe200000008ff */
[----:B------:R-:W-:Y:S01]  /*4e70*/  @!P2 FADD.FTZ R179, -R179, -RZ ;  /* 0x800000ffb3b3a221 */ /* 0x000fe20000010100 */
[----:B------:R-:W-:Y:S01]  /*4e80*/  FSETP.GE.FTZ.AND P1, PT, R172, RZ, PT ;  /* 0x000000ffac00720b */ /* 0x000fe20003f36000 */
[----:B------:R-:W-:Y:S01]  /*4e90*/  STS [R223+0x20000], R20 ;  /* 0x02000014df007388 */ /* 0x000fe20000000800 */
[----:B------:R-:W-:Y:S01]  /*4ea0*/  FSETP.GE.FTZ.AND P3, PT, R170, RZ, PT ;  /* 0x000000ffaa00720b */ /* 0x000fe20003f76000 */
[----:B------:R-:W-:Y:S01]  /*4eb0*/  @!P6 FADD.FTZ R180, -R180, -RZ ;  /* 0x800000ffb4b4e221 */ /* 0x000fe20000010100 */
[----:B------:R-:W-:Y:S01]  /*4ec0*/  F2FP.RELU.PACK_AB R31, R179, R166 ;  /* 0x000000a6b31f723e */ /* 0x000fe200000008ff */
[----:B------:R-:W-:Y:S01]  /*4ed0*/  STS [R223+0x20400], R28 ;  /* 0x0204001cdf007388 */ /* 0x000fe20000000800 */
[----:B------:R-:W-:Y:S02]  /*4ee0*/  FSETP.GE.FTZ.AND P2, PT, R171, RZ, PT ;  /* 0x000000ffab00720b */ /* 0x000fe40003f56000 */
[----:B------:R-:W-:Y:S02]  /*4ef0*/  F2FP.RELU.PACK_AB R26, R180, R181 ;  /* 0x000000b5b41a723e */ /* 0x000fe400000008ff */
[----:B------:R-:W-:Y:S02]  /*4f00*/  FSETP.GE.FTZ.AND P4, PT, R174, RZ, PT ;  /* 0x000000ffae00720b */ /* 0x000fe40003f96000 */
[----:B------:R-:W-:Y:S01]  /*4f10*/  ISETP.GT.AND P6, PT, R239, R224, PT ;  /* 0x000000e0ef00720c */ /* 0x000fe20003fc4270 */
[----:B------:R-:W-:Y:S01]  /*4f20*/  STS [R221+0x20000], R26 ;  /* 0x0200001add007388 */ /* 0x000fe20000000800 */
[----:B-1----:R-:W-:Y:S05]  /*4f30*/  F2FP.RELU.PACK_AB R24, R177, R178 ;  /* 0x000000b2b118723e */ /* 0x002fea00000008ff */
[----:B------:R-:W-:Y:S04]  /*4f40*/  STS [R221+0x20400], R24 ;  /* 0x02040018dd007388 */ /* 0x000fe80000000800 */
[----:B------:R-:W-:Y:S04]  /*4f50*/  STS [R226+0x20000], R31 ;  /* 0x0200001fe2007388 */ /* 0x000fe80000000800 */
[----:B------:R-:W-:Y:S04]  /*4f60*/  STS [R226+0x20400], R29 ;  /* 0x0204001de2007388 */ /* 0x000fe80000000800 */
[----:B------:R-:W-:Y:S08]  /*4f70*/  LDSM.16.M88.4 R84, [R162+0xc000] ;  /* 0x00c00000a254783b */ /* 0x000ff00000000200 */
[----:B------:R-:W1:Y:S08]  /*4f80*/  LDSM.16.M88.4 R88, [R198+0x18000] ;  /* 0x01800000c658783b */ /* 0x000e700000000200 */
[----:B------:R-:W2:Y:S08]  /*4f90*/  LDSM.16.M88.4 R92, [R198+0x18800] ;  /* 0x01880000c65c783b */ /* 0x000eb00000000200 */
[----:B------:R-:W-:Y:S08]  /*4fa0*/  LDSM.16.M88.4 R96, [R163+0xc000] ;  /* 0x00c00000a360783b */ /* 0x000ff00000000200 */
[----:B------:R-:W3:Y:S08]  /*4fb0*/  LDSM.16.M88.4 R148, [R188+0x18000] ;  /* 0x01800000bc94783b */ /* 0x000ef00000000200 */
[----:B------:R-:W-:Y:S01]  /*4fc0*/  LDSM.16.M88.4 R152, [R161+0xc000] ;  /* 0x00c00000a198783b */ /* 0x000fe20000000200 */
[C---:B-1----:R-:W-:Y:S07]  /*4fd0*/  HMMA.16816.F32 R20, R84.reuse, R88, RZ ;  /* 0x000000585414723c */ /* 0x042fee00000018ff */
[----:B------:R-:W-:Y:S01]  /*4fe0*/  LDSM.16.M88.4 R156, [R3+0x18000] ;  /* 0x01800000039c783b */ /* 0x000fe20000000200 */
[C---:B------:R-:W-:Y:S07]  /*4ff0*/  HMMA.16816.F32 R24, R84.reuse, R90, RZ ;  /* 0x0000005a5418723c */ /* 0x040fee00000018ff */
[----:B------:R-:W1:Y:S01]  /*5000*/  LDSM.16.M88.4 R88, [R188+0x18800] ;  /* 0x01880000bc58783b */ /* 0x000e620000000200 */
[C---:B--2---:R-:W-:Y:S08]  /*5010*/  HMMA.16816.F32 R28, R84.reuse, R92, RZ ;  /* 0x0000005c541c723c */ /* 0x044ff000000018ff */
[----:B------:R-:W-:Y:S01]  /*5020*/  HMMA.16816.F32 R32, R84, R94, RZ ;  /* 0x0000005e5420723c */ /* 0x000fe200000018ff */
[----:B------:R-:W2:Y:S07]  /*5030*/  LDSM.16.M88.4 R84, [R3+0x18800] ;  /* 0x018800000354783b */ /* 0x000eae0000000200 */
[C---:B---3--:R-:W-:Y:S01]  /*5040*/  HMMA.16816.F32 R20, R96.reuse, R148, R20 ;  /* 0x000000946014723c */ /* 0x048fe20000001814 */
[----:B------:R-:W-:Y:S07]  /*5050*/  LDSM.16.M88.4 R92, [R160+0xc000] ;  /* 0x00c00000a05c783b */ /* 0x000fee0000000200 */
[C---:B------:R-:W-:Y:S01]  /*5060*/  HMMA.16816.F32 R24, R96.reuse, R150, R24 ;  /* 0x000000966018723c */ /* 0x040fe20000001818 */
[----:B------:R-:W3:Y:S07]  /*5070*/  LDSM.16.M88.4 R148, [R2+0x18000] ;  /* 0x018000000294783b */ /* 0x000eee0000000200 */
[C---:B-1----:R-:W-:Y:S08]  /*5080*/  HMMA.16816.F32 R28, R96.reuse, R88, R28 ;  /* 0x00000058601c723c */ /* 0x042ff0000000181c */
[----:B------:R-:W-:Y:S01]  /*5090*/  HMMA.16816.F32 R32, R96, R90, R32 ;  /* 0x0000005a6020723c */ /* 0x000fe20000001820 */
[----:B------:R-:W1:Y:S07]  /*50a0*/  LDSM.16.M88.4 R88, [R2+0x18800] ;  /* 0x018800000258783b */ /* 0x000e6e0000000200 */
[C---:B------:R-:W-:Y:S01]  /*50b0*/  HMMA.16816.F32 R20, R152.reuse, R156, R20 ;  /* 0x0000009c9814723c */ /* 0x040fe20000001814 */
[----:B------:R-:W-:Y:S07]  /*50c0*/  LDSM.16.M88.4 R96, [R162+0xe000] ;  /* 0x00e00000a260783b */ /* 0x000fee0000000200 */
[C---:B------:R-:W-:Y:S01]  /*50d0*/  HMMA.16816.F32 R24, R152.reuse, R158, R24 ;  /* 0x0000009e9818723c */ /* 0x040fe20000001818 */
[----:B------:R-:W4:Y:S07]  /*50e0*/  LDSM.16.M88.4 R156, [R198+0x1a000] ;  /* 0x01a00000c69c783b */ /* 0x000f2e0000000200 */
[C---:B--2---:R-:W-:Y:S08]  /*50f0*/  HMMA.16816.F32 R28, R152.reuse, R84, R28 ;  /* 0x00000054981c723c */ /* 0x044ff0000000181c */
[----:B------:R-:W-:Y:S01]  /*5100*/  HMMA.16816.F32 R32, R152, R86, R32 ;  /* 0x000000569820723c */ /* 0x000fe20000001820 */
        /* <DEDUP_REMOVED lines=8> */
[C---:B----4-:R-:W-:Y:S01]  /*5190*/  HMMA.16816.F32 R20, R96.reuse, R156, R20 ;  /* 0x0000009c6014723c */ /* 0x050fe20000001814 */
        /* <DEDUP_REMOVED lines=41> */
[C---:B----4-:R-:W-:Y:S08]  /*5430*/  HMMA.16816.F32 R20, R96.reuse, R156, R20 ;  /* 0x0000009c6014723c */ /* 0x050ff00000001814 */
[C---:B------:R-:W-:Y:S08]  /*5440*/  HMMA.16816.F32 R24, R96.reuse, R158, R24 ;  /* 0x0000009e6018723c */ /* 0x040ff00000001818 */
[C---:B--2---:R-:W-:Y:S08]  /*5450*/  HMMA.16816.F32 R28, R96.reuse, R84, R28 ;  /* 0x00000054601c723c */ /* 0x044ff0000000181c */
[----:B------:R-:W-:Y:S07]  /*5460*/  HMMA.16816.F32 R32, R96, R86, R32 ;  /* 0x000000566020723c */ /* 0x000fee0000001820 */
[----:B------:R-:W-:Y:S01]  /*5470*/  IMAD.U32 R97, R252, -0x40, RZ ;  /* 0xffffffc0fc617824 */ /* 0x000fe200078e00ff */
[C---:B---3--:R-:W-:Y:S05]  /*5480*/  HMMA.16816.F32 R20, R148.reuse, R152, R20 ;  /* 0x000000989414723c */ /* 0x048fea0000001814 */
[C---:B------:R-:W-:Y:S03]  /*5490*/  LEA R250, P0, R97.reuse, R250, 0x2 ;  /* 0x000000fa61fa7211 */ /* 0x040fe600078010ff */
[C---:B------:R-:W-:Y:S04]  /*54a0*/  HMMA.16816.F32 R24, R148.reuse, R154, R24 ;  /* 0x0000009a9418723c */ /* 0x040fe80000001818 */
[----:B------:R-:W-:Y:S02]  /*54b0*/  LEA.HI.X.SX32 R251, R97, R251, 0x2, P0 ;  /* 0x000000fb61fb7211 */ /* 0x000fe400000f16ff */
[----:B------:R-:W-:Y:S02]  /*54c0*/  FSETP.GE.FTZ.AND P0, PT, R169, RZ, PT ;  /* 0x000000ffa900720b */ /* 0x000fe40003f16000 */
[C---:B-1----:R-:W-:Y:S08]  /*54d0*/  HMMA.16816.F32 R28, R148.reuse, R88, R28 ;  /* 0x00000058941c723c */ /* 0x042ff0000000181c */
[C---:B-----5:R-:W-:Y:S01]  /*54e0*/  FADD.FTZ R23, -R164.reuse, R23 ;  /* 0x00000017a4177221 */ /* 0x060fe20000010100 */
[----:B------:R-:W-:Y:S03]  /*54f0*/  HMMA.16816.F32 R32, R148, R90, R32 ;  /* 0x0000005a9420723c */ /* 0x000fe60000001820 */
[C---:B------:R-:W-:Y:S02]  /*5500*/  FADD.FTZ R96, -R165.reuse, R20 ;  /* 0x00000014a5607221 */ /* 0x040fe40000010100 */
[C---:B------:R-:W-:Y:S02]  /*5510*/  FADD.FTZ R20, -R165.reuse, R21 ;  /* 0x00000015a5147221 */ /* 0x040fe40000010100 */
[----:B------:R-:W-:Y:S01]  /*5520*/  FADD.FTZ R21, -R164, R22 ;  /* 0x00000016a4157221 */ /* 0x000fe20000010100 */
[-C--:B------:R-:W-:Y:S01]  /*5530*/  FSEL R97, R96, R165.reuse, P3 ;  /* 0x000000a560617208 */ /* 0x080fe20001800000 */
[----:B------:R-:W-:Y:S01]  /*5540*/  FADD.FTZ R24, -R165, R24 ;  /* 0x00000018a5187221 */ /* 0x000fe20000010100 */
[----:B------:R-:W-:Y:S02]  /*5550*/  FSETP.GE.FTZ.AND P3, PT, R181, RZ, PT ;  /* 0x000000ffb500720b */ /* 0x000fe40003f76000 */
[----:B------:R-:W-:Y:S01]  /*5560*/  FADD.FTZ R22, -R165, R25 ;  /* 0x00000019a5167221 */ /* 0x000fe20000010100 */
[-C--:B------:R-:W-:Y:S01]  /*5570*/  FSEL R21, R21, R164.reuse, P1 ;  /* 0x000000a415157208 */ /* 0x080fe20000800000 */
[C---:B------:R-:W-:Y:S01]  /*5580*/  FADD.FTZ R25, -R164.reuse, R26 ;  /* 0x0000001aa4197221 */ /* 0x040fe20000010100 */
[----:B------:R-:W-:Y:S01]  /*5590*/  FSEL R26, R23, R164, P0 ;  /* 0x000000a4171a7208 */ /* 0x000fe20000000000 */
[C---:B------:R-:W-:Y:S01]  /*55a0*/  FADD.FTZ R27, -R164.reuse, R27 ;  /* 0x0000001ba41b7221 */ /* 0x040fe20000010100 */
[----:B------:R-:W-:Y:S01]  /*55b0*/  FSETP.GE.FTZ.AND P0, PT, R167, RZ, PT ;  /* 0x000000ffa700720b */ /* 0x000fe20003f16000 */
[----:B------:R-:W-:Y:S01]  /*55c0*/  FADD.FTZ R96, -R165, R29 ;  /* 0x0000001da5607221 */ /* 0x000fe20000010100 */
[----:B------:R-:W-:Y:S01]  /*55d0*/  FSETP.GE.FTZ.AND P1, PT, R173, RZ, PT ;  /* 0x000000ffad00720b */ /* 0x000fe20003f36000 */
[----:B------:R-:W-:Y:S01]  /*55e0*/  FADD.FTZ R31, -R164, R31 ;  /* 0x0000001fa41f7221 */ /* 0x000fe20000010100 */
[-C--:B------:R-:W-:Y:S01]  /*55f0*/  FSEL R24, R24, R165.reuse, P0 ;  /* 0x000000a518187208 */ /* 0x080fe20000000000 */
[C---:B------:R-:W-:Y:S01]  /*5600*/  FADD.FTZ R28, -R165.reuse, R28 ;  /* 0x0000001ca51c7221 */ /* 0x040fe20000010100 */
[----:B------:R-:W-:Y:S01]  /*5610*/  FSETP.GE.FTZ.AND P0, PT, R168, RZ, PT ;  /* 0x000000ffa800720b */ /* 0x000fe20003f16000 */
[----:B------:R-:W-:Y:S01]  /*5620*/  FADD.FTZ R23, -R164, R30 ;  /* 0x0000001ea4177221 */ /* 0x000fe20000010100 */
[----:B------:R-:W-:Y:S01]  /*5630*/  FSEL R20, R20, R165, P2 ;  /* 0x000000a514147208 */ /* 0x000fe20001000000 */
[----:B------:R-:W-:Y:S01]  /*5640*/  FADD.FTZ R32, -R165, R32 ;  /* 0x00000020a5207221 */ /* 0x000fe20000010100 */
[----:B------:R-:W-:Y:S01]  /*5650*/  FSETP.GE.FTZ.AND P2, PT, R180, RZ, PT ;  /* 0x000000ffb400720b */ /* 0x000fe20003f56000 */
[----:B------:R-:W-:Y:S01]  /*5660*/  FMUL.FTZ R97, R170, R97 ;  /* 0x00000061aa617220 */ /* 0x000fe20000410000 */
[----:B------:R-:W-:Y:S01]  /*5670*/  FSEL R29, R22, R165, P4 ;  /* 0x000000a5161d7208 */ /* 0x000fe20002000000 */
[----:B------:R-:W-:Y:S01]  /*5680*/  FMUL.FTZ R20, R171, R20 ;  /* 0x00000014ab147220 */ /* 0x000fe20000410000 */
[-C--:B------:R-:W-:Y:S01]  /*5690*/  FSEL R22, R25, R164.reuse, P1 ;  /* 0x000000a419167208 */ /* 0x080fe20000800000 */
[----:B------:R-:W-:Y:S01]  /*56a0*/  FMUL.FTZ R21, R172, R21 ;  /* 0x00000015ac157220 */ /* 0x000fe20000410000 */
[----:B------:R-:W-:Y:S01]  /*56b0*/  FSEL R27, R27, R164, P0 ;  /* 0x000000a41b1b7208 */ /* 0x000fe20000000000 */
[----:B------:R-:W-:Y:S01]  /*56c0*/  FMUL.FTZ R26, R169, R26 ;  /* 0x0000001aa91a7220 */ /* 0x000fe20000410000 */
[----:B------:R-:W-:Y:S01]  /*56d0*/  FSETP.GE.FTZ.AND P1, PT, R179, RZ, PT ;  /* 0x000000ffb300720b */ /* 0x000fe20003f36000 */
[----:B------:R-:W-:Y:S01]  /*56e0*/  FMUL.FTZ R24, R167, R24 ;  /* 0x00000018a7187220 */ /* 0x000fe20000410000 */
[----:B------:R-:W-:Y:S01]  /*56f0*/  FSETP.GE.FTZ.AND P0, PT, R175, RZ, PT ;  /* 0x000000ffaf00720b */ /* 0x000fe20003f16000 */
[----:B------:R-:W-:Y:S01]  /*5700*/  FMUL.FTZ R29, R174, R29 ;  /* 0x0000001dae1d7220 */ /* 0x000fe20000410000 */
[----:B------:R-:W-:Y:S01]  /*5710*/  FSEL R25, R96, R165, P2 ;  /* 0x000000a560197208 */ /* 0x000fe20001000000 */
[----:B------:R-:W-:Y:S01]  /*5720*/  FMUL.FTZ R22, R173, R22 ;  /* 0x00000016ad167220 */ /* 0x000fe20000410000 */
[----:B------:R-:W-:Y:S01]  /*5730*/  FSETP.GE.FTZ.AND P2, PT, R177, RZ, PT ;  /* 0x000000ffb100720b */ /* 0x000fe20003f56000 */
[----:B------:R-:W-:Y:S01]  /*5740*/  FMUL.FTZ R27, R168, R27 ;  /* 0x0000001ba81b7220 */ /* 0x000fe20000410000 */
[----:B------:R-:W-:Y:S01]  /*5750*/  FSEL R28, R28, R165, P3 ;  /* 0x000000a51c1c7208 */ /* 0x000fe20001800000 */
[----:B------:R-:W-:Y:S01]  /*5760*/  FMUL.FTZ R25, R180, R25 ;  /* 0x00000019b4197220 */ /* 0x000fe20000410000 */
[----:B------:R-:W-:Y:S01]  /*5770*/  FSEL R30, R31, R164, P2 ;  /* 0x000000a41f1e7208 */ /* 0x000fe20001000000 */
[----:B------:R-:W-:Y:S01]  /*5780*/  FADD.FTZ R31, -R164, R34 ;  /* 0x00000022a41f7221 */ /* 0x000fe20000010100 */
[----:B------:R-:W-:Y:S01]  /*5790*/  FSETP.GE.FTZ.AND P3, PT, R178, RZ, PT ;  /* 0x000000ffb200720b */ /* 0x000fe20003f76000 */
[----:B------:R-:W-:Y:S01]  /*57a0*/  FMUL.FTZ R28, R181, R28 ;  /* 0x0000001cb51c7220 */ /* 0x000fe20000410000 */
[----:B------:R-:W-:Y:S01]  /*57b0*/  FSETP.GE.FTZ.AND P4, PT, R166, RZ, PT ;  /* 0x000000ffa600720b */ /* 0x000fe20003f96000 */
[----:B------:R-:W-:Y:S01]  /*57c0*/  FMUL.FTZ R30, R177, R30 ;  /* 0x0000001eb11e7220 */ /* 0x000fe20000410000 */
[----:B------:R-:W-:Y:S02]  /*57d0*/  FSETP.GE.FTZ.AND P2, PT, R176, RZ, PT ;  /* 0x000000ffb000720b */ /* 0x000fe40003f56000 */
[-C--:B------:R-:W-:Y:S02]  /*57e0*/  FSEL R23, R23, R164.reuse, P3 ;  /* 0x000000a417177208 */ /* 0x080fe40001800000 */
[----:B------:R-:W-:Y:S01]  /*57f0*/  FSEL R99, R32, R165, P4 ;  /* 0x000000a520637208 */ /* 0x000fe20002000000 */
[----:B------:R-:W-:Y:S01]  /*5800*/  @P1 FADD.FTZ R165, -R165, R33 ;  /* 0x00000021a5a51221 */ /* 0x000fe20000010100 */
[----:B------:R-:W-:Y:S01]  /*5810*/  FSEL R31, R31, R164, P2 ;  /* 0x000000a41f1f7208 */ /* 0x000fe20001000000 */
[----:B------:R-:W-:Y:S02]  /*5820*/  @P0 FADD.FTZ R164, -R164, R35 ;  /* 0x00000023a4a40221 */ /* 0x000fe40000010100 */
        /* <DEDUP_REMOVED lines=13> */
[C---:B------:R-:W-:Y:S02]  /*5900*/  LEA R10, P0, R7.reuse, R246, 0x1 ;  /* 0x000000f6070a7211 */ /* 0x040fe400078008ff */
[----:B------:R-:W-:Y:S01]  /*5910*/  ISETP.NE.U32.AND P5, PT, R4, 0x1, PT ;  /* 0x000000010400780c */ /* 0x000fe20003fa5070 */
[----:B------:R-:W-:Y:S01]  /*5920*/  IMAD.MOV.U32 R4, RZ, RZ, c[0x0][0x194] ;  /* 0x00006500ff047624 */ /* 0x000fe200078e00ff */
[----:B------:R-:W-:Y:S02]  /*5930*/  LEA.HI.X.SX32 R11, R7, R247, 0x1, P0 ;  /* 0x000000f7070b7211 */ /* 0x000fe400000f0eff */
[----:B------:R-:W-:Y:S02]  /*5940*/  SEL R6, R6, 0x6000, !P5 ;  /* 0x0000600006067807 */ /* 0x000fe40006800000 */
[C---:B------:R-:W-:Y:S02]  /*5950*/  @!P3 LEA R16, P5, R5.reuse, R10, 0x6 ;  /* 0x0000000a0510b211 */ /* 0x040fe400078a30ff */
[----:B------:R-:W-:Y:S01]  /*5960*/  LEA R9, P4, R5, R7, 0x5 ;  /* 0x0000000705097211 */ /* 0x000fe200078828ff */
[----:B------:R-:W-:Y:S01]  /*5970*/  IMAD.IADD R237, R237, 0x1, R6 ;  /* 0x00000001eded7824 */ /* 0x000fe200078e0206 */
[----:B------:R-:W-:Y:S01]  /*5980*/  @!P3 LEA.HI.X R17, R5, R11, R4, 0x6, P5 ;  /* 0x0000000b0511b211 */ /* 0x000fe200028f3404 */
[--C-:B------:R-:W-:Y:S01]  /*5990*/  IMAD.IADD R233, R233, 0x1, R6.reuse ;  /* 0x00000001e9e97824 */ /* 0x100fe200078e0206 */
[----:B------:R-:W-:Y:S01]  /*59a0*/  @!P1 LEA R14, P0, R9, R246, 0x1 ;  /* 0x000000f6090e9211 */ /* 0x000fe200078008ff */
[----:B------:R-:W-:Y:S01]  /*59b0*/  IMAD.IADD R195, R195, 0x1, R6 ;  /* 0x00000001c3c37824 */ /* 0x000fe200078e0206 */
[----:B------:R1:W-:Y:S01]  /*59c0*/  @P3 STS [R237], RZ ;  /* 0x000000ffed003388 */ /* 0x0003e20000000800 */
[----:B------:R-:W-:Y:S03]  /*59d0*/  SHF.R.S32.HI R8, RZ, 0x1f, R7 ;  /* 0x0000001fff087819 */ /* 0x000fe60000011407 */
[----:B------:R1:W-:Y:S01]  /*59e0*/  @P3 STS [R237+0x4], RZ ;  /* 0x000004ffed003388 */ /* 0x0003e20000000800 */
[----:B------:R-:W-:Y:S02]  /*59f0*/  LEA.HI.X R8, R5, R8, R4, 0x5, P4 ;  /* 0x0000000805087211 */ /* 0x000fe400020f2c04 */
[C---:B------:R-:W-:Y:S01]  /*5a00*/  @!P2 LEA R12, P4, R9.reuse, R246, 0x1 ;  /* 0x000000f6090ca211 */ /* 0x040fe200078808ff */
[----:B------:R1:W-:Y:S01]  /*5a10*/  @P3 STS [R237+0x8], RZ ;  /* 0x000008ffed003388 */ /* 0x0003e20000000800 */
[CC--:B------:R-:W-:Y:S01]  /*5a20*/  @!P1 LEA.HI.X R15, R9.reuse, R247.reuse, R8, 0x1, P0 ;  /* 0x000000f7090f9211 */ /* 0x0c0fe200000f0c08 */
        /* <DEDUP_REMOVED lines=49> */
.L_x_1172:
        /* <DEDUP_REMOVED lines=138> */
.L_x_1173:
        /* <DEDUP_REMOVED lines=9> */
[----:B------:R-:W-:Y:S04]  /*6670*/  LDSM.16.M88.4 R168, [R189] ;  /* 0x00000000bda8783b */ /* 0x000fe80000000200 */
[----:B------:R-:W-:Y:S01]  /*6680*/  LDSM.16.MT88.4 R172, [R201+0x13000] ;  /* 0x01300000c9ac783b */ /* 0x000fe20000004200 */
[-C--:B--2---:R-:W-:Y:S03]  /*6690*/  HMMA.16816.F32 R4, R148, R16.reuse, RZ ;  /* 0x000000109404723c */ /* 0x084fe600000018ff */
[----:B------:R-:W-:Y:S04]  /*66a0*/  LDSM.16.MT88.4 R176, [R201+0x15000] ;  /* 0x01500000c9b0783b */ /* 0x000fe80000004200 */
[----:B------:R-:W-:Y:S01]  /*66b0*/  LDSM.16.MT88.4 R180, [R201+0x15800] ;  /* 0x01580000c9b4783b */ /* 0x000fe20000004200 */
[C---:B-1-3--:R-:W-:Y:S03]  /*66c0*/  HMMA.16816.F32 R8, R92.reuse, R16, RZ ;  /* 0x000000105c08723c */ /* 0x04afe600000018ff */
[----:B------:R-:W-:Y:S05]  /*66d0*/  LDSM.16.MT88.4 R184, [R201+0x17800] ;  /* 0x01780000c9b8783b */ /* 0x000fea0000004200 */
        /* <DEDUP_REMOVED lines=15> */
[----:B------:R-:W2:Y:S07]  /*67d0*/  LDSM.16.M88.4 R156, [R189+0x1000] ;  /* 0x00100000bd9c783b */ /* 0x000eae0000000200 */
[-C--:B------:R-:W-:Y:S08]  /*67e0*/  HMMA.16816.F32 R20, R152, R164.reuse, R20 ;  /* 0x000000a49814723c */ /* 0x080ff00000001814 */
[C---:B------:R-:W-:Y:S08]  /*67f0*/  HMMA.16816.F32 R24, R160.reuse, R164, R24 ;  /* 0x000000a4a018723c */ /* 0x040ff00000001818 */
[-C--:B------:R-:W-:Y:S08]  /*6800*/  HMMA.16816.F32 R28, R160, R166.reuse, R28 ;  /* 0x000000a6a01c723c */ /* 0x080ff0000000181c */
[C---:B------:R-:W-:Y:S01]  /*6810*/  HMMA.16816.F32 R32, R152.reuse, R166, R32 ;  /* 0x000000a69820723c */ /* 0x040fe20000001820 */
[----:B------:R-:W3:Y:S07]  /*6820*/  LDSM.16.MT88.4 R164, [R201+0x17000] ;  /* 0x01700000c9a4783b */ /* 0x000eee0000004200 */
[-C--:B-1----:R-:W-:Y:S08]  /*6830*/  HMMA.16816.F32 R84, R152, R148.reuse, R84 ;  /* 0x000000949854723c */ /* 0x082ff00000001854 */
[C---:B------:R-:W-:Y:S08]  /*6840*/  HMMA.16816.F32 R88, R160.reuse, R148, R88 ;  /* 0x00000094a058723c */ /* 0x040ff00000001858 */
[-C--:B------:R-:W-:Y:S01]  /*6850*/  HMMA.16816.F32 R92, R160, R150.reuse, R92 ;  /* 0x00000096a05c723c */ /* 0x080fe2000000185c */
[----:B------:R-:W-:Y:S07]  /*6860*/  LDSM.16.M88.4 R160, [R190+0x1000] ;  /* 0x00100000bea0783b */ /* 0x000fee0000000200 */
[----:B------:R-:W-:Y:S01]  /*6870*/  HMMA.16816.F32 R96, R152, R150, R96 ;  /* 0x000000969860723c */ /* 0x000fe20000001860 */
[----:B------:R-:W-:Y:S04]  /*6880*/  LDSM.16.M88.4 R148, [R190] ;  /* 0x00000000be94783b */ /* 0x000fe80000000200 */
[----:B------:R-:W1:Y:S03]  /*6890*/  LDSM.16.MT88.4 R152, [R201+0x13800] ;  /* 0x01380000c998783b */ /* 0x000e660000004200 */
[-C--:B------:R-:W-:Y:S08]  /*68a0*/  HMMA.16816.F32 R4, R168, R172.reuse, R4 ;  /* 0x000000aca804723c */ /* 0x080ff00000001804 */
[C---:B--2---:R-:W-:Y:S08]  /*68b0*/  HMMA.16816.F32 R8, R156.reuse, R172, R8 ;  /* 0x000000ac9c08723c */ /* 0x044ff00000001808 */
        /* <DEDUP_REMOVED lines=9> */
[----:B------:R-:W-:Y:S08]  /*6950*/  HMMA.16816.F32 R96, R168, R166, R96 ;  /* 0x000000a6a860723c */ /* 0x000ff00000001860 */
[-C--:B-1----:R-:W-:Y:S08]  /*6960*/  HMMA.16816.F32 R4, R148, R152.reuse, R4 ;  /* 0x000000989404723c */ /* 0x082ff00000001804 */
[C---:B------:R-:W-:Y:S07]  /*6970*/  HMMA.16816.F32 R8, R160.reuse, R152, R8 ;  /* 0x00000098a008723c */ /* 0x040fee0000001808 */
[----:B------:R-:W-:Y:S01]  /*6980*/  @P6 IADD3 R152, P0, R248, -0x100, RZ ;  /* 0xffffff00f8986810 */ /* 0x000fe20007f1e0ff */
[-C--:B------:R-:W-:Y:S04]  /*6990*/  HMMA.16816.F32 R12, R160, R154.reuse, R12 ;  /* 0x0000009aa00c723c */ /* 0x080fe8000000180c */
[----:B------:R-:W-:Y:S01]  /*69a0*/  @P6 IADD3.X R153, R249, -0x1, RZ, P0, !PT ;  /* 0xfffffffff9996810 */ /* 0x000fe200007fe4ff */
[----:B------:R-:W-:Y:S03]  /*69b0*/  @P6 IMAD.MOV.U32 R248, RZ, RZ, R152 ;  /* 0x000000fffff86224 */ /* 0x000fe600078e0098 */
[C---:B------:R-:W-:Y:S04]  /*69c0*/  HMMA.16816.F32 R16, R148.reuse, R154, R16 ;  /* 0x0000009a9410723c */ /* 0x040fe80000001810 */
[----:B------:R-:W-:Y:S02]  /*69d0*/  @P6 IMAD.MOV.U32 R249, RZ, RZ, R153 ;  /* 0x000000fffff96224 */ /* 0x000fe400078e0099 */
[----:B------:R-:W-:Y:S02]  /*69e0*/  IMAD.SHL.U32 R153, R252, 0x10, RZ ;  /* 0x00000010fc997824 */ /* 0x000fe400078e00ff */
[-C--:B------:R-:W-:Y:S04]  /*69f0*/  HMMA.16816.F32 R20, R148, R180.reuse, R20 ;  /* 0x000000b49414723c */ /* 0x080fe80000001814 */
[----:B------:R-:W-:Y:S01]  /*6a00*/  @P6 IMAD.WIDE R156, R214, 0x4, R248 ;  /* 0x00000004d69c6825 */ /* 0x000fe200078e02f8 */
[CC--:B------:R-:W-:Y:S03]  /*6a10*/  LEA R168, P1, R153.reuse, R250.reuse, 0x2 ;  /* 0x000000fa99a87211 */ /* 0x0c0fe600078210ff */
[C---:B------:R-:W-:Y:S01]  /*6a20*/  HMMA.16816.F32 R24, R160.reuse, R180, R24 ;  /* 0x000000b4a018723c */ /* 0x040fe20000001818 */
[----:B------:R1:W5:Y:S03]  /*6a30*/  @P6 LDG.E R235, [R156.64] ;  /* 0x000000089ceb6981 */ /* 0x000366000c1e1900 */
[-C--:B------:R-:W-:Y:S01]  /*6a40*/  LEA.HI.X.SX32 R169, R153, R251.reuse, 0x2, P1 ;  /* 0x000000fb99a97211 */ /* 0x080fe200008f16ff */
[----:B------:R1:W5:Y:S01]  /*6a50*/  @P6 LDG.E R236, [R156.64+0x20] ;  /* 0x000020089cec6981 */ /* 0x000362000c1e1900 */
[C---:B------:R-:W-:Y:S02]  /*6a60*/  IMAD.SHL.U32 R155, R252.reuse, 0x8, RZ ;  /* 0x00000008fc9b7824 */ /* 0x040fe400078e00ff */
[-C--:B------:R-:W-:Y:S01]  /*6a70*/  HMMA.16816.F32 R28, R160, R182.reuse, R28 ;  /* 0x000000b6a01c723c */ /* 0x080fe2000000181c */
[----:B------:R-:W-:Y:S03]  /*6a80*/  RED.E.ADD.F32.FTZ.RN.STRONG.GPU [R250.64], R4 ;  /* 0x00000004fa00798e */ /* 0x000fe6000c10e788 */
[CC--:B------:R-:W-:Y:S04]  /*6a90*/  LEA R158, P0, R155.reuse, R250.reuse, 0x2 ;  /* 0x000000fa9b9e7211 */ /* 0x0c0fe800078010ff */
[C---:B------:R-:W-:Y:S04]  /*6aa0*/  HMMA.16816.F32 R32, R148.reuse, R182, R32 ;  /* 0x000000b69420723c */ /* 0x040fe80000001820 */
[-C--:B------:R-:W-:Y:S04]  /*6ab0*/  LEA.HI.X.SX32 R159, R155, R251.reuse, 0x2, P0 ;  /* 0x000000fb9b9f7211 */ /* 0x080fe800000f16ff */
[-C--:B------:R-:W-:Y:S01]  /*6ac0*/  HMMA.16816.F32 R84, R148, R184.reuse, R84 ;  /* 0x000000b89454723c */ /* 0x080fe20000001854 */
[----:B------:R2:W-:Y:S04]  /*6ad0*/  RED.E.ADD.F32.FTZ.RN.STRONG.GPU [R158.64], R5 ;  /* 0x000000059e00798e */ /* 0x0005e8000c10e788 */
[----:B------:R-:W-:Y:S01]  /*6ae0*/  RED.E.ADD.F32.FTZ.RN.STRONG.GPU [R168.64], R6 ;  /* 0x00000006a800798e */ /* 0x000fe2000c10e788 */
[C---:B-1----:R-:W-:Y:S02]  /*6af0*/  IMAD R157, R252.reuse, 0x28, RZ ;  /* 0x00000028fc9d7824 */ /* 0x042fe400078e02ff */
[C---:B------:R-:W-:Y:S08]  /*6b00*/  HMMA.16816.F32 R88, R160.reuse, R184, R88 ;  /* 0x000000b8a058723c */ /* 0x040ff00000001858 */
[-C--:B------:R-:W-:Y:S07]  /*6b10*/  HMMA.16816.F32 R92, R160, R186.reuse, R92 ;  /* 0x000000baa05c723c */ /* 0x080fee000000185c */
[C---:B------:R-:W-:Y:S01]  /*6b20*/  IMAD R161, R252.reuse, 0x18, RZ ;  /* 0x00000018fca17824 */ /* 0x040fe200078e02ff */
[----:B------:R-:W-:Y:S04]  /*6b30*/  HMMA.16816.F32 R96, R148, R186, R96 ;  /* 0x000000ba9460723c */ /* 0x000fe80000001860 */
[-C--:B------:R-:W-:Y:S01]  /*6b40*/  LEA R166, P0, R161, R250.reuse, 0x2 ;  /* 0x000000faa1a67211 */ /* 0x080fe200078010ff */
[C---:B------:R-:W-:Y:S01]  /*6b50*/  IMAD.SHL.U32 R163, R252.reuse, 0x20, RZ ;  /* 0x00000020fca37824 */ /* 0x040fe200078e00ff */
[----:B--2---:R-:W-:Y:S02]  /*6b60*/  IADD3 R5, R153, 0x20, RZ ;  /* 0x0000002099057810 */ /* 0x004fe40007ffe0ff */
[-C--:B------:R-:W-:Y:S01]  /*6b70*/  LEA.HI.X.SX32 R167, R161, R251.reuse, 0x2, P0 ;  /* 0x000000fba1a77211 */ /* 0x080fe200000f16ff */
[C---:B------:R-:W-:Y:S03]  /*6b80*/  IMAD R161, R252.reuse, 0x30, RZ ;  /* 0x00000030fca17824 */ /* 0x040fe600078e02ff */
[-C--:B------:R-:W-:Y:S01]  /*6b90*/  LEA R164, P1, R163, R250.reuse, 0x2 ;  /* 0x000000faa3a47211 */ /* 0x080fe200078210ff */
[----:B------:R1:W-:Y:S01]  /*6ba0*/  RED.E.ADD.F32.FTZ.RN.STRONG.GPU [R166.64], R7 ;  /* 0x00000007a600798e */ /* 0x0003e2000c10e788 */
[-C--:B------:R-:W-:Y:S02]  /*6bb0*/  LEA R156, P0, R157, R250.reuse, 0x2 ;  /* 0x000000fa9d9c7211 */ /* 0x080fe400078010ff */
        /* <DEDUP_REMOVED lines=8> */
[-C--:B------:R-:W-:Y:S03]  /*6c40*/  LEA.HI.X.SX32 R163, R163, R251.reuse, 0x2, P0 ;  /* 0x000000fba3a37211 */ /* 0x080fe600000f16ff */
[----:B------:R4:W-:Y:S04]  /*6c50*/  RED.E.ADD.F32.FTZ.RN.STRONG.GPU [R160.64], R10 ;  /* 0x0000000aa000798e */ /* 0x0009e8000c10e788 */
[----:B------:R4:W-:Y:S04]  /*6c60*/  RED.E.ADD.F32.FTZ.RN.STRONG.GPU [R162.64], R11 ;  /* 0x0000000ba200798e */ /* 0x0009e8000c10e788 */
[----:B------:R4:W-:Y:S01]  /*6c70*/  RED.E.ADD.F32.FTZ.RN.STRONG.GPU [R250.64+0x80], R16 ;  /* 0x00008010fa00798e */ /* 0x0009e2000c10e788 */
[----:B-1----:R-:W-:Y:S01]  /*6c80*/  IMAD.IADD R7, R155, 0x1, R5 ;  /* 0x000000019b077824 */ /* 0x002fe200078e0205 */
[CC--:B------:R-:W-:Y:S02]  /*6c90*/  LEA R166, P0, R5.reuse, R250.reuse, 0x2 ;  /* 0x000000fa05a67211 */ /* 0x0c0fe400078010ff */
[----:B------:R1:W-:Y:S02]  /*6ca0*/  RED.E.ADD.F32.FTZ.RN.STRONG.GPU [R158.64+0x80], R17 ;  /* 0x000080119e00798e */ /* 0x0003e4000c10e788 */
[-C--:B------:R-:W-:Y:S01]  /*6cb0*/  LEA.HI.X.SX32 R167, R5, R251.reuse, 0x2, P0 ;  /* 0x000000fb05a77211 */ /* 0x080fe200000f16ff */
[----:B------:R-:W-:Y:S01]  /*6cc0*/  IMAD.IADD R5, R155, 0x1, R7 ;  /* 0x000000019b057824 */ /* 0x000fe200078e0207 */
[CC--:B--2---:R-:W-:Y:S03]  /*6cd0*/  LEA R164, P0, R7.reuse, R250.reuse, 0x2 ;  /* 0x000000fa07a47211 */ /* 0x0c4fe600078010ff */
[----:B------:R2:W-:Y:S01]  /*6ce0*/  RED.E.ADD.F32.FTZ.RN.STRONG.GPU [R166.64], R18 ;  /* 0x00000012a600798e */ /* 0x0005e2000c10e788 */
[-C--:B------:R-:W-:Y:S01]  /*6cf0*/  LEA.HI.X.SX32 R165, R7, R251.reuse, 0x2, P0 ;  /* 0x000000fb07a57211 */ /* 0x080fe200000f16ff */
[----:B------:R-:W-:Y:S01]  /*6d00*/  IMAD.IADD R7, R155, 0x1, R5 ;  /* 0x000000019b077824 */ /* 0x000fe200078e0205 */
[-C--:B---3--:R-:W-:Y:S03]  /*6d10*/  LEA R156, P1, R5, R250.reuse, 0x2 ;  /* 0x000000fa059c7211 */ /* 0x088fe600078210ff */
[----:B------:R-:W-:Y:S01]  /*6d20*/  IMAD.IADD R9, R155, 0x1, R7 ;  /* 0x000000019b097824 */ /* 0x000fe200078e0207 */
[-C--:B------:R-:W-:Y:S01]  /*6d30*/  LEA R6, P0, R7, R250.reuse, 0x2 ;  /* 0x000000fa07067211 */ /* 0x080fe200078010ff */
[----:B------:R3:W-:Y:S01]  /*6d40*/  RED.E.ADD.F32.FTZ.RN.STRONG.GPU [R164.64], R19 ;  /* 0x00000013a400798e */ /* 0x0007e2000c10e788 */
[-C--:B------:R-:W-:Y:S01]  /*6d50*/  LEA.HI.X.SX32 R157, R5, R251.reuse, 0x2, P1 ;  /* 0x000000fb059d7211 */ /* 0x080fe200008f16ff */
[----:B------:R-:W-:Y:S01]  /*6d60*/  IMAD.IADD R5, R155, 0x1, R9 ;  /* 0x000000019b057824 */ /* 0x000fe200078e0209 */
[-C--:B------:R-:W-:Y:S02]  /*6d70*/  LEA.HI.X.SX32 R7, R7, R251.reuse, 0x2, P0 ;  /* 0x000000fb07077211 */ /* 0x080fe400000f16ff */
[CC--:B----4-:R-:W-:Y:S01]  /*6d80*/  LEA R10, P0, R9.reuse, R250.reuse, 0x2 ;  /* 0x000000fa090a7211 */ /* 0x0d0fe200078010ff */
[----:B------:R4:W-:Y:S03]  /*6d90*/  RED.E.ADD.F32.FTZ.RN.STRONG.GPU [R156.64], R12 ;  /* 0x0000000c9c00798e */ /* 0x0009e6000c10e788 */
[-C--:B------:R-:W-:Y:S01]  /*6da0*/  LEA.HI.X.SX32 R11, R9, R251.reuse, 0x2, P0 ;  /* 0x000000fb090b7211 */ /* 0x080fe200000f16ff */
[----:B------:R-:W-:Y:S01]  /*6db0*/  RED.E.ADD.F32.FTZ.RN.STRONG.GPU [R6.64], R13 ;  /* 0x0000000d0600798e */ /* 0x000fe2000c10e788 */
[-C--:B------:R-:W-:Y:S02]  /*6dc0*/  LEA R16, P0, R5, R250.reuse, 0x2 ;  /* 0x000000fa05107211 */ /* 0x080fe400078010ff */
[----:B------:R-:W-:Y:S01]  /*6dd0*/  IADD3 R9, R153, 0x40, RZ ;  /* 0x0000004099097810 */ /* 0x000fe20007ffe0ff */
[----:B------:R4:W-:Y:S01]  /*6de0*/  RED.E.ADD.F32.FTZ.RN.STRONG.GPU [R10.64], R14 ;  /* 0x0000000e0a00798e */ /* 0x0009e2000c10e788 */
[-C--:B-1----:R-:W-:Y:S03]  /*6df0*/  LEA.HI.X.SX32 R17, R5, R251.reuse, 0x2, P0 ;  /* 0x000000fb05117211 */ /* 0x082fe600000f16ff */
[----:B------:R-:W-:Y:S01]  /*6e00*/  IMAD.IADD R5, R155, 0x1, R9 ;  /* 0x000000019b057824 */ /* 0x000fe200078e0209 */
[CC--:B--2---:R-:W-:Y:S01]  /*6e10*/  LEA R18, P0, R9.reuse, R250.reuse, 0x2 ;  /* 0x000000fa09127211 */ /* 0x0c4fe200078010ff */
[----:B------:R1:W-:Y:S04]  /*6e20*/  RED.E.ADD.F32.FTZ.RN.STRONG.GPU [R16.64], R15 ;  /* 0x0000000f1000798e */ /* 0x0003e8000c10e788 */
[----:B------:R-:W-:Y:S01]  /*6e30*/  RED.E.ADD.F32.FTZ.RN.STRONG.GPU [R250.64+0x100], R20 ;  /* 0x00010014fa00798e */ /* 0x000fe2000c10e788 */
[-C--:B---3--:R-:W-:Y:S01]  /*6e40*/  LEA.HI.X.SX32 R19, R9, R251.reuse, 0x2, P0 ;  /* 0x000000fb09137211 */ /* 0x088fe200000f16ff */
[----:B------:R-:W-:Y:S02]  /*6e50*/  IMAD.IADD R9, R155, 0x1, R5 ;  /* 0x000000019b097824 */ /* 0x000fe400078e0205 */
[----:B------:R-:W-:Y:S01]  /*6e60*/  RED.E.ADD.F32.FTZ.RN.STRONG.GPU [R158.64+0x100], R21 ;  /* 0x000100159e00798e */ /* 0x000fe2000c10e788 */
[CC--:B----4-:R-:W-:Y:S03]  /*6e70*/  LEA R156, P0, R5.reuse, R250.reuse, 0x2 ;  /* 0x000000fa059c7211 */ /* 0x0d0fe600078010ff */
[----:B------:R-:W-:Y:S01]  /*6e80*/  RED.E.ADD.F32.FTZ.RN.STRONG.GPU [R18.64], R22 ;  /* 0x000000161200798e */ /* 0x000fe2000c10e788 */
[-C--:B------:R-:W-:Y:S01]  /*6e90*/  LEA.HI.X.SX32 R157, R5, R251.reuse, 0x2, P0 ;  /* 0x000000fb059d7211 */ /* 0x080fe200000f16ff */
[----:B------:R-:W-:Y:S01]  /*6ea0*/  IMAD.IADD R5, R155, 0x1, R9 ;  /* 0x000000019b057824 */ /* 0x000fe200078e0209 */
[-C--:B------:R-:W-:Y:S03]  /*6eb0*/  LEA R10, P1, R9, R250.reuse, 0x2 ;  /* 0x000000fa090a7211 */ /* 0x080fe600078210ff */
        /* <DEDUP_REMOVED lines=89> */
[----:B------:R-:W-:Y:S02]  /*7450*/  LEA R84, P0, R155, R250, 0x2 ;  /* 0x000000fa9b547211 */ /* 0x000fe400078010ff */
[----:B------:R-:W-:Y:S01]  /*7460*/  ISETP.GT.AND P2, PT, R239, R224, PT ;  /* 0x000000e0ef00720c */ /* 0x000fe20003f44270 */
[----:B------:R-:W1:Y:S01]  /*7470*/  LDSM.16.MT88.4 R4, [R197+0x1e000] ;  /* 0x01e00000c504783b */ /* 0x000e620000004200 */
[----:B------:R-:W-:Y:S02]  /*7480*/  LEA.HI.X.SX32 R85, R155, R251, 0x2, P0 ;  /* 0x000000fb9b557211 */ /* 0x000fe400000f16ff */
[----:B------:R-:W-:Y:S01]  /*7490*/  @P6 IADD3 R228, P1, R228, -0x100, RZ ;  /* 0xffffff00e4e46810 */ /* 0x000fe20007f3e0ff */
[----:B------:R-:W-:Y:S03]  /*74a0*/  RED.E.ADD.F32.FTZ.RN.STRONG.GPU [R16.64], R98 ;  /* 0x000000621000798e */ /* 0x000fe6000c10e788 */
[----:B------:R-:W-:Y:S01]  /*74b0*/  @P6 IADD3.X R229, R229, -0x1, RZ, P1, !PT ;  /* 0xffffffffe5e56810 */ /* 0x000fe20000ffe4ff */
        /* <DEDUP_REMOVED lines=55> */
[C---:B------:R-:W-:Y:S01]  /*7830*/  LOP3.LUT R4, R239.reuse, 0x1, RZ, 0xc0, !PT ;  /* 0x00000001ef047812 */ /* 0x040fe200078ec0ff */
[-C--:B-1----:R-:W-:Y:S05]  /*7840*/  HMMA.16816.F32 R100, R32, R84.reuse, R100 ;  /* 0x000000542064723c */ /* 0x082fea0000001864 */
[----:B------:R-:W-:Y:S02]  /*7850*/  ISETP.NE.U32.AND P0, PT, R4, 0x1, PT ;  /* 0x000000010400780c */ /* 0x000fe40003f05070 */
[C---:B------:R-:W-:Y:S01]  /*7860*/  IADD3 R4, R194.reuse, -0x6000, RZ ;  /* 0xffffa000c2047810 */ /* 0x040fe20007ffe0ff */
[C---:B------:R-:W-:Y:S04]  /*7870*/  HMMA.16816.F32 R104, R88.reuse, R84, R104 ;  /* 0x000000545868723c */ /* 0x040fe80000001868 */
[----:B------:R-:W-:Y:S04]  /*7880*/  IADD3 R239, R239, -0x1, RZ ;  /* 0xffffffffefef7810 */ /* 0x000fe80007ffe0ff */
[-C--:B------:R-:W-:Y:S04]  /*7890*/  HMMA.16816.F32 R108, R88, R86.reuse, R108 ;  /* 0x00000056586c723c */ /* 0x080fe8000000186c */
[----:B------:R-:W-:Y:S04]  /*78a0*/  @P0 IADD3 R4, R194, 0x6000, RZ ;  /* 0x00006000c2040810 */ /* 0x000fe80007ffe0ff */
[C---:B------:R-:W-:Y:S04]  /*78b0*/  HMMA.16816.F32 R112, R32.reuse, R86, R112 ;  /* 0x000000562070723c */ /* 0x040fe80000001870 */
[----:B----4-:R-:W-:Y:S04]  /*78c0*/  IMAD.MOV.U32 R194, RZ, RZ, R4 ;  /* 0x000000ffffc27224 */ /* 0x010fe800078e0004 */
        /* <DEDUP_REMOVED lines=11> */
[----:B------:R-:W-:Y:S01]  /*7980*/  ISETP.NE.AND P0, PT, R241, -0x1, PT ;  /* 0xfffffffff100780c */ /* 0x000fe20003f05270 */
[----:B------:R-:W-:Y:S01]  /*7990*/  FMUL.FTZ R101, R101, c[0x0][0x2e0] ;  /* 0x0000b80065657a20 */ /* 0x000fe20000410000 */
[----:B------:R-:W-:Y:S01]  /*79a0*/  SHF.R.S32.HI R4, RZ, 0x1f, R211 ;  /* 0x0000001fff047819 */ /* 0x000fe200000114d3 */
        /* <DEDUP_REMOVED lines=132> */
[----:B------:R1:W-:Y:S01]  /*81f0*/  STS [R220+0x7400], R43 ;  /* 0x0074002bdc007388 */ /* 0x0003e20000000800 */
        /* <DEDUP_REMOVED lines=49> */
[----:B------:R-:W-:-:S02]  /*8510*/  F2FP.PACK_AB R77, R77, R76 ;  /* 0x0000004c4d4d723e */ /* 0x000fc400000000ff */
[----:B------:R2:W-:Y:S01]  /*8520*/  STS [R222+0xa000], R81 ;  /* 0x00a00051de007388 */ /* 0x0005e20000000800 */
[----:B------:R-:W-:Y:S02]  /*8530*/  @P0 IADD3 R40, R240, R241, RZ ;  /* 0x000000f1f0280210 */ /* 0x000fe40007ffe0ff */
[----:B------:R-:W-:Y:S01]  /*8540*/  F2FP.PACK_AB R79, R79, R78 ;  /* 0x0000004e4f4f723e */ /* 0x000fe200000000ff */
[----:B------:R2:W-:Y:S02]  /*8550*/  STS [R222+0xa400], R83 ;  /* 0x00a40053de007388 */ /* 0x0005e40000000800 */
[C---:B-1----:R-:W-:Y:S02]  /*8560*/  @P0 IMAD.WIDE.U32 R42, R40.reuse, c[0x0][0x3a0], RZ ;  /* 0x0000e800282a0a25 */ /* 0x042fe400078e00ff */
[----:B------:R2:W-:Y:S02]  /*8570*/  STS [R220+0xb000], R73 ;  /* 0x00b00049dc007388 */ /* 0x0005e40000000800 */
[----:B------:R-:W-:-:S02]  /*8580*/  @P0 IMAD R40, R40, c[0x0][0x3a4], R43 ;  /* 0x0000e90028280a24 */ /* 0x000fc400078e022b */
        /* <DEDUP_REMOVED lines=13> */
.L_x_1175:
[----:B------:R-:W-:-:S05]  /*8660*/  @P0 IADD3 R52, R240, R241, RZ ;  /* 0x000000f1f0340210 */ /* 0x000fca0007ffe0ff */
[----:B--2---:R-:W-:-:S04]  /*8670*/  @P0 IMAD.WIDE.U32 R54, R52, c[0x0][0x3a8], RZ ;  /* 0x0000ea0034360a25 */ /* 0x004fc800078e00ff */
        /* <DEDUP_REMOVED lines=11> */
.L_x_1176:
        /* <DEDUP_REMOVED lines=30> */
[----:B------:R-:W-:Y:S01]  /*8910*/  IMAD R57, R56, c[0x0][0x3a0], RZ ;  /* 0x0000e80038397a24 */ /* 0x000fe200078e02ff */
[----:B------:R-:W-:Y:S01]  /*8920*/  ISETP.GE.AND P1, PT, R217, c[0x0][0x220], PT ;  /* 0x00008800d9007a0c */ /* 0x000fe20003f26270 */
[----:B------:R-:W-:Y:S01]  /*8930*/  IMAD.MOV.U32 R60, RZ, RZ, R64 ;  /* 0x000000ffff3c7224 */ /* 0x000fe200078e0040 */
[----:B------:R-:W3:Y:S01]  /*8940*/  LDS.128 R44, [R215+0x16000] ;  /* 0x01600000d72c7984 */ /* 0x000ee20000000c00 */
[----:B------:R-:W-:Y:S01]  /*8950*/  IMAD R57, R210, c[0x0][0x3a4], R57 ;  /* 0x0000e900d2397a24 */ /* 0x000fe200078e0239 */
[----:B------:R-:W-:Y:S01]  /*8960*/  ISETP.GE.AND P0, PT, R216, c[0x0][0x220], PT ;  /* 0x00008800d8007a0c */ /* 0x000fe20003f06270 */
[----:B------:R-:W-:-:S04]  /*8970*/  IMAD.WIDE.U32 R66, R210, c[0x0][0x3a0], R60 ;  /* 0x0000e800d2427a25 */ /* 0x000fc800078e003c */
[----:B------:R-:W-:Y:S01]  /*8980*/  IMAD.IADD R57, R57, 0x1, R67 ;  /* 0x0000000139397824 */ /* 0x000fe200078e0243 */
[----:B------:R-:W2:Y:S01]  /*8990*/  @!P2 LDS.128 R40, [R215+0x12000] ;  /* 0x01200000d728a984 */ /* 0x000ea20000000c00 */
[----:B------:R-:W-:-:S04]  /*89a0*/  LEA R68, P3, R66, c[0x0][0x340], 0x1 ;  /* 0x0000d00042447a11 */ /* 0x000fc800078608ff */
[----:B------:R-:W-:-:S05]  /*89b0*/  LEA.HI.X R69, R66, c[0x0][0x344], R57, 0x1, P3 ;  /* 0x0000d10042457a11 */ /* 0x000fca00018f0c39 */
[----:B----4-:R4:W-:Y:S04]  /*89c0*/  @!P1 STG.E.128 [R68.64+0x80], R48 ;  /* 0x0000803044009986 */ /* 0x0109e8000c101d08 */
[----:B---3--:R4:W-:Y:S04]  /*89d0*/  @!P0 STG.E.128 [R68.64+0x100], R44 ;  /* 0x0001002c44008986 */ /* 0x0089e8000c101d08 */
[----:B--2---:R4:W-:Y:S02]  /*89e0*/  @!P2 STG.E.128 [R68.64], R40 ;  /* 0x000000284400a986 */ /* 0x0049e4000c101d08 */
.L_x_1178:
[----:B------:R-:W-:Y:S05]  /*89f0*/  BSYNC B0 ;  /* 0x0000000000007941 */ /* 0x000fea0003800000 */
.L_x_1177:
        /* <DEDUP_REMOVED lines=19> */
.L_x_1180:
[----:B------:R-:W-:Y:S05]  /*8b30*/  BSYNC B0 ;  /* 0x0000000000007941 */ /* 0x000fea0003800000 */
.L_x_1179:
[----:B------:R-:W-:Y:S01]  /*8b40*/  IMAD.WIDE.U32 R62, R227, c[0x0][0x3a8], R62 ;  /* 0x0000ea00e33e7a25 */ /* 0x000fe200078e003e */
[----:B------:R-:W-:Y:S03]  /*8b50*/  BSSY B0, `(.L_x_1181) ;  /* 0x0000017000007945 */ /* 0x000fe60003800000 */
[----:B--2---:R-:W-:Y:S01]  /*8b60*/  IMAD R28, R55, c[0x0][0x3a8], RZ ;  /* 0x0000ea00371c7a24 */ /* 0x004fe200078e02ff */
[----:B---3--:R-:W-:Y:S01]  /*8b70*/  IADD3 R32, P0, R54, R62, RZ ;  /* 0x0000003e36207210 */ /* 0x008fe20007f1e0ff */
[----:B------:R-:W-:-:S02]  /*8b80*/  IMAD R53, R53, c[0x0][0x3c0], RZ ;  /* 0x0000f00035357a24 */ /* 0x000fc400078e02ff */
[----:B------:R-:W-:Y:S02]  /*8b90*/  IMAD R227, R227, c[0x0][0x3ac], R28 ;  /* 0x0000eb00e3e37a24 */ /* 0x000fe400078e021c */
[----:B------:R-:W-:-:S03]  /*8ba0*/  IMAD R29, R232, c[0x0][0x3c4], R53 ;  /* 0x0000f100e81d7a24 */ /* 0x000fc600078e0235 */
[----:B------:R-:W-:-:S05]  /*8bb0*/  IADD3.X R33, R52, R63, R227, P0, !PT ;  /* 0x0000003f34217210 */ /* 0x000fca00007fe4e3 */
[----:B------:R-:W-:-:S05]  /*8bc0*/  IMAD.WIDE.U32 R32, R232, c[0x0][0x3c0], R32 ;  /* 0x0000f000e8207a25 */ /* 0x000fca00078e0020 */
[----:B------:R-:W-:Y:S01]  /*8bd0*/  IADD3 R29, R29, R33, RZ ;  /* 0x000000211d1d7210 */ /* 0x000fe20007ffe0ff */
[----:B------:R-:W-:Y:S05]  /*8be0*/  @P4 BRA `(.L_x_1182) ;  /* 0x000000d000004947 */ /* 0x000fea0003800000 */
[----:B------:R-:W-:Y:S01]  /*8bf0*/  IMAD.MOV.U32 R28, RZ, RZ, R32 ;  /* 0x000000ffff1c7224 */ /* 0x000fe200078e0020 */
[----:B------:R-:W-:Y:S01]  /*8c00*/  ISETP.GE.AND P2, PT, R212, c[0x0][0x220], PT ;  /* 0x00008800d4007a0c */ /* 0x000fe20003f46270 */
[----:B------:R-:W-:Y:S01]  /*8c10*/  IMAD R31, R56, c[0x0][0x3a8], RZ ;  /* 0x0000ea00381f7a24 */ /* 0x000fe200078e02ff */
[----:B------:R-:W-:Y:S01]  /*8c20*/  ISETP.GE.AND P1, PT, R217, c[0x0][0x220], PT ;  /* 0x00008800d9007a0c */ /* 0x000fe20003f26270 */
[----:B------:R-:W-:Y:S01]  /*8c30*/  IMAD.WIDE.U32 R34, R210, c[0x0][0x3a8], R28 ;  /* 0x0000ea00d2227a25 */ /* 0x000fe200078e001c */
[----:B------:R-:W-:-:S03]  /*8c40*/  ISETP.GE.AND P0, PT, R216, c[0x0][0x220], PT ;  /* 0x00008800d8007a0c */ /* 0x000fc60003f06270 */
[----:B------:R-:W-:Y:S01]  /*8c50*/  IMAD R28, R210, c[0x0][0x3ac], R31 ;  /* 0x0000eb00d21c7a24 */ /* 0x000fe200078e021f */
[----:B------:R-:W-:-:S03]  /*8c60*/  LEA R30, P4, R34, c[0x0][0x348], 0x1 ;  /* 0x0000d200221e7a11 */ /* 0x000fc600078808ff */
[----:B------:R-:W-:-:S05]  /*8c70*/  IMAD.IADD R28, R28, 0x1, R35 ;  /* 0x000000011c1c7824 */ /* 0x000fca00078e0223 */
[----:B------:R-:W-:-:S05]  /*8c80*/  LEA.HI.X R31, R34, c[0x0][0x34c], R28, 0x1, P4 ;  /* 0x0000d300221f7a11 */ /* 0x000fca00020f0c1c */
[----:B-1----:R1:W-:Y:S04]  /*8c90*/  @!P2 STG.E.128 [R30.64], R24 ;  /* 0x000000181e00a986 */ /* 0x0023e8000c101d08 */
[----:B------:R1:W-:Y:S04]  /*8ca0*/  @!P1 STG.E.128 [R30.64+0x80], R16 ;  /* 0x000080101e009986 */ /* 0x0003e8000c101d08 */
[----:B------:R1:W-:Y:S02]  /*8cb0*/  @!P0 STG.E.128 [R30.64+0x100], R8 ;  /* 0x000100081e008986 */ /* 0x0003e4000c101d08 */
.L_x_1182:
[----:B------:R-:W-:Y:S05]  /*8cc0*/  BSYNC B0 ;  /* 0x0000000000007941 */ /* 0x000fea0003800000 */
.L_x_1181:
        /* <DEDUP_REMOVED lines=16> */
.L_x_1151:
[----:B------:R-:W-:Y:S05]  /*8dd0*/  BSYNC B1 ;  /* 0x0000000000017941 */ /* 0x000fea0003800000 */
.L_x_1137:
        /* <DEDUP_REMOVED lines=9> */
.L_x_1183:
[----:B------:R-:W-:Y:S05]  /*8e70*/  EXIT ;  /* 0x000000000000794d */ /* 0x000fea0003800000 */
.L_x_1185:
        /* <DEDUP_REMOVED lines=16> */
.L_x_1608:


//--------------------- .text._ZN5flash44flash_bwd_dq_dk_dv_loop_seqk_parallel_kernelI23Flash_bwd_kernel_traitsILi192ELi64ELi64ELi8ELi4ELi2ELi2ELb0ELb0EN7cutlass6half_tE19Flash_kernel_traitsILi192ELi64ELi64ELi8ES3_EELb0ELb0ELb1ELb0ELb0ELb0ELb1EEEvNS_16Flash_bwd_paramsE --------------------------
	.section	.text._ZN5flash44flash_bwd_dq_dk_dv_loop_seqk_parallel_kernelI23Flash_bwd_kernel_traitsILi192ELi64ELi64ELi8ELi4ELi2ELi2ELb0ELb0EN7cutlass6half_tE19Flash_kernel_traitsILi192ELi64ELi64ELi8ES3_EELb0ELb0ELb1ELb0ELb0ELb0ELb1EEEvNS_16Flash_bwd_paramsE,"ax",@progbits
	.sectioninfo	@"SHI_REGISTERS=254"
	.align	128
        .global         _ZN5flash44flash_bwd_dq_dk_dv_loop_seqk_parallel_kernelI23Flash_bwd_kernel_traitsILi192ELi64ELi64ELi8ELi4ELi2ELi2ELb0ELb0EN7cutlass6half_tE19Flash_kernel_traitsILi192ELi64ELi64ELi8ES3_EELb0ELb0ELb1ELb0ELb0ELb0ELb1EEEvNS_16Flash_bwd_paramsE
        .type           _ZN5flash44flash_bwd_dq_dk_dv_loop_seqk_parallel_kernelI23Flash_bwd_kernel_traitsILi192ELi64ELi64ELi8ELi4ELi2ELi2ELb0ELb0EN7cutlass6half_tE19Flash_kernel_traitsILi192ELi64ELi64ELi8ES3_EELb0ELb0ELb1ELb0ELb0ELb0ELb1EEEvNS_16Flash_bwd_paramsE,@function
        .size           _ZN5flash44flash_bwd_dq_dk_dv_loop_seqk_parallel_kernelI23Flash_bwd_kernel_traitsILi192ELi64ELi64ELi8ELi4ELi2ELi2ELb0ELb0EN7cutlass6half_tE19Flash_kernel_traitsILi192ELi64ELi64ELi8ES3_EELb0ELb0ELb1ELb0ELb0ELb0ELb1EEEvNS_16Flash_bwd_paramsE,(.L_x_1609 - _ZN5flash44flash_bwd_dq_dk_dv_loop_seqk_parallel_kernelI23Flash_bwd_kernel_traitsILi192ELi64ELi64ELi8ELi4ELi2ELi2ELb0ELb0EN7cutlass6half_tE19Flash_kernel_traitsILi192ELi64ELi64ELi8ES3_EELb0ELb0ELb1ELb0ELb0ELb0ELb1EEEvNS_16Flash_bwd_paramsE)
        .other          _ZN5flash44flash_bwd_dq_dk_dv_loop_seqk_parallel_kernelI23Flash_bwd_kernel_traitsILi192ELi64ELi64ELi8ELi4ELi2ELi2ELb0ELb0EN7cutlass6half_tE19Flash_kernel_traitsILi192ELi64ELi64ELi8ES3_EELb0ELb0ELb1ELb0ELb0ELb0ELb1EEEvNS_16Flash_bwd_paramsE,@"STO_CUDA_ENTRY STV_DEFAULT"
_ZN5flash44flash_bwd_dq_dk_dv_loop_seqk_parallel_kernelI23Flash_bwd_kernel_traitsILi192ELi64ELi64ELi8ELi4ELi2ELi2ELb0ELb0EN7cutlass6half_tE19Flash_kernel_traitsILi192ELi64ELi64ELi8ES3_EELb0ELb0ELb1ELb0ELb0ELb0ELb1EEEvNS_16Flash_bwd_paramsE:
.text._ZN5flash44flash_bwd_dq_dk_dv_loop_seqk_parallel_kernelI23Flash_bwd_kernel_traitsILi192ELi64ELi64ELi8ELi4ELi2ELi2ELb0ELb0EN7cutlass6half_tE19Flash_kernel_traitsILi192ELi64ELi64ELi8ES3_EELb0ELb0ELb1ELb0ELb0ELb0ELb1EEEvNS_16Flash_bwd_paramsE:
        /* <DEDUP_REMOVED lines=138> */
.L_x_1234:
        /* <DEDUP_REMOVED lines=32> */
.L_x_1186:
        /* <DEDUP_REMOVED lines=49> */
.L_x_1188:
        /* <DEDUP_REMOVED lines=15> */
.L_x_1189:
        /* <DEDUP_REMOVED lines=84> */
.L_x_1190:
[----:B------:R-:W-:-:S04]  /*13e0*/  IMAD R29, R202, c[0x0][0x1c0], R233 ;  /* 0x00007000ca1d7a24 */ /* 0x000fc800078e02e9 */
[----:B------:R-:W-:Y:S02]  /*13f0*/  IMAD R29, R29, c[0x0][0x224], RZ ;  /* 0x000089001d1d7a24 */ /* 0x000fe400078e02ff */
.L_x_1191:
        /* <DEDUP_REMOVED lines=72> */
.L_x_1193:
        /* <DEDUP_REMOVED lines=14> */
.L_x_1194:
        /* <DEDUP_REMOVED lines=27> */
.L_x_1196:
[----:B------:R-:W-:Y:S05]  /*1b10*/  BSYNC B0 ;  /* 0x0000000000007941 */ /* 0x000fea0003800000 */
.L_x_1195:
        /* <DEDUP_REMOVED lines=19> */
.L_x_1198:
[----:B------:R-:W-:Y:S05]  /*1c50*/  BSYNC B0 ;  /* 0x0000000000007941 */ /* 0x000fea0003800000 */
.L_x_1197:
        /* <DEDUP_REMOVED lines=24> */
.L_x_1200:
[----:B------:R-:W-:Y:S05]  /*1de0*/  BSYNC B0 ;  /* 0x0000000000007941 */ /* 0x000fea0003800000 */
.L_x_1199:
        /* <DEDUP_REMOVED lines=18> */
.L_x_1192:
        /* <DEDUP_REMOVED lines=31> */
.L_x_1203:
[----:B------:R-:W-:Y:S05]  /*2100*/  BSYNC B0 ;  /* 0x0000000000007941 */ /* 0x000fea0003800000 */
.L_x_1202:
        /* <DEDUP_REMOVED lines=39> */
.L_x_1205:
[----:B------:R-:W-:Y:S05]  /*2380*/  BSYNC B0 ;  /* 0x0000000000007941 */ /* 0x000fea0003800000 */
.L_x_1204:
        /* <DEDUP_REMOVED lines=18> */
.L_x_1207:
        /* <DEDUP_REMOVED lines=28> */
.L_x_1208:
[----:B------:R-:W-:Y:S05]  /*2670*/  BSYNC B0 ;  /* 0x0000000000007941 */ /* 0x000fea0003800000 */
.L_x_1206:
        /* <DEDUP_REMOVED lines=17> */
.L_x_1210:
        /* <DEDUP_REMOVED lines=38> */
.L_x_1211:
[----:B------:R-:W-:Y:S05]  /*29f0*/  BSYNC B0 ;  /* 0x0000000000007941 */ /* 0x000fea0003800000 */
.L_x_1209:
        /* <DEDUP_REMOVED lines=59> */
.L_x_1213:
[----:B------:R-:W-:Y:S05]  /*2db0*/  BSYNC B0 ;  /* 0x0000000000007941 */ /* 0x000fea0003800000 */
.L_x_1212:
        /* <DEDUP_REMOVED lines=38> */
.L_x_1215:
[----:B------:R-:W-:Y:S05]  /*3020*/  BSYNC B0 ;  /* 0x0000000000007941 */ /* 0x000fea0003800000 */
.L_x_1214:
        /* <DEDUP_REMOVED lines=44> */
.L_x_1217:
[----:B------:R-:W-:Y:S05]  /*32f0*/  BSYNC B0 ;  /* 0x0000000000007941 */ /* 0x000fea0003800000 */
.L_x_1216:
        /* <DEDUP_REMOVED lines=37> */
.L_x_1219:
[----:B------:R-:W-:Y:S05]  /*3550*/  BSYNC B0 ;  /* 0x0000000000007941 */ /* 0x000fea0003800000 */
.L_x_1218:
        /* <DEDUP_REMOVED lines=67> */
.L_x_1224:
[----:B------:R-:W0:Y:S01]  /*3990*/  LDGDEPBAR ;  /* 0x00000000000079af */ /* 0x000e220000000000 */
[C---:B------:R-:W-:Y:S02]  /*39a0*/  IADD3 R151, R195.reuse, R193, RZ ;  /* 0x000000c1c3977210 */ /* 0x040fe40007ffe0ff */
[-C--:B------:R-:W-:Y:S02]  /*39b0*/  IADD3 R149, R195, R192.reuse, RZ ;  /* 0x000000c0c3957210 */ /* 0x080fe40007ffe0ff */
[----:B------:R-:W-:Y:S02]  /*39c0*/  IADD3 R148, R151, R192, RZ ;  /* 0x000000c097947210 */ /* 0x000fe40007ffe0ff */
[----:B------:R-:W-:Y:S02]  /*39d0*/  IADD3 R154, P0, R231, R228, RZ ;  /* 0x000000e4e79a7210 */ /* 0x000fe40007f1e0ff */
[----:B------:R-:W-:Y:S02]  /*39e0*/  SHF.L.U32 R150, R239, 0x6, RZ ;  /* 0x00000006ef967819 */ /* 0x000fe400000006ff */
[----:B------:R-:W-:Y:S02]  /*39f0*/  IADD3.X R155, R232, R227, RZ, P0, !PT ;  /* 0x000000e3e89b7210 */ /* 0x000fe400007fe4ff */
[----:B------:R-:W-:Y:S02]  /*3a00*/  ISETP.GE.AND P0, PT, R150, R243, PT ;  /* 0x000000f39600720c */ /* 0x000fe40003f06270 */
[----:B------:R-:W-:Y:S01]  /*3a10*/  MOV R171, c[0x0][0x2e4] ;  /* 0x0000b90000ab7a02 */ /* 0x000fe20000000f00 */
        /* <DEDUP_REMOVED lines=10> */
[C---:B-1----:R-:W-:Y:S05]  /*3ac0*/  HMMA.16816.F32 R4, R68.reuse, R72, RZ ;  /* 0x000000484404723c */ /* 0x042fea00000018ff */
[----:B-----5:R1:W5:Y:S03]  /*3ad0*/  LDG.E R153, [R154.64] ;  /* 0x000000069a997981 */ /* 0x020366000c1e1900 */
[C---:B------:R-:W-:Y:S03]  /*3ae0*/  HMMA.16816.F32 R8, R68.reuse, R74, RZ ;  /* 0x0000004a4408723c */ /* 0x040fe600000018ff */
[----:B------:R-:W1:Y:S06]  /*3af0*/  LDSM.16.M88.4 R72, [R149] ;  /* 0x000000009548783b */ /* 0x000e6c0000000200 */
[----:B------:R1:W5:Y:S01]  /*3b00*/  LDG.E R152, [R154.64+0x20] ;  /* 0x000020069a987981 */ /* 0x000362000c1e1900 */
[C---:B--2---:R-:W-:Y:S08]  /*3b10*/  HMMA.16816.F32 R12, R68.reuse, R76, RZ ;  /* 0x0000004c440c723c */ /* 0x044ff000000018ff */
[----:B------:R-:W-:Y:S01]  /*3b20*/  HMMA.16816.F32 R16, R68, R78, RZ ;  /* 0x0000004e4410723c */ /* 0x000fe200000018ff */
[----:B------:R-:W-:Y:S06]  /*3b30*/  LDSM.16.M88.4 R68, [R148] ;  /* 0x000000009444783b */ /* 0x000fec0000000200 */
[----:B------:R-:W2:Y:S01]  /*3b40*/  LDSM.16.M88.4 R76, [R2+0x12000] ;  /* 0x01200000024c783b */ /* 0x000ea20000000200 */
[C---:B---3--:R-:W-:Y:S08]  /*3b50*/  HMMA.16816.F32 R4, R80.reuse, R84, R4 ;  /* 0x000000545004723c */ /* 0x048ff00000001804 */
[C---:B------:R-:W-:Y:S01]  /*3b60*/  HMMA.16816.F32 R8, R80.reuse, R86, R8 ;  /* 0x000000565008723c */ /* 0x040fe20000001808 */
[----:B------:R-:W3:Y:S07]  /*3b70*/  LDSM.16.M88.4 R84, [R2+0x12800] ;  /* 0x012800000254783b */ /* 0x000eee0000000200 */
[C---:B----4-:R-:W-:Y:S08]  /*3b80*/  HMMA.16816.F32 R12, R80.reuse, R88, R12 ;  /* 0x00000058500c723c */ /* 0x050ff0000000180c */
[----:B------:R-:W-:Y:S01]  /*3b90*/  HMMA.16816.F32 R16, R80, R90, R16 ;  /* 0x0000005a5010723c */ /* 0x000fe20000001810 */
[----:B------:R-:W-:Y:S06]  /*3ba0*/  LDSM.16.M88.4 R80, [R195+0x2000] ;  /* 0x00200000c350783b */ /* 0x000fec0000000200 */
[----:B------:R-:W4:Y:S01]  /*3bb0*/  LDSM.16.M88.4 R88, [R198+0x14000] ;  /* 0x01400000c658783b */ /* 0x000f220000000200 */
[C---:B-1----:R-:W-:Y:S08]  /*3bc0*/  HMMA.16816.F32 R4, R72.reuse, R92, R4 ;  /* 0x0000005c4804723c */ /* 0x042ff00000001804 */
[C---:B------:R-:W-:Y:S01]  /*3bd0*/  HMMA.16816.F32 R8, R72.reuse, R94, R8 ;  /* 0x0000005e4808723c */ /* 0x040fe20000001808 */
[----:B------:R-:W-:Y:S07]  /*3be0*/  LDSM.16.M88.4 R92, [R188+0x14000] ;  /* 0x01400000bc5c783b */ /* 0x000fee0000000200 */
[C---:B------:R-:W-:Y:S08]  /*3bf0*/  HMMA.16816.F32 R12, R72.reuse, R96, R12 ;  /* 0x00000060480c723c */ /* 0x040ff0000000180c */
        /* <DEDUP_REMOVED lines=8> */
[----:B------:R-:W3:Y:S06]  /*3c80*/  LDSM.16.M88.4 R68, [R188+0x14800] ;  /* 0x01480000bc44783b */ /* 0x000eec0000000200 */
        /* <DEDUP_REMOVED lines=21> */
[----:B------:R-:W1:Y:S01]  /*3de0*/  LDSM.16.M88.4 R84, [R151+0x4000] ;  /* 0x004000009754783b */ /* 0x000e620000000200 */
[C---:B----4-:R-:W-:Y:S08]  /*3df0*/  HMMA.16816.F32 R4, R80.reuse, R88, R4 ;  /* 0x000000585004723c */ /* 0x050ff00000001804 */
[C---:B------:R-:W-:Y:S01]  /*3e00*/  HMMA.16816.F32 R8, R80.reuse, R90, R8 ;  /* 0x0000005a5008723c */ /* 0x040fe20000001808 */
[----:B------:R-:W-:Y:S07]  /*3e10*/  LDSM.16.M88.4 R88, [R3+0x16000] ;  /* 0x016000000358783b */ /* 0x000fee0000000200 */
[C---:B--2---:R-:W-:Y:S08]  /*3e20*/  HMMA.16816.F32 R12, R80.reuse, R68, R12 ;  /* 0x00000044500c723c */ /* 0x044ff0000000180c */
[----:B------:R-:W-:Y:S01]  /*3e30*/  HMMA.16816.F32 R16, R80, R70, R16 ;  /* 0x000000465010723c */ /* 0x000fe20000001810 */
[----:B------:R-:W2:Y:S06]  /*3e40*/  LDSM.16.M88.4 R68, [R188+0x16800] ;  /* 0x01680000bc44783b */ /* 0x000eac0000000200 */
[----:B------:R-:W4:Y:S01]  /*3e50*/  LDSM.16.M88.4 R80, [R149+0x4000] ;  /* 0x004000009550783b */ /* 0x000f220000000200 */
[C---:B---3--:R-:W-:Y:S08]  /*3e60*/  HMMA.16816.F32 R4, R76.reuse, R92, R4 ;  /* 0x0000005c4c04723c */ /* 0x048ff00000001804 */
[C---:B------:R-:W-:Y:S01]  /*3e70*/  HMMA.16816.F32 R8, R76.reuse, R94, R8 ;  /* 0x0000005e4c08723c */ /* 0x040fe20000001808 */
[----:B------:R-:W-:Y:S07]  /*3e80*/  LDSM.16.M88.4 R92, [R2+0x16000] ;  /* 0x01600000025c783b */ /* 0x000fee0000000200 */
[C---:B-1----:R-:W-:Y:S08]  /*3e90*/  HMMA.16816.F32 R12, R76.reuse, R72, R12 ;  /* 0x000000484c0c723c */ /* 0x042ff0000000180c */
[----:B------:R-:W-:Y:S01]  /*3ea0*/  HMMA.16816.F32 R16, R76, R74, R16 ;  /* 0x0000004a4c10723c */ /* 0x000fe20000001810 */
[----:B------:R-:W1:Y:S06]  /*3eb0*/  LDSM.16.M88.4 R72, [R3+0x16800] ;  /* 0x016800000348783b */ /* 0x000e6c0000000200 */
[----:B------:R-:W3:Y:S01]  /*3ec0*/  LDSM.16.M88.4 R76, [R148+0x4000] ;  /* 0x00400000944c783b */ /* 0x000ee20000000200 */
[C---:B------:R-:W-:Y:S08]  /*3ed0*/  HMMA.16816.F32 R4, R84.reuse, R96, R4 ;  /* 0x000000605404723c */ /* 0x040ff00000001804 */
[C---:B------:R-:W-:Y:S08]  /*3ee0*/  HMMA.16816.F32 R8, R84.reuse, R98, R8 ;  /* 0x000000625408723c */ /* 0x040ff00000001808 */
[C---:B--2---:R-:W-:Y:S08]  /*3ef0*/  HMMA.16816.F32 R12, R84.reuse, R68, R12 ;  /* 0x00000044540c723c */ /* 0x044ff0000000180c */
[----:B------:R-:W-:Y:S01]  /*3f00*/  HMMA.16816.F32 R16, R84, R70, R16 ;  /* 0x000000465410723c */ /* 0x000fe20000001810 */
[----:B------:R-:W2:Y:S07]  /*3f10*/  LDSM.16.M88.4 R68, [R2+0x16800] ;  /* 0x016800000244783b */ /* 0x000eae0000000200 */
[C---:B----4-:R-:W-:Y:S08]  /*3f20*/  HMMA.16816.F32 R4, R80.reuse, R88, R4 ;  /* 0x000000585004723c */ /* 0x050ff00000001804 */
[C---:B------:R-:W-:Y:S08]  /*3f30*/  HMMA.16816.F32 R8, R80.reuse, R90, R8 ;  /* 0x0000005a5008723c */ /* 0x040ff00000001808 */
[C---:B-1----:R-:W-:Y:S08]  /*3f40*/  HMMA.16816.F32 R12, R80.reuse, R72, R12 ;  /* 0x00000048500c723c */ /* 0x042ff0000000180c */
[----:B------:R-:W-:Y:S08]  /*3f50*/  HMMA.16816.F32 R16, R80, R74, R16 ;  /* 0x0000004a5010723c */ /* 0x000ff00000001810 */
[C---:B---3--:R-:W-:Y:S08]  /*3f60*/  HMMA.16816.F32 R4, R76.reuse, R92, R4 ;  /* 0x0000005c4c04723c */ /* 0x048ff00000001804 */
[C---:B------:R-:W-:Y:S08]  /*3f70*/  HMMA.16816.F32 R8, R76.reuse, R94, R8 ;  /* 0x0000005e4c08723c */ /* 0x040ff00000001808 */
[C---:B--2---:R-:W-:Y:S08]  /*3f80*/  HMMA.16816.F32 R12, R76.reuse, R68, R12 ;  /* 0x000000444c0c723c */ /* 0x044ff0000000180c */
[----:B------:R-:W-:Y:S04]  /*3f90*/  HMMA.16816.F32 R16, R76, R70, R16 ;  /* 0x000000464c10723c */ /* 0x000fe80000001810 */
[----:B------:R-:W-:Y:S02]  /*3fa0*/  FMUL.FTZ R154, R4, c[0x0][0x2ec] ;  /* 0x0000bb00049a7a20 */ /* 0x000fe40000410000 */
[----:B------:R-:W-:Y:S02]  /*3fb0*/  FMUL.FTZ R155, R5, c[0x0][0x2ec] ;  /* 0x0000bb00059b7a20 */ /* 0x000fe40000410000 */
[----:B------:R-:W-:Y:S02]  /*3fc0*/  FMUL.FTZ R156, R6, c[0x0][0x2ec] ;  /* 0x0000bb00069c7a20 */ /* 0x000fe40000410000 */
[----:B------:R-:W1:Y:S02]  /*3fd0*/  MUFU.TANH R154, R154 ;  /* 0x0000009a009a7308 */ /* 0x000e640000002400 */
[----:B------:R-:W-:Y:S02]  /*3fe0*/  FMUL.FTZ R157, R7, c[0x0][0x2ec] ;  /* 0x0000bb00079d7a20 */ /* 0x000fe40000410000 */
[----:B------:R-:W-:Y:S02]  /*3ff0*/  FMUL.FTZ R158, R8, c[0x0][0x2ec] ;  /* 0x0000bb00089e7a20 */ /* 0x000fe40000410000 */
[----:B------:R-:W-:Y:S02]  /*4000*/  FMUL.FTZ R159, R9, c[0x0][0x2ec] ;  /* 0x0000bb00099f7a20 */ /* 0x000fe40000410000 */
[----:B------:R-:W-:Y:S02]  /*4010*/  FMUL.FTZ R160, R10, c[0x0][0x2ec] ;  /* 0x0000bb000aa07a20 */ /* 0x000fe40000410000 */
[----:B------:R-:W2:Y:S01]  /*4020*/  MUFU.TANH R155, R155 ;  /* 0x0000009b009b7308 */ /* 0x000ea20000002400 */
[----:B------:R-:W-:Y:S02]  /*4030*/  FMUL.FTZ R161, R11, c[0x0][0x2ec] ;  /* 0x0000bb000ba17a20 */ /* 0x000fe40000410000 */
[----:B------:R-:W-:Y:S02]  /*4040*/  FMUL.FTZ R162, R12, c[0x0][0x2ec] ;  /* 0x0000bb000ca27a20 */ /* 0x000fe40000410000 */
[----:B------:R-:W-:Y:S02]  /*4050*/  FMUL.FTZ R163, R13, c[0x0][0x2ec] ;  /* 0x0000bb000da37a20 */ /* 0x000fe40000410000 */
[----:B------:R-:W-:Y:S02]  /*4060*/  FMUL.FTZ R164, R14, c[0x0][0x2ec] ;  /* 0x0000bb000ea47a20 */ /* 0x000fe40000410000 */
[----:B------:R-:W-:Y:S01]  /*4070*/  FMUL.FTZ R165, R15, c[0x0][0x2ec] ;  /* 0x0000bb000fa57a20 */ /* 0x000fe20000410000 */
[----:B------:R-:W3:Y:S01]  /*4080*/  MUFU.TANH R156, R156 ;  /* 0x0000009c009c7308 */ /* 0x000ee20000002400 */
[----:B------:R-:W-:Y:S02]  /*4090*/  FMUL.FTZ R166, R16, c[0x0][0x2ec] ;  /* 0x0000bb0010a67a20 */ /* 0x000fe40000410000 */
[----:B------:R-:W-:Y:S02]  /*40a0*/  FMUL.FTZ R167, R17, c[0x0][0x2ec] ;  /* 0x0000bb0011a77a20 */ /* 0x000fe40000410000 */
[----:B------:R-:W-:Y:S02]  /*40b0*/  FMUL.FTZ R168, R18, c[0x0][0x2ec] ;  /* 0x0000bb0012a87a20 */ /* 0x000fe40000410000 */
[----:B------:R-:W-:Y:S03]  /*40c0*/  FMUL.FTZ R169, R19, c[0x0][0x2ec] ;  /* 0x0000bb0013a97a20 */ /* 0x000fe60000410000 */
[----:B------:R-:W4:Y:S10]  /*40d0*/  MUFU.TANH R157, R157 ;  /* 0x0000009d009d7308 */ /* 0x000f340000002400 */
[----:B------:R-:W1:Y:S10]  /*40e0*/  MUFU.TANH R158, R158 ;  /* 0x0000009e009e7308 */ /* 0x000e740000002400 */
        /* <DEDUP_REMOVED lines=10> */
[----:B------:R-:W1:Y:S01]  /*4190*/  MUFU.TANH R169, R169 ;  /* 0x000000a900a97308 */ /* 0x000e620000002400 */
[----:B------:R-:W-:-:S05]  /*41a0*/  @!P0 BRA `(.L_x_1220) ;  /* 0x0000017000008947 */ /* 0x000fca0003800000 */
[----:B--234-:R-:W-:Y:S01]  /*41b0*/  IADD3 R5, R236, R223, -R240 ;  /* 0x000000dfec057210 */ /* 0x01cfe20007ffe8f0 */
[----:B------:R-:W-:Y:S01]  /*41c0*/  IMAD.MOV.U32 R171, RZ, RZ, R236 ;  /* 0x000000ffffab7224 */ /* 0x000fe200078e00ec */
[----:B------:R-:W-:Y:S01]  /*41d0*/  IADD3 R4, R150, 0x40, RZ ;  /* 0x0000004096047810 */ /* 0x000fe20007ffe0ff */
[----:B-1----:R-:W-:Y:S01]  /*41e0*/  IMAD.MOV.U32 R9, RZ, RZ, R167 ;  /* 0x000000ffff097224 */ /* 0x002fe200078e00a7 */
[----:B------:R-:W-:Y:S01]  /*41f0*/  IADD3 R7, R225, 0x40, RZ ;  /* 0x00000040e1077810 */ /* 0x000fe20007ffe0ff */
[----:B------:R-:W-:Y:S01]  /*4200*/  IMAD.MOV.U32 R11, RZ, RZ, R166 ;  /* 0x000000ffff0b7224 */ /* 0x000fe200078e00a6 */
[----:B------:R-:W-:Y:S01]  /*4210*/  ISETP.GE.AND P1, PT, R4, R5, PT ;  /* 0x000000050400720c */ /* 0x000fe20003f26270 */
[----:B------:R-:W-:Y:S01]  /*4220*/  IMAD.MOV.U32 R5, RZ, RZ, R169 ;  /* 0x000000ffff057224 */ /* 0x000fe200078e00a9 */
[----:B------:R-:W-:Y:S01]  /*4230*/  ISETP.LT.AND P0, PT, R7, R240, PT ;  /* 0x000000f00700720c */ /* 0x000fe20003f01270 */
[----:B------:R-:W-:Y:S01]  /*4240*/  IMAD.MOV.U32 R15, RZ, RZ, R164 ;  /* 0x000000ffff0f7224 */ /* 0x000fe200078e00a4 */
[----:B------:R-:W-:Y:S01]  /*4250*/  MOV R7, R168 ;  /* 0x000000a800077202 */ /* 0x000fe20000000f00 */
        /* <DEDUP_REMOVED lines=9> */
[----:B------:R-:W-:Y:S02]  /*42f0*/  MOV R87, R156 ;  /* 0x0000009c00577202 */ /* 0x000fe40000000f00 */
[----:B------:R-:W-:Y:S01]  /*4300*/  MOV R91, R154 ;  /* 0x0000009a005b7202 */ /* 0x000fe20000000f00 */
[----:B------:R-:W-:-:S05]  /*4310*/  @!P1 BRA P0, `(.L_x_1221) ;  /* 0x0000046000009947 */ /* 0x000fca0000000000 */
.L_x_1220:
[----:B--234-:R-:W-:Y:S01]  /*4320*/  IADD3 R4, R240, 0x1, -R242 ;  /* 0x00000001f0047810 */ /* 0x01cfe20007ffe8f2 */
[----:B------:R-:W-:Y:S01]  /*4330*/  IMAD.IADD R11, R204, 0x1, R150 ;  /* 0x00000001cc0b7824 */ /* 0x000fe200078e0296 */
[-C--:B------:R-:W-:Y:S01]  /*4340*/  IADD3 R6, -R171, R240.reuse, -R242 ;  /* 0x000000f0ab067210 */ /* 0x080fe20007ffe9f2 */
        /* <DEDUP_REMOVED lines=11> */
[-C--:B------:R-:W-:Y:S02]  /*4400*/  IMNMX R11, R11, R240.reuse, PT ;  /* 0x000000f00b0b7217 */ /* 0x080fe40003800200 */
[CC--:B------:R-:W-:Y:S02]  /*4410*/  ISETP.GE.AND P1, PT, R9.reuse, R17.reuse, PT ;  /* 0x000000110900720c */ /* 0x0c0fe40003f26270 */
[C---:B------:R-:W-:Y:S02]  /*4420*/  ISETP.GE.AND P0, PT, R14.reuse, R17, PT ;  /* 0x000000110e00720c */ /* 0x040fe40003f06270 */
        /* <DEDUP_REMOVED lines=13> */
[----:B-1----:R-:W-:Y:S02]  /*4500*/  FSEL R91, R154, -INF , !P1 ;  /* 0xff8000009a5b7808 */ /* 0x002fe40004800000 */
        /* <DEDUP_REMOVED lines=39> */
.L_x_1221:
[C---:B------:R-:W-:Y:S01]  /*4780*/  FMUL.FTZ R6, R235.reuse, 1.4426950216293334961 ;  /* 0x3fb8aa3beb067820 */ /* 0x040fe20000410000 */
[----:B------:R-:W-:Y:S01]  /*4790*/  FSETP.NEU.FTZ.AND P0, PT, R235, -INF , PT ;  /* 0xff800000eb00780b */ /* 0x000fe20003f1d000 */
[----:B------:R-:W-:Y:S01]  /*47a0*/  FMUL.FTZ R4, R237, 1.4426950216293334961 ;  /* 0x3fb8aa3bed047820 */ /* 0x000fe20000410000 */
[----:B------:R-:W-:Y:S01]  /*47b0*/  SHF.L.U32 R150, R200, 0x1, RZ ;  /* 0x00000001c8967819 */ /* 0x000fe200000006ff */
[----:B------:R-:W-:Y:S01]  /*47c0*/  FFMA.FTZ R154, -R154, R154, 1 ;  /* 0x3f8000009a9a7423 */ /* 0x000fe2000001019a */
[----:B------:R-:W-:Y:S01]  /*47d0*/  FSEL R6, R6, RZ, P0 ;  /* 0x000000ff06067208 */ /* 0x000fe20000000000 */
[----:B------:R-:W-:Y:S01]  /*47e0*/  FFMA.FTZ R155, -R155, R155, 1 ;  /* 0x3f8000009b9b7423 */ /* 0x000fe2000001019b */
[----:B------:R-:W-:Y:S01]  /*47f0*/  FSETP.NEU.FTZ.AND P0, PT, R237, -INF , PT ;  /* 0xff800000ed00780b */ /* 0x000fe20003f1d000 */
[----:B------:R-:W-:Y:S01]  /*4800*/  FFMA.FTZ R156, -R156, R156, 1 ;  /* 0x3f8000009c9c7423 */ /* 0x000fe2000001019c */
[-C--:B------:R-:W-:Y:S01]  /*4810*/  IADD3 R151, R193, R150.reuse, RZ ;  /* 0x00000096c1977210 */ /* 0x080fe20007ffe0ff */
[--C-:B------:R-:W-:Y:S01]  /*4820*/  FFMA.FTZ R185, R91, c[0x0][0x23c], -R6.reuse ;  /* 0x00008f005bb97a23 */ /* 0x100fe20000010806 */
[----:B------:R-:W-:Y:S01]  /*4830*/  FSEL R4, R4, RZ, P0 ;  /* 0x000000ff04047208 */ /* 0x000fe20000000000 */
[--C-:B------:R-:W-:Y:S01]  /*4840*/  FFMA.FTZ R184, R89, c[0x0][0x23c], -R6.reuse ;  /* 0x00008f0059b87a23 */ /* 0x100fe20000010806 */
[C---:B------:R-:W-:Y:S01]  /*4850*/  IADD3 R149, R192.reuse, R150, RZ ;  /* 0x00000096c0957210 */ /* 0x040fe20007ffe0ff */
[----:B------:R-:W-:Y:S01]  /*4860*/  FFMA.FTZ R181, R83, c[0x0][0x23c], -R6 ;  /* 0x00008f0053b57a23 */ /* 0x000fe20000010806 */
[----:B------:R-:W-:Y:S01]  /*4870*/  IADD3 R148, R192, R151, RZ ;  /* 0x00000097c0947210 */ /* 0x000fe20007ffe0ff */
[--C-:B------:R-:W-:Y:S01]  /*4880*/  FFMA.FTZ R183, R87, c[0x0][0x23c], -R4.reuse ;  /* 0x00008f0057b77a23 */ /* 0x100fe20000010804 */
[----:B------:R-:W-:Y:S01]  /*4890*/  MUFU.EX2 R185, R185 ;  /* 0x000000b900b97308 */ /* 0x000fe20000000800 */
[----:B------:R-:W-:Y:S01]  /*48a0*/  FFMA.FTZ R182, R85, c[0x0][0x23c], -R4 ;  /* 0x00008f0055b67a23 */ /* 0x000fe20000010804 */
[----:B------:R-:W-:Y:S01]  /*48b0*/  MOV R245, c[0x0][0x22c] ;  /* 0x00008b0000f57a02 */ /* 0x000fe20000000f00 */
[----:B------:R-:W-:Y:S01]  /*48c0*/  FFMA.FTZ R180, R81, c[0x0][0x23c], -R6 ;  /* 0x00008f0051b47a23 */ /* 0x000fe20000010806 */
[----:B------:R-:W-:Y:S01]  /*48d0*/  ISETP.GT.AND P6, PT, R239, R224, PT ;  /* 0x000000e0ef00720c */ /* 0x000fe20003fc4270 */
[--C-:B------:R-:W-:Y:S02]  /*48e0*/  FFMA.FTZ R175, R79, c[0x0][0x23c], -R4.reuse ;  /* 0x00008f004faf7a23 */ /* 0x100fe40000010804 */
[----:B------:R-:W-:Y:S02]  /*48f0*/  FFMA.FTZ R174, R77, c[0x0][0x23c], -R4 ;  /* 0x00008f004dae7a23 */ /* 0x000fe40000010804 */
[--C-:B------:R-:W-:Y:S01]  /*4900*/  FFMA.FTZ R179, R19, c[0x0][0x23c], -R6.reuse ;  /* 0x00008f0013b37a23 */ /* 0x100fe20000010806 */
[----:B------:R-:W-:Y:S01]  /*4910*/  MUFU.EX2 R184, R184 ;  /* 0x000000b800b87308 */ /* 0x000fe20000000800 */
[----:B------:R-:W-:Y:S02]  /*4920*/  FFMA.FTZ R178, R17, c[0x0][0x23c], -R6 ;  /* 0x00008f0011b27a23 */ /* 0x000fe40000010806 */
[--C-:B------:R-:W-:Y:S02]  /*4930*/  FFMA.FTZ R173, R15, c[0x0][0x23c], -R4.reuse ;  /* 0x00008f000fad7a23 */ /* 0x100fe40000010804 */
[----:B------:R-:W-:Y:S02]  /*4940*/  FFMA.FTZ R172, R13, c[0x0][0x23c], -R4 ;  /* 0x00008f000dac7a23 */ /* 0x000fe40000010804 */
[----:B------:R-:W-:Y:S02]  /*4950*/  FFMA.FTZ R177, R11, c[0x0][0x23c], -R6 ;  /* 0x00008f000bb17a23 */ /* 0x000fe40000010806 */
[----:B------:R-:W-:Y:S01]  /*4960*/  FFMA.FTZ R171, R7, c[0x0][0x23c], -R4 ;  /* 0x00008f0007ab7a23 */ /* 0x000fe20000010804 */
[----:B------:R-:W-:Y:S01]  /*4970*/  MUFU.EX2 R183, R183 ;  /* 0x000000b700b77308 */ /* 0x000fe20000000800 */
[----:B------:R-:W-:Y:S02]  /*4980*/  FFMA.FTZ R6, R9, c[0x0][0x23c], -R6 ;  /* 0x00008f0009067a23 */ /* 0x000fe40000010806 */
[----:B------:R-:W-:Y:S02]  /*4990*/  FFMA.FTZ R4, R5, c[0x0][0x23c], -R4 ;  /* 0x00008f0005047a23 */ /* 0x000fe40000010804 */
[----:B------:R-:W-:Y:S02]  /*49a0*/  IMAD R245, R245, c[0x0][0x1c0], RZ ;  /* 0x00007000f5f57a24 */ /* 0x000fe400078e02ff */
[----:B------:R-:W-:Y:S02]  /*49b0*/  FFMA.FTZ R157, -R157, R157, 1 ;  /* 0x3f8000009d9d7423 */ /* 0x000fe4000001019d */
[----:B------:R-:W-:Y:S01]  /*49c0*/  FFMA.FTZ R158, -R158, R158, 1 ;  /* 0x3f8000009e9e7423 */ /* 0x000fe2000001019e */
[----:B------:R-:W-:Y:S01]  /*49d0*/  MUFU.EX2 R182, R182 ;  /* 0x000000b600b67308 */ /* 0x000fe20000000800 */
[----:B------:R-:W-:Y:S02]  /*49e0*/  FFMA.FTZ R159, -R159, R159, 1 ;  /* 0x3f8000009f9f7423 */ /* 0x000fe4000001019f */
[----:B------:R-:W-:Y:S02]  /*49f0*/  FFMA.FTZ R160, -R160, R160, 1 ;  /* 0x3f800000a0a07423 */ /* 0x000fe400000101a0 */
[----:B------:R-:W-:Y:S02]  /*4a00*/  FFMA.FTZ R161, -R161, R161, 1 ;  /* 0x3f800000a1a17423 */ /* 0x000fe400000101a1 */
        /* <DEDUP_REMOVED lines=9> */
[----:B------:R-:W-:Y:S09]  /*4aa0*/  FFMA.FTZ R169, -R169, R169, 1 ;  /* 0x3f800000a9a97423 */ /* 0x000ff200000101a9 */
        /* <DEDUP_REMOVED lines=20> */
[----:B------:R-:W-:Y:S04]  /*4bf0*/  STS [R222+0x20000], R7 ;  /* 0x02000007de007388 */ /* 0x000fe80000000800 */
[----:B------:R-:W-:Y:S04]  /*4c00*/  STS [R222+0x20400], R5 ;  /* 0x02040005de007388 */ /* 0x000fe80000000800 */
[----:B------:R-:W-:Y:S04]  /*4c10*/  STS [R220+0x20000], R15 ;  /* 0x0200000fdc007388 */ /* 0x000fe80000000800 */
        /* <DEDUP_REMOVED lines=8> */
[----:B------:R-:W4:Y:S01]  /*4ca0*/  LDSM.16.M88.4 R84, [R188+0x18800] ;  /* 0x01880000bc54783b */ /* 0x000f220000000200 */
[C---:B-1----:R-:W-:Y:S07]  /*4cb0*/  HMMA.16816.F32 R4, R68.reuse, R72, RZ ;  /* 0x000000484404723c */ /* 0x042fee00000018ff */
[----:B------:R-:W-:Y:S01]  /*4cc0*/  LDSM.16.M88.4 R88, [R149+0xc000] ;  /* 0x00c000009558783b */ /* 0x000fe20000000200 */
[C---:B------:R-:W-:Y:S07]  /*4cd0*/  HMMA.16816.F32 R8, R68.reuse, R74, RZ ;  /* 0x0000004a4408723c */ /* 0x040fee00000018ff */
[----:B------:R-:W1:Y:S01]  /*4ce0*/  LDSM.16.M88.4 R92, [R3+0x18000] ;  /* 0x01800000035c783b */ /* 0x000e620000000200 */
[C---:B--2---:R-:W-:Y:S07]  /*4cf0*/  HMMA.16816.F32 R12, R68.reuse, R16, RZ ;  /* 0x00000010440c723c */ /* 0x044fee00000018ff */
[----:B------:R-:W-:Y:S01]  /*4d00*/  LDSM.16.M88.4 R72, [R148+0xc000] ;  /* 0x00c000009448783b */ /* 0x000fe20000000200 */
[----:B------:R-:W-:Y:S07]  /*4d10*/  HMMA.16816.F32 R16, R68, R18, RZ ;  /* 0x000000124410723c */ /* 0x000fee00000018ff */
[----:B------:R-:W2:Y:S01]  /*4d20*/  LDSM.16.M88.4 R68, [R3+0x18800] ;  /* 0x018800000344783b */ /* 0x000ea20000000200 */
[C---:B---3--:R-:W-:Y:S07]  /*4d30*/  HMMA.16816.F32 R4, R76.reuse, R80, R4 ;  /* 0x000000504c04723c */ /* 0x048fee0000001804 */
[----:B------:R-:W3:Y:S01]  /*4d40*/  LDSM.16.M88.4 R96, [R2+0x18000] ;  /* 0x018000000260783b */ /* 0x000ee20000000200 */
[C---:B------:R-:W-:Y:S07]  /*4d50*/  HMMA.16816.F32 R8, R76.reuse, R82, R8 ;  /* 0x000000524c08723c */ /* 0x040fee0000001808 */
[----:B------:R-:W-:Y:S01]  /*4d60*/  LDSM.16.M88.4 R80, [R150+0xe000] ;  /* 0x00e000009650783b */ /* 0x000fe20000000200 */
[C---:B----4-:R-:W-:Y:S08]  /*4d70*/  HMMA.16816.F32 R12, R76.reuse, R84, R12 ;  /* 0x000000544c0c723c */ /* 0x050ff0000000180c */
[----:B------:R-:W-:Y:S01]  /*4d80*/  HMMA.16816.F32 R16, R76, R86, R16 ;  /* 0x000000564c10723c */ /* 0x000fe20000001810 */
[----:B------:R-:W4:Y:S07]  /*4d90*/  LDSM.16.M88.4 R76, [R2+0x18800] ;  /* 0x01880000024c783b */ /* 0x000f2e0000000200 */
[C---:B-1----:R-:W-:Y:S01]  /*4da0*/  HMMA.16816.F32 R4, R88.reuse, R92, R4 ;  /* 0x0000005c5804723c */ /* 0x042fe20000001804 */
[----:B------:R-:W1:Y:S07]  /*4db0*/  LDSM.16.M88.4 R84, [R198+0x1a000] ;  /* 0x01a00000c654783b */ /* 0x000e6e0000000200 */
[C---:B------:R-:W-:Y:S01]  /*4dc0*/  HMMA.16816.F32 R8, R88.reuse, R94, R8 ;  /* 0x0000005e5808723c */ /* 0x040fe20000001808 */
[----:B------:R-:W-:Y:S07]  /*4dd0*/  LDSM.16.M88.4 R92, [R188+0x1a000] ;  /* 0x01a00000bc5c783b */ /* 0x000fee0000000200 */
[C---:B--2---:R-:W-:Y:S08]  /*4de0*/  HMMA.16816.F32 R12, R88.reuse, R68, R12 ;  /* 0x00000044580c723c */ /* 0x044ff0000000180c */
[----:B------:R-:W-:Y:S01]  /*4df0*/  HMMA.16816.F32 R16, R88, R70, R16 ;  /* 0x000000465810723c */ /* 0x000fe20000001810 */
[----:B------:R-:W2:Y:S07]  /*4e00*/  LDSM.16.M88.4 R68, [R198+0x1a800] ;  /* 0x01a80000c644783b */ /* 0x000eae0000000200 */
[C---:B---3--:R-:W-:Y:S01]  /*4e10*/  HMMA.16816.F32 R4, R72.reuse, R96, R4 ;  /* 0x000000604804723c */ /* 0x048fe20000001804 */
[----:B------:R-:W3:Y:S07]  /*4e20*/  LDSM.16.M88.4 R88, [R151+0xe000] ;  /* 0x00e000009758783b */ /* 0x000eee0000000200 */
        /* <DEDUP_REMOVED lines=42> */
[C---:B------:R-:W-:Y:S08]  /*50d0*/  HMMA.16816.F32 R8, R76.reuse, R98, R8 ;  /* 0x000000624c08723c */ /* 0x040ff00000001808 */
[C---:B----4-:R-:W-:Y:S08]  /*50e0*/  HMMA.16816.F32 R12, R76.reuse, R72, R12 ;  /* 0x000000484c0c723c */ /* 0x050ff0000000180c */
[----:B------:R-:W-:Y:S01]  /*50f0*/  HMMA.16816.F32 R16, R76, R74, R16 ;  /* 0x0000004a4c10723c */ /* 0x000fe20000001810 */
[----:B------:R-:W4:Y:S06]  /*5100*/  LDSM.16.M88.4 R72, [R2+0x1c800] ;  /* 0x01c800000248783b */ /* 0x000f2c0000000200 */
[----:B------:R-:W-:Y:S01]  /*5110*/  FMUL.FTZ R76, R155, c[0x0][0x2ec] ;  /* 0x0000bb009b4c7a20 */ /* 0x000fe20000410000 */
[C---:B-1----:R-:W-:Y:S05]  /*5120*/  HMMA.16816.F32 R4, R80.reuse, R84, R4 ;  /* 0x000000545004723c */ /* 0x042fea0000001804 */
[----:B------:R-:W-:Y:S01]  /*5130*/  FMUL.FTZ R79, R156, c[0x0][0x2ec] ;  /* 0x0000bb009c4f7a20 */ /* 0x000fe20000410000 */
[----:B------:R-:W-:Y:S01]  /*5140*/  LEA R77, -R245, RZ, 0x6 ;  /* 0x000000fff54d7211 */ /* 0x000fe200078e31ff */
[----:B------:R-:W-:Y:S01]  /*5150*/  FMUL.FTZ R78, R157, c[0x0][0x2ec] ;  /* 0x0000bb009d4e7a20 */ /* 0x000fe20000410000 */
[C---:B------:R-:W-:Y:S04]  /*5160*/  HMMA.16816.F32 R8, R80.reuse, R86, R8 ;  /* 0x000000565008723c */ /* 0x040fe80000001808 */
[C---:B------:R-:W-:Y:S04]  /*5170*/  LEA R250, P0, R77.reuse, R250, 0x2 ;  /* 0x000000fa4dfa7211 */ /* 0x040fe800078010ff */
[C---:B--2---:R-:W-:Y:S04]  /*5180*/  HMMA.16816.F32 R12, R80.reuse, R68, R12 ;  /* 0x00000044500c723c */ /* 0x044fe8000000180c */
[----:B------:R-:W-:Y:S01]  /*5190*/  LEA.HI.X.SX32 R251, R77, R251, 0x2, P0 ;  /* 0x000000fb4dfb7211 */ /* 0x000fe200000f16ff */
[----:B------:R-:W-:Y:S03]  /*51a0*/  FMUL.FTZ R77, R154, c[0x0][0x2ec] ;  /* 0x0000bb009a4d7a20 */ /* 0x000fe60000410000 */
[----:B------:R-:W-:Y:S08]  /*51b0*/  HMMA.16816.F32 R16, R80, R70, R16 ;  /* 0x000000465010723c */ /* 0x000ff00000001810 */
[C---:B---3--:R-:W-:Y:S08]  /*51c0*/  HMMA.16816.F32 R4, R88.reuse, R92, R4 ;  /* 0x0000005c5804723c */ /* 0x048ff00000001804 */
[C---:B------:R-:W-:Y:S08]  /*51d0*/  HMMA.16816.F32 R8, R88.reuse, R94, R8 ;  /* 0x0000005e5808723c */ /* 0x040ff00000001808 */
[C---:B----4-:R-:W-:Y:S08]  /*51e0*/  HMMA.16816.F32 R12, R88.reuse, R72, R12 ;  /* 0x00000048580c723c */ /* 0x050ff0000000180c */
[C---:B-----5:R-:W-:Y:S01]  /*51f0*/  FADD.FTZ R4, -R153.reuse, R4 ;  /* 0x0000000499047221 */ /* 0x060fe20000010100 */
[----:B------:R-:W-:Y:S03]  /*5200*/  HMMA.16816.F32 R16, R88, R74, R16 ;  /* 0x0000004a5810723c */ /* 0x000fe60000001810 */
[----:B------:R-:W-:Y:S02]  /*5210*/  FADD.FTZ R5, -R153, R5 ;  /* 0x0000000599057221 */ /* 0x000fe40000010100 */
[C---:B------:R-:W-:Y:S02]  /*5220*/  FADD.FTZ R6, -R152.reuse, R6 ;  /* 0x0000000698067221 */ /* 0x040fe40000010100 */
[----:B------:R-:W-:Y:S02]  /*5230*/  FADD.FTZ R7, -R152, R7 ;  /* 0x0000000798077221 */ /* 0x000fe40000010100 */
[----:B------:R-:W-:Y:S03]  /*5240*/  FMUL.FTZ R4, R185, R4 ;  /* 0x00000004b9047220 */ /* 0x000fe60000410000 */
        /* <DEDUP_REMOVED lines=19> */
[----:B------:R-:W-:Y:S02]  /*5380*/  FMUL.FTZ R77, R158, c[0x0][0x2ec] ;  /* 0x0000bb009e4d7a20 */ /* 0x000fe40000410000 */
[----:B------:R-:W-:Y:S02]  /*5390*/  FMUL.FTZ R76, R159, c[0x0][0x2ec] ;  /* 0x0000bb009f4c7a20 */ /* 0x000fe40000410000 */
[----:B------:R-:W-:Y:S02]  /*53a0*/  FMUL.FTZ R79, R160, c[0x0][0x2ec] ;  /* 0x0000bb00a04f7a20 */ /* 0x000fe40000410000 */
[----:B------:R-:W-:Y:S02]  /*53b0*/  FMUL.FTZ R78, R161, c[0x0][0x2ec] ;  /* 0x0000bb00a14e7a20 */ /* 0x000fe40000410000 */
        /* <DEDUP_REMOVED lines=108> */
.L_x_1222:
[----:B------:R-:W-:Y:S01]  /*5a80*/  F2FP.PACK_AB R69, R5, R4 ;  /* 0x000000040545723e */ /* 0x000fe200000000ff */
[----:B------:R-:W-:Y:S01]  /*5a90*/  IMAD.SHL.U32 R201, R199, 0x2, RZ ;  /* 0x00000002c7c97824 */ /* 0x000fe200078e00ff */
        /* <DEDUP_REMOVED lines=136> */
.L_x_1223:
        /* <DEDUP_REMOVED lines=472> */
.L_x_1225:
        /* <DEDUP_REMOVED lines=13> */
.L_x_1226:
        /* <DEDUP_REMOVED lines=44> */
.L_x_1228:
[----:B------:R-:W-:Y:S05]  /*8430*/  BSYNC B0 ;  /* 0x0000000000007941 */ /* 0x000fea0003800000 */
.L_x_1227:
        /* <DEDUP_REMOVED lines=19> */
.L_x_1230:
[----:B------:R-:W-:Y:S05]  /*8570*/  BSYNC B0 ;  /* 0x0000000000007941 */ /* 0x000fea0003800000 */
.L_x_1229:
        /* <DEDUP_REMOVED lines=25> */
.L_x_1232:
[----:B------:R-:W-:Y:S05]  /*8710*/  BSYNC B0 ;  /* 0x0000000000007941 */ /* 0x000fea0003800000 */
.L_x_1231:
        /* <DEDUP_REMOVED lines=16> */
.L_x_1201:
[----:B------:R-:W-:Y:S05]  /*8820*/  BSYNC B1 ;  /* 0x0000000000017941 */ /* 0x000fea0003800000 */
.L_x_1187:
[----:B------:R-:W-:-:S04]  /*8830*/  IADD3 R216, R216, c[0x0][0xc], RZ ;  /* 0x00000300d8d87a10 */ /* 0x000fc80007ffe0ff */
[----:B------:R-:W-:-:S13]  /*8840*/  ISETP.GE.AND P0, PT, R216, UR4, PT ;  /* 0x00000004d8007c0c */ /* 0x000fda000bf06270 */
[----:B------:R-:W-:Y:S01]  /*8850*/  @P0 CALL.REL.NOINC `(.L_x_1233) ;  /* 0x0000001000000944 */ /* 0x000fe20003c00000 */
[----:B------:R-:W-:Y:S05]  /*8860*/  BRA `(.L_x_1234) ;  /* 0xffff803000007947 */ /* 0x000fea000383ffff */
.L_x_1233:
[----:B------:R-:W-:Y:S05]  /*8870*/  EXIT ;  /* 0x000000000000794d */ /* 0x000fea0003800000 */
.L_x_1235:
        /* <DEDUP_REMOVED lines=16> */
.L_x_1609:


//--------------------- .text._ZN5flash44flash_bwd_dq_dk_dv_loop_seqk_parallel_kernelI23Flash_bwd_kernel_traitsILi192ELi64ELi64ELi8ELi4ELi2ELi2ELb0ELb0EN7cutlass6half_tE19Flash_kernel_traitsILi192ELi64ELi64ELi8ES3_EELb1ELb0ELb0ELb0ELb0ELb1ELb0EEEvNS_16Flash_bwd_paramsE --------------------------
	.section	.text._ZN5flash44flash_bwd_dq_dk_dv_loop_seqk_parallel_kernelI23Flash_bwd_kernel_traitsILi192ELi64ELi64ELi8ELi4ELi2ELi2ELb0ELb0EN7cutlass6half_tE19Flash_kernel_traitsILi192ELi64ELi64ELi8ES3_EELb1ELb0ELb0ELb0ELb0ELb1ELb0EEEvNS_16Flash_bwd_paramsE,"ax",@progbits
	.sectioninfo	@"SHI_REGISTERS=255"
	.align	128
        .global         _ZN5flash44flash_bwd_dq_dk_dv_loop_seqk_parallel_kernelI23Flash_bwd_kernel_traitsILi192ELi64ELi64ELi8ELi4ELi2ELi2ELb0ELb0EN7cutlass6half_tE19Flash_kernel_traitsILi192ELi64ELi64ELi8ES3_EELb1ELb0ELb0ELb0ELb0ELb1ELb0EEEvNS_16Flash_bwd_paramsE
        .type           _ZN5flash44flash_bwd_dq_dk_dv_loop_seqk_parallel_kernelI23Flash_bwd_kernel_traitsILi192ELi64ELi64ELi8ELi4ELi2ELi2ELb0ELb0EN7cutlass6half_tE19Flash_kernel_traitsILi192ELi64ELi64ELi8ES3_EELb1ELb0ELb0ELb0ELb0ELb1ELb0EEEvNS_16Flash_bwd_paramsE,@function
        .size           _ZN5flash44flash_bwd_dq_dk_dv_loop_seqk_parallel_kernelI23Flash_bwd_kernel_traitsILi192ELi64ELi64ELi8ELi4ELi2ELi2ELb0ELb0EN7cutlass6half_tE19Flash_kernel_traitsILi192ELi64ELi64ELi8ES3_EELb1ELb0ELb0ELb0ELb0ELb1ELb0EEEvNS_16Flash_bwd_paramsE,(.L_x_1610 - _ZN5flash44flash_bwd_dq_dk_dv_loop_seqk_parallel_kernelI23Flash_bwd_kernel_traitsILi192ELi64ELi64ELi8ELi4ELi2ELi2ELb0ELb0EN7cutlass6half_tE19Flash_kernel_traitsILi192ELi64ELi64ELi8ES3_EELb1ELb0ELb0ELb0ELb0ELb1ELb0EEEvNS_16Flash_bwd_paramsE)
        .other          _ZN5flash44flash_bwd_dq_dk_dv_loop_seqk_parallel_kernelI23Flash_bwd_kernel_traitsILi192ELi64ELi64ELi8ELi4ELi2ELi2ELb0ELb0EN7cutlass6half_tE19Flash_kernel_traitsILi192ELi64ELi64ELi8ES3_EELb1ELb0ELb0ELb0ELb0ELb1ELb0EEEvNS_16Flash_bwd_paramsE,@"STO_CUDA_ENTRY STV_DEFAULT"
_ZN5flash44flash_bwd_dq_dk_dv_loop_seqk_parallel_kernelI23Flash_bwd_kernel_traitsILi192ELi64ELi64ELi8ELi4ELi2ELi2ELb0ELb0EN7cutlass6half_tE19Flash_kernel_traitsILi192ELi64ELi64ELi8ES3_EELb1ELb0ELb0ELb0ELb0ELb1ELb0EEEvNS_16Flash_bwd_paramsE:
.text._ZN5flash44flash_bwd_dq_dk_dv_loop_seqk_parallel_kernelI23Flash_bwd_kernel_traitsILi192ELi64ELi64ELi8ELi4ELi2ELi2ELb0ELb0EN7cutlass6half_tE19Flash_kernel_traitsILi192ELi64ELi64ELi8ES3_EELb1ELb0ELb0ELb0ELb0ELb1ELb0EEEvNS_16Flash_bwd_paramsE:
        /* <DEDUP_REMOVED lines=21> */
[----:B------:R-:W-:Y:S02]  /*0150*/  LOP3.LUT R5, R2, 0xfffffff0, RZ, 0xc0, !PT ;  /* 0xfffffff002057812 */ /* 0x000fe400078ec0ff */
[----:B------:R-:W-:-:S02]  /*0160*/  LEA.HI R10, R3, R11, RZ, 0x3 ;  /* 0x0000000b030a7211 */ /* 0x000fc400078f18ff */
[----:B------:R-:W-:Y:S02]  /*0170*/  LEA.HI R2, R2, R4, RZ, 0x1 ;  /* 0x0000000402027211 */ /* 0x000fe400078f08ff */
[--C-:B------:R-:W-:Y:S02]  /*0180*/  SHF.R.S32.HI R6, RZ, 0x2, R0.reuse ;  /* 0x00000002ff067819 */ /* 0x100fe40000011400 */
[----:B------:R-:W-:Y:S02]  /*0190*/  SHF.R.S32.HI R7, RZ, 0x1f, R0 ;  /* 0x0000001fff077819 */ /* 0x000fe40000011400 */
[----:B------:R-:W-:Y:S02]  /*01a0*/  LOP3.LUT R0, R0, 0x7ffffffc, RZ, 0xc0, !PT ;  /* 0x7ffffffc00007812 */ /* 0x000fe400078ec0ff */
[----:B------:R-:W-:Y:S02]  /*01b0*/  LOP3.LUT R9, R8, 0xffffffe0, RZ, 0xc0, !PT ;  /* 0xffffffe008097812 */ /* 0x000fe400078ec0ff */
[-C--:B------:R-:W-:Y:S01]  /*01c0*/  LEA.HI R244, R3, R11.reuse, RZ, 0x7 ;  /* 0x0000000b03f47211 */ /* 0x080fe200078f38ff */
[----:B------:R-:W-:Y:S01]  /*01d0*/  IMAD.IADD R15, R11, 0x1, -R0 ;  /* 0x000000010b0f7824 */ /* 0x000fe200078e0a00 */
[----:B------:R-:W-:Y:S01]  /*01e0*/  LEA.HI R14, R3, R11, RZ, 0x6 ;  /* 0x0000000b030e7211 */ /* 0x000fe200078f30ff */
[C---:B------:R-:W-:Y:S01]  /*01f0*/  IMAD.IADD R17, R11.reuse, 0x1, -R9 ;  /* 0x000000010b117824 */ /* 0x040fe200078e0a09 */
[----:B------:R-:W-:Y:S01]  /*0200*/  LOP3.LUT R3, R10, 0xfffffff8, RZ, 0xc0, !PT ;  /* 0xfffffff80a037812 */ /* 0x000fe200078ec0ff */
[----:B------:R-:W-:Y:S01]  /*0210*/  IMAD.IADD R9, R11, 0x1, -R5 ;  /* 0x000000010b097824 */ /* 0x000fe200078e0a05 */
[----:B------:R-:W-:-:S02]  /*0220*/  SHF.R.S32.HI R232, RZ, 0x3, R10 ;  /* 0x00000003ffe87819 */ /* 0x000fc4000001140a */
[----:B------:R-:W-:Y:S01]  /*0230*/  LOP3.LUT R2, R2, 0xfffffffe, RZ, 0xc0, !PT ;  /* 0xfffffffe02027812 */ /* 0x000fe200078ec0ff */
[----:B------:R-:W-:Y:S01]  /*0240*/  IMAD.IADD R3, R11, 0x1, -R3 ;  /* 0x000000010b037824 */ /* 0x000fe200078e0a03 */
[----:B------:R-:W-:Y:S01]  /*0250*/  SHF.R.S32.HI R20, RZ, 0x5, R8 ;  /* 0x00000005ff147819 */ /* 0x000fe20000011408 */
[----:B------:R-:W-:Y:S01]  /*0260*/  IMAD.SHL.U32 R5, R232, 0x40, RZ ;  /* 0x00000040e8057824 */ /* 0x000fe200078e00ff */
[----:B------:R-:W-:Y:S01]  /*0270*/  LEA.HI R0, R7, R6, RZ, 0x3 ;  /* 0x0000000607007211 */ /* 0x000fe200078f18ff */
[----:B------:R-:W-:Y:S01]  /*0280*/  IMAD.IADD R12, R4, 0x1, -R2 ;  /* 0x00000001040c7824 */ /* 0x000fe200078e0a02 */
[----:B------:R-:W-:Y:S01]  /*0290*/  LEA.HI R4, R8, R20, RZ, 0x1 ;  /* 0x0000001408047211 */ /* 0x000fe200078f08ff */
[----:B------:R-:W-:Y:S01]  /*02a0*/  IMAD.SHL.U32 R18, R3, 0x8, RZ ;  /* 0x0000000803127824 */ /* 0x000fe200078e00ff */
[----:B------:R-:W-:Y:S01]  /*02b0*/  LOP3.LUT R2, R0, 0xfffffff8, RZ, 0xc0, !PT ;  /* 0xfffffff800027812 */ /* 0x000fe200078ec0ff */
[----:B------:R1:W-:Y:S01]  /*02c0*/  STL [R1+0x8], R17 ;  /* 0x0000081101007387 */ /* 0x0003e20000100800 */
[----:B------:R-:W-:-:S02]  /*02d0*/  LOP3.LUT R0, R5, 0x1c0, RZ, 0xc0, !PT ;  /* 0x000001c005007812 */ /* 0x000fc400078ec0ff */
[----:B------:R-:W-:Y:S01]  /*02e0*/  LOP3.LUT R4, R4, 0xfffffffe, RZ, 0xc0, !PT ;  /* 0xfffffffe04047812 */ /* 0x000fe200078ec0ff */
[----:B------:R-:W-:Y:S01]  /*02f0*/  IMAD.IADD R6, R6, 0x1, -R2 ;  /* 0x0000000106067824 */ /* 0x000fe200078e0a02 */
[----:B------:R-:W-:Y:S02]  /*0300*/  LOP3.LUT R5, R0, 0x38, R18, 0xf8, !PT ;  /* 0x0000003800057812 */ /* 0x000fe400078ef812 */
[----:B------:R-:W-:Y:S01]  /*0310*/  SHF.R.U32.HI R2, RZ, 0x3, R0 ;  /* 0x00000003ff027819 */ /* 0x000fe20000011600 */
[C---:B------:R-:W-:Y:S01]  /*0320*/  IMAD.SHL.U32 R0, R3.reuse, 0x40, RZ ;  /* 0x0000004003007824 */ /* 0x040fe200078e00ff */
[C---:B------:R-:W-:Y:S01]  /*0330*/  LOP3.LUT P4, RZ, R3.reuse, 0x2, RZ, 0xc0, !PT ;  /* 0x0000000203ff7812 */ /* 0x040fe2000788c0ff */
[----:B------:R-:W-:Y:S01]  /*0340*/  IMAD.IADD R181, R20, 0x1, -R4 ;  /* 0x0000000114b57824 */ /* 0x000fe200078e0a04 */
[----:B------:R-:W-:Y:S01]  /*0350*/  LOP3.LUT P3, RZ, R3, 0x4, RZ, 0xc0, !PT ;  /* 0x0000000403ff7812 */ /* 0x000fe2000786c0ff */
[----:B------:R-:W-:Y:S01]  /*0360*/  IMAD.SHL.U32 R4, R12, 0x200, RZ ;  /* 0x000002000c047824 */ /* 0x000fe200078e00ff */
[----:B------:R-:W-:-:S02]  /*0370*/  SHF.R.S32.HI R3, RZ, 0x1f, R9 ;  /* 0x0000001fff037819 */ /* 0x000fc40000011409 */
[----:B------:R-:W-:Y:S01]  /*0380*/  LOP3.LUT R11, R5, R2, RZ, 0x3c, !PT ;  /* 0x00000002050b7212 */ /* 0x000fe200078e3cff */
[----:B------:R-:W-:Y:S01]  /*0390*/  IMAD.SHL.U32 R2, R181, 0x10, RZ ;  /* 0x00000010b5027824 */ /* 0x000fe200078e00ff */
[----:B------:R-:W-:Y:S02]  /*03a0*/  LOP3.LUT R0, R0, 0x1c0, RZ, 0xc0, !PT ;  /* 0x000001c000007812 */ /* 0x000fe400078ec0ff */
[----:B------:R-:W-:Y:S02]  /*03b0*/  LEA.HI R13, R3, R9, RZ, 0x3 ;  /* 0x00000009030d7211 */ /* 0x000fe400078f18ff */
[C---:B------:R-:W-:Y:S02]  /*03c0*/  LOP3.LUT R171, R0.reuse, 0x8, R10, 0xf8, !PT ;  /* 0x0000000800ab7812 */ /* 0x040fe400078ef80a */
[----:B------:R-:W-:Y:S02]  /*03d0*/  LOP3.LUT R7, R0, 0x10, R2, 0xf8, !PT ;  /* 0x0000001000077812 */ /* 0x000fe400078ef802 */
[----:B------:R-:W-:-:S02]  /*03e0*/  SHF.R.U32.HI R174, RZ, 0x3, R0 ;  /* 0x00000003ffae7819 */ /* 0x000fc40000011600 */
[----:B------:R-:W-:Y:S02]  /*03f0*/  SHF.R.S32.HI R244, RZ, 0x7, R244 ;  /* 0x00000007fff47819 */ /* 0x000fe400000114f4 */
[----:B------:R-:W-:Y:S02]  /*0400*/  LOP3.LUT R3, R13, 0xfffffff8, RZ, 0xc0, !PT ;  /* 0xfffffff80d037812 */ /* 0x000fe400078ec0ff */
[----:B------:R-:W-:Y:S01]  /*0410*/  LOP3.LUT R0, R6, 0x1, RZ, 0xc0, !PT ;  /* 0x0000000106007812 */ /* 0x000fe200078ec0ff */
[----:B------:R-:W-:Y:S01]  /*0420*/  IMAD R2, R244, 0x800, R4 ;  /* 0x00000800f4027824 */ /* 0x000fe200078e0204 */
[----:B------:R-:W-:Y:S01]  /*0430*/  LOP3.LUT R171, R171, R174, RZ, 0x3c, !PT ;  /* 0x000000aeabab7212 */ /* 0x000fe200078e3cff */
[----:B------:R-:W-:Y:S01]  /*0440*/  IMAD.IADD R21, R9, 0x1, -R3 ;  /* 0x0000000109157824 */ /* 0x000fe200078e0a03 */
[----:B------:R-:W-:Y:S01]  /*0450*/  ISETP.NE.U32.AND P0, PT, R0, 0x1, PT ;  /* 0x000000010000780c */ /* 0x000fe20003f05070 */
[----:B------:R-:W-:Y:S01]  /*0460*/  IMAD.SHL.U32 R3, R6, 0x40, RZ ;  /* 0x0000004006037824 */ /* 0x000fe200078e00ff */
[----:B------:R-:W-:Y:S01]  /*0470*/  SHF.R.S32.HI R0, RZ, 0x6, R14 ;  /* 0x00000006ff007819 */ /* 0x000fe2000001140e */
[----:B------:R-:W-:Y:S01]  /*0480*/  IMAD.IADD R171, R2, 0x1, R171 ;  /* 0x0000000102ab7824 */ /* 0x000fe200078e02ab */
[----:B------:R-:W-:Y:S01]  /*0490*/  LOP3.LUT R7, R7, 0x8, R10, 0xf8, !PT ;  /* 0x0000000807077812 */ /* 0x000fe200078ef80a */
[----:B------:R-:W-:Y:S01]  /*04a0*/  IMAD.SHL.U32 R22, R244, 0x20, RZ ;  /* 0x00000020f4167824 */ /* 0x000fe200078e00ff */
[----:B------:R-:W-:Y:S01]  /*04b0*/  SHF.R.S32.HI R5, RZ, 0x1f, R8 ;  /* 0x0000001fff057819 */ /* 0x000fe20000011408 */
[----:B------:R-:W-:Y:S01]  /*04c0*/  IMAD R16, R0, 0x200, R11 ;  /* 0x0000020000107824 */ /* 0x000fe200078e020b */
[----:B------:R-:W-:Y:S01]  /*04d0*/  LOP3.LUT R174, R4, R7, R174, 0xf6, !PT ;  /* 0x0000000704ae7212 */ /* 0x000fe200078ef6ae */
[----:B------:R-:W-:Y:S01]  /*04e0*/  IMAD.SHL.U32 R2, R0, 0x8, RZ ;  /* 0x0000000800027824 */ /* 0x000fe200078e00ff */
[----:B------:R-:W-:Y:S01]  /*04f0*/  LOP3.LUT R0, R3, 0x1c0, RZ, 0xc0, !PT ;  /* 0x000001c003007812 */ /* 0x000fe200078ec0ff */
[----:B------:R-:W-:Y:S01]  /*0500*/  IMAD.SHL.U32 R4, R12, 0x20, RZ ;  /* 0x000000200c047824 */ /* 0x000fe200078e00ff */
[----:B------:R-:W-:Y:S01]  /*0510*/  LEA.HI R5, R5, R20, RZ, 0x2 ;  /* 0x0000001405057211 */ /* 0x000fe200078f10ff */
[----:B------:R-:W-:Y:S01]  /*0520*/  IMAD.SHL.U32 R7, R15, 0x2, RZ ;  /* 0x000000020f077824 */ /* 0x000fe200078e00ff */
[----:B------:R-:W-:Y:S01]  /*0530*/  LOP3.LUT R2, R2, 0x18, RZ, 0xc0, !PT ;  /* 0x0000001802027812 */ /* 0x000fe200078ec0ff */
[----:B------:R1:W-:Y:S01]  /*0540*/  STL [R1+0x10], R21 ;  /* 0x0000101501007387 */ /* 0x0003e20000100800 */
[----:B------:R-:W-:Y:S01]  /*0550*/  SHF.R.U32.HI R3, RZ, 0x3, R0 ;  /* 0x00000003ff037819 */ /* 0x000fe20000011600 */
[----:B------:R-:W-:Y:S01]  /*0560*/  IMAD.SHL.U32 R172, R171, 0x2, RZ ;  /* 0x00000002abac7824 */ /* 0x000fe200078e00ff */
[----:B------:R-:W-:Y:S01]  /*0570*/  LOP3.LUT R5, R5, 0xfffffffc, RZ, 0xc0, !PT ;  /* 0xfffffffc05057812 */ /* 0x000fe200078ec0ff */
[----:B------:R1:W-:Y:S01]  /*0580*/  STL [R1+0xc], R16 ;  /* 0x00000c1001007387 */ /* 0x0003e20000100800 */
[----:B------:R-:W-:Y:S01]  /*0590*/  LOP3.LUT R8, R2, 0x20, R4, 0xf8, !PT ;  /* 0x0000002002087812 */ /* 0x000fe200078ef804 */
[----:B------:R-:W-:Y:S01]  /*05a0*/  IMAD.SHL.U32 R4, R13, 0x40, RZ ;  /* 0x000000400d047824 */ /* 0x000fe200078e00ff */
[----:B------:R-:W-:Y:S01]  /*05b0*/  LOP3.LUT R9, R3, R0, R2, 0x1e, !PT ;  /* 0x0000000003097212 */ /* 0x000fe200078e1e02 */
[----:B------:R-:W-:Y:S01]  /*05c0*/  IMAD.SHL.U32 R2, R21, 0x40, RZ ;  /* 0x0000004015027824 */ /* 0x000fe200078e00ff */
[----:B------:R-:W-:Y:S01]  /*05d0*/  LOP3.LUT R0, R0, 0x20, R22, 0xf8, !PT ;  /* 0x0000002000007812 */ /* 0x000fe200078ef816 */
[----:B------:R-:W-:Y:S01]  /*05e0*/  IMAD.IADD R243, R20, 0x1, -R5 ;  /* 0x0000000114f37824 */ /* 0x000fe200078e0a05 */
[----:B------:R-:W-:Y:S01]  /*05f0*/  R2P PR, R6, 0x6 ;  /* 0x0000000606007804 */ /* 0x000fe20000000000 */
[----:B------:R-:W-:Y:S01]  /*0600*/  IMAD.SHL.U32 R5, R12, 0x8, RZ ;  /* 0x000000080c057824 */ /* 0x000fe200078e00ff */
[----:B------:R-:W-:Y:S01]  /*0610*/  LOP3.LUT R2, R2, 0x1c0, RZ, 0xc0, !PT ;  /* 0x000001c002027812 */ /* 0x000fe200078ec0ff */
[----:B------:R-:W-:Y:S01]  /*0620*/  IMAD.SHL.U32 R196, R16, 0x2, RZ ;  /* 0x0000000210c47824 */ /* 0x000fe200078e00ff */
[----:B------:R-:W-:Y:S01]  /*0630*/  LOP3.LUT R6, R0, R3, RZ, 0x3c, !PT ;  /* 0x0000000300067212 */ /* 0x000fe200078e3cff */
[----:B------:R-:W-:Y:S01]  /*0640*/  IMAD R0, R243, 0x400, R7 ;  /* 0x00000400f3007824 */ /* 0x000fe200078e0207 */
[----:B------:R-:W-:-:S02]  /*0650*/  SHF.R.S32.HI R19, RZ, 0x1f, R18 ;  /* 0x0000001fff137819 */ /* 0x000fc40000011412 */
[----:B------:R-:W-:Y:S01]  /*0660*/  SHF.R.U32.HI R3, RZ, 0x3, R2 ;  /* 0x00000003ff037819 */ /* 0x000fe20000011602 */
[----:B------:R-:W-:Y:S01]  /*0670*/  IMAD.IADD R6, R0, 0x1, R6 ;  /* 0x0000000100067824 */ /* 0x000fe200078e0206 */
[----:B------:R-:W-:Y:S01]  /*0680*/  LOP3.LUT R5, R2, 0x8, R5, 0xf8, !PT ;  /* 0x0000000802057812 */ /* 0x000fe200078ef805 */
[----:B------:R1:W-:Y:S01]  /*0690*/  STL.64 [R1], R18 ;  /* 0x0000001201007387 */ /* 0x0003e20000100a00 */
[----:B------:R-:W-:Y:S01]  /*06a0*/  LOP3.LUT R0, R4, 0xfffffe00, RZ, 0xc0, !PT ;  /* 0xfffffe0004007812 */ /* 0x000fe200078ec0ff */
[----:B------:R-:W-:Y:S01]  /*06b0*/  IMAD R4, R181, 0x400, R7 ;  /* 0x00000400b5047824 */ /* 0x000fe200078e0207 */
[----:B------:R-:W-:Y:S01]  /*06c0*/  LOP3.LUT R2, R3, R8, R2, 0x1e, !PT ;  /* 0x0000000803027212 */ /* 0x000fe200078e1e02 */
[----:B------:R-:W-:Y:S01]  /*06d0*/  IMAD.SHL.U32 R205, R6, 0x2, RZ ;  /* 0x0000000206cd7824 */ /* 0x000fe200078e00ff */
[----:B------:R-:W-:Y:S01]  /*06e0*/  SEL R169, R169, 0xffffffe0, !P4 ;  /* 0xffffffe0a9a97807 */ /* 0x000fe20006000000 */
[--C-:B------:R-:W-:Y:S01]  /*06f0*/  IMAD R187, R243, 0x400, R0.reuse ;  /* 0x00000400f3bb7824 */ /* 0x100fe200078e0200 */
[----:B------:R-:W-:Y:S01]  /*0700*/  LOP3.LUT R186, R2, R0, RZ, 0xfc, !PT ;  /* 0x0000000002ba7212 */ /* 0x000fe200078efcff */
[----:B------:R-:W-:Y:S01]  /*0710*/  IMAD R181, R181, 0x400, R0 ;  /* 0x00000400b5b57824 */ /* 0x000fe200078e0200 */
[----:B------:R-:W-:Y:S01]  /*0720*/  SHF.R.S32.HI R0, RZ, 0x1f, R17 ;  /* 0x0000001fff007819 */ /* 0x000fe20000011411 */
[----:B------:R-:W-:Y:S01]  /*0730*/  IMAD.IADD R4, R4, 0x1, R9 ;  /* 0x0000000104047824 */ /* 0x000fe200078e0209 */
[----:B------:R-:W-:Y:S01]  /*0740*/  LOP3.LUT R3, R5, R3, RZ, 0x3c, !PT ;  /* 0x0000000305037212 */ /* 0x000fe200078e3cff */
[----:B------:R-:W-:Y:S01]  /*0750*/  IMAD R169, R171, 0x2, R169 ;  /* 0x00000002aba97824 */ /* 0x000fe200078e02a9 */
[----:B------:R-:W-:-:S02]  /*0760*/  LEA.HI R0, R0, R17, RZ, 0x2 ;  /* 0x0000001100007211 */ /* 0x000fc400078f10ff */
[----:B------:R-:W-:Y:S01]  /*0770*/  SEL R173, R173, 0xffffffc0, !P3 ;  /* 0xffffffc0adad7807 */ /* 0x000fe20005800000 */
[----:B------:R-:W-:Y:S01]  /*0780*/  IMAD.IADD R181, R3, 0x1, R181 ;  /* 0x0000000103b57824 */ /* 0x000fe200078e02b5 */
[----:B------:R-:W-:Y:S01]  /*0790*/  SEL R207, R207, 0x10, !P0 ;  /* 0x00000010cfcf7807 */ /* 0x000fe20004000000 */
[----:B------:R-:W-:Y:S01]  /*07a0*/  IMAD.IADD R187, R187, 0x1, R3 ;  /* 0x00000001bbbb7824 */ /* 0x000fe200078e0203 */
[----:B------:R-:W-:Y:S01]  /*07b0*/  IADD3 R206, R205, 0x20, RZ ;  /* 0x00000020cdce7810 */ /* 0x000fe20007ffe0ff */
[----:B------:R-:W-:Y:S01]  /*07c0*/  IMAD R171, R171, 0x2, R173 ;  /* 0x00000002abab7824 */ /* 0x000fe200078e02ad */
[----:B------:R-:W-:Y:S01]  /*07d0*/  SHF.R.S32.HI R0, RZ, 0x2, R0 ;  /* 0x00000002ff007819 */ /* 0x000fe20000011400 */
[----:B------:R-:W-:Y:S01]  /*07e0*/  IMAD.IADD R170, R173, 0x1, R169 ;  /* 0x00000001adaa7824 */ /* 0x000fe200078e02a9 */
[----:B------:R-:W-:Y:S01]  /*07f0*/  LEA R233, R4, 0x12000, 0x1 ;  /* 0x0001200004e97811 */ /* 0x000fe200078e08ff */
[C---:B------:R-:W-:Y:S01]  /*0800*/  IMAD R173, R174.reuse, 0x2, R173 ;  /* 0x00000002aead7824 */ /* 0x040fe200078e02ad */
[C---:B------:R-:W-:Y:S01]  /*0810*/  @P1 IADD3 R206, R205.reuse, -0x20, RZ ;  /* 0xffffffe0cdce1810 */ /* 0x040fe20007ffe0ff */
[----:B------:R-:W-:Y:S01]  /*0820*/  IMAD.IADD R208, R205, 0x1, R207 ;  /* 0x00000001cdd07824 */ /* 0x000fe200078e02cf */
[----:B------:R-:W-:Y:S01]  /*0830*/  IADD3 R234, R233, 0x40, RZ ;  /* 0x00000040e9ea7810 */ /* 0x000fe20007ffe0ff */
[----:B------:R-:W-:Y:S01]  /*0840*/  IMAD R209, R243, 0x10, R0 ;  /* 0x00000010f3d17824 */ /* 0x000fe200078e0200 */
[----:B------:R-:W-:Y:S01]  /*0850*/  SHF.R.S32.HI R2, RZ, 0x1f, R232 ;  /* 0x0000001fff027819 */ /* 0x000fe200000114e8 */
[----:B------:R-:W-:Y:S01]  /*0860*/  IMAD.SHL.U32 R174, R174, 0x2, RZ ;  /* 0x00000002aeae7824 */ /* 0x000fe200078e00ff */
[----:B------:R-:W-:Y:S01]  /*0870*/  LEA R181, R181, 0x1e000, 0x1 ;  /* 0x0001e000b5b57811 */ /* 0x000fe200078e08ff */
[----:B------:R-:W-:Y:S01]  /*0880*/  IMAD.IADD R207, R207, 0x1, R206 ;  /* 0x00000001cfcf7824 */ /* 0x000fe200078e02ce */
[----:B-1----:R-:W-:-:S02]  /*0890*/  @P2 IADD3 R234, R233, -0x40, RZ ;  /* 0xffffffc0e9ea2810 */ /* 0x002fc40007ffe0ff */
.L_x_1264:
[----:B-1----:R-:W1:Y:S01]  /*08a0*/  S2R R33, SR_CTAID.Y ;  /* 0x0000000000217919 */ /* 0x002e620000002600 */
[----:B--2---:R-:W2:Y:S01]  /*08b0*/  LDC.U8 R0, c[0x0][0x312] ;  /* 0x0000c480ff007b82 */ /* 0x004ea20000000000 */
[----:B------:R-:W-:-:S02]  /*08c0*/  ISETP.NE.U32.AND P3, PT, RZ, c[0x0][0x240], PT ;  /* 0x00009000ff007a0c */ /* 0x000fc40003f65070 */
[----:B------:R-:W3:Y:S01]  /*08d0*/  S2R R2, SR_CTAID.Y ;  /* 0x0000000000027919 */ /* 0x000ee20000002600 */
        /* <DEDUP_REMOVED lines=31> */
.L_x_1236:
        /* <DEDUP_REMOVED lines=44> */
.L_x_1238:
        /* <DEDUP_REMOVED lines=15> */
.L_x_1239:
        /* <DEDUP_REMOVED lines=9> */
[----:B------:R-:W-:Y:S01]  /*0f10*/  @P0 IMAD R10, R0, c[0x0][0x374], R5 ;  /* 0x0000dd00000a0a24 */ /* 0x000fe200078e0205 */
[----:B------:R-:W5:Y:S01]  /*0f20*/  LDC.U8 R19, c[0x0][0x3d0] ;  /* 0x0000f400ff137b82 */ /* 0x000f620000000000 */
[----:B------:R-:W-:Y:S01]  /*0f30*/  @!P0 IMAD.WIDE.U32 R4, R33, c[0x0][0x368], RZ ;  /* 0x0000da0021048a25 */ /* 0x000fe200078e00ff */
[----:B------:R-:W-:-:S03]  /*0f40*/  SHF.R.S32.HI R12, RZ, 0x1f, R12 ;  /* 0x0000001fff0c7819 */ /* 0x000fc6000001140c */
[----:B------:R-:W-:Y:S02]  /*0f50*/  IMAD.MOV.U32 R31, RZ, RZ, c[0x0][0x22c] ;  /* 0x00008b00ff1f7624 */ /* 0x000fe400078e00ff */
[----:B------:R-:W-:Y:S02]  /*0f60*/  @!P0 IMAD.MOV.U32 R9, RZ, RZ, R4 ;  /* 0x000000ffff098224 */ /* 0x000fe400078e0004 */
[----:B------:R-:W-:Y:S01]  /*0f70*/  IMAD.WIDE R20, R31, c[0x0][0x1c0], RZ ;  /* 0x000070001f147a25 */ /* 0x000fe200078e02ff */
[----:B---3--:R-:W3:Y:S01]  /*0f80*/  MUFU.RCP R2, R2 ;  /* 0x0000000200027308 */ /* 0x008ee20000001000 */
[----:B-1----:R-:W-:Y:S02]  /*0f90*/  IABS R7, R34 ;  /* 0x0000002200077213 */ /* 0x002fe40000000000 */
[----:B------:R-:W-:Y:S02]  /*0fa0*/  LOP3.LUT R8, R34, c[0x0][0x1c8], RZ, 0x3c, !PT ;  /* 0x0000720022087a12 */ /* 0x000fe400078e3cff */
[----:B--2---:R-:W-:-:S02]  /*0fb0*/  ISETP.NE.AND P1, PT, R15, RZ, PT ;  /* 0x000000ff0f00720c */ /* 0x004fc40003f25270 */
[----:B------:R-:W-:Y:S02]  /*0fc0*/  ISETP.GE.AND P2, PT, R8, RZ, PT ;  /* 0x000000ff0800720c */ /* 0x000fe40003f46270 */
[----:B------:R-:W-:Y:S02]  /*0fd0*/  SHF.L.U64.HI R8, R33, 0x7, R18 ;  /* 0x0000000721087819 */ /* 0x000fe40000010212 */
[----:B-----5:R-:W-:Y:S02]  /*0fe0*/  ISETP.NE.AND P6, PT, R19, RZ, PT ;  /* 0x000000ff1300720c */ /* 0x020fe40003fc5270 */
[----:B---3--:R-:W-:Y:S02]  /*0ff0*/  IADD3 R2, R2, 0xffffffe, RZ ;  /* 0x0ffffffe02027810 */ /* 0x008fe40007ffe0ff */
[----:B------:R-:W-:Y:S02]  /*1000*/  SEL R8, R8, RZ, P3 ;  /* 0x000000ff08087207 */ /* 0x000fe40001800000 */
[----:B------:R-:W1:Y:S01]  /*1010*/  F2I.FTZ.U32.TRUNC.NTZ R3, R2 ;  /* 0x0000000200037305 */ /* 0x000e62000021f000 */
[----:B------:R-:W-:-:S02]  /*1020*/  SHF.R.S32.HI R38, RZ, 0x1f, R34 ;  /* 0x0000001fff267819 */ /* 0x000fc40000011422 */
        /* <DEDUP_REMOVED lines=11> */
[----:B------:R-:W-:Y:S01]  /*10e0*/  IMAD.SHL.U32 R6, R33, 0x80, RZ ;  /* 0x0000008021067824 */ /* 0x000fe200078e00ff */
[----:B------:R-:W-:Y:S01]  /*10f0*/  ISETP.GT.U32.AND P4, PT, R11, R3, PT ;  /* 0x000000030b00720c */ /* 0x000fe20003f84070 */
[----:B------:R-:W-:-:S03]  /*1100*/  IMAD.WIDE.U32 R12, R33, c[0x0][0x224], RZ ;  /* 0x00008900210c7a25 */ /* 0x000fc600078e00ff */
[----:B------:R-:W-:Y:S01]  /*1110*/  SEL R6, R6, RZ, P3 ;  /* 0x000000ff06067207 */ /* 0x000fe20001800000 */
[----:B------:R-:W-:Y:S02]  /*1120*/  IMAD R5, R18, c[0x0][0x224], R7 ;  /* 0x0000890012057a24 */ /* 0x000fe400078e0207 */
[----:B------:R-:W-:Y:S01]  /*1130*/  IMAD R7, R21, R12, RZ ;  /* 0x0000000c15077224 */ /* 0x000fe200078e02ff */
[----:B------:R-:W-:Y:S02]  /*1140*/  IADD3 R6, P3, R14, R6, RZ ;  /* 0x000000060e067210 */ /* 0x000fe40007f7e0ff */
[----:B------:R-:W-:Y:S01]  /*1150*/  IADD3 R4, R13, R5, RZ ;  /* 0x000000050d047210 */ /* 0x000fe20007ffe0ff */
[C---:B------:R-:W-:Y:S02]  /*1160*/  IMAD.WIDE.U32 R12, R20.reuse, R12, RZ ;  /* 0x0000000c140c7225 */ /* 0x040fe400078e00ff */
[-C--:B------:R-:W-:Y:S02]  /*1170*/  @!P4 IADD3 R3, R3, -R11.reuse, RZ ;  /* 0x8000000b0303c210 */ /* 0x080fe40007ffe0ff */
[----:B------:R-:W-:Y:S01]  /*1180*/  IMAD R7, R20, R4, R7 ;  /* 0x0000000414077224 */ /* 0x000fe200078e0207 */
[----:B------:R-:W-:Y:S01]  /*1190*/  @!P4 IADD3 R2, R2, 0x1, RZ ;  /* 0x000000010202c810 */ /* 0x000fe20007ffe0ff */
[----:B------:R-:W-:Y:S01]  /*11a0*/  IMAD.X R8, R17, 0x1, R8, P3 ;  /* 0x0000000111087824 */ /* 0x000fe200018e0608 */
[----:B------:R-:W-:Y:S01]  /*11b0*/  ISETP.GE.U32.AND P5, PT, R3, R11, PT ;  /* 0x0000000b0300720c */ /* 0x000fe20003fa6070 */
[----:B------:R-:W-:Y:S01]  /*11c0*/  IMAD.WIDE.U32 R4, R20, R0, RZ ;  /* 0x0000000014047225 */ /* 0x000fe200078e00ff */
[----:B------:R-:W-:-:S02]  /*11d0*/  ISETP.NE.AND P3, PT, RZ, c[0x0][0x1c8], PT ;  /* 0x00007200ff007a0c */ /* 0x000fc40003f65270 */
[----:B------:R-:W-:Y:S01]  /*11e0*/  IADD3 R11, R13, R7, RZ ;  /* 0x000000070d0b7210 */ /* 0x000fe20007ffe0ff */
[C---:B------:R-:W-:Y:S01]  /*11f0*/  IMAD R15, R21.reuse, R6, RZ ;  /* 0x00000006150f7224 */ /* 0x040fe200078e02ff */
[----:B------:R-:W-:Y:S01]  /*1200*/  SEL R18, R12, R4, !P0 ;  /* 0x000000040c127207 */ /* 0x000fe20004000000 */
[----:B------:R-:W-:Y:S02]  /*1210*/  IMAD R3, R21, R0, RZ ;  /* 0x0000000015037224 */ /* 0x000fe400078e02ff */
[----:B------:R-:W-:-:S04]  /*1220*/  IMAD.WIDE.U32 R6, R20, R6, RZ ;  /* 0x0000000614067225 */ /* 0x000fc800078e00ff */
[----:B------:R-:W-:Y:S01]  /*1230*/  IMAD R8, R20, R8, R15 ;  /* 0x0000000814087224 */ /* 0x000fe200078e020f */
[----:B------:R-:W-:Y:S01]  /*1240*/  @P5 IADD3 R2, R2, 0x1, RZ ;  /* 0x0000000102025810 */ /* 0x000fe20007ffe0ff */
[----:B------:R-:W-:Y:S02]  /*1250*/  @P1 IMAD R4, R33, c[0x0][0x214], RZ ;  /* 0x0000850021041a24 */ /* 0x000fe400078e02ff */
[----:B----4-:R-:W-:Y:S01]  /*1260*/  IMAD.WIDE.U32 R20, R16, c[0x0][0x3d8], RZ ;  /* 0x0000f60010147a25 */ /* 0x010fe200078e00ff */
[----:B------:R-:W-:Y:S02]  /*1270*/  @!P2 IADD3 R2, -R2, RZ, RZ ;  /* 0x000000ff0202a210 */ /* 0x000fe40007ffe1ff */
[----:B------:R-:W-:Y:S01]  /*1280*/  @P1 SEL R4, R4, R0, !P0 ;  /* 0x0000000004041207 */ /* 0x000fe20004000000 */
[----:B------:R-:W-:Y:S01]  /*1290*/  @P0 IMAD.IADD R11, R5, 0x1, R3 ;  /* 0x00000001050b0824 */ /* 0x000fe200078e0203 */
[----:B------:R-:W-:Y:S01]  /*12a0*/  SEL R13, R20, RZ, P6 ;  /* 0x000000ff140d7207 */ /* 0x000fe20003000000 */
[----:B------:R-:W-:Y:S01]  /*12b0*/  IMAD R3, R16, c[0x0][0x3dc], R21 ;  /* 0x0000f70010037a24 */ /* 0x000fe200078e0215 */
[----:B------:R-:W-:Y:S01]  /*12c0*/  @!P3 LOP3.LUT R2, RZ, c[0x0][0x1c8], RZ, 0x33, !PT ;  /* 0x00007200ff02ba12 */ /* 0x000fe200078e33ff */
[C---:B------:R-:W-:Y:S01]  /*12d0*/  IMAD R20, R34.reuse, c[0x0][0x22c], RZ ;  /* 0x00008b0022147a24 */ /* 0x040fe200078e02ff */
[----:B------:R-:W-:Y:S01]  /*12e0*/  IADD3 R8, R7, R8, RZ ;  /* 0x0000000807087210 */ /* 0x000fe20007ffe0ff */
[----:B------:R-:W-:Y:S01]  /*12f0*/  @!P1 IMAD R5, R33, c[0x0][0x1c0], R34 ;  /* 0x0000700021059a24 */ /* 0x000fe200078e0222 */
[----:B------:R-:W-:Y:S01]  /*1300*/  SEL R15, R3, RZ, P6 ;  /* 0x000000ff030f7207 */ /* 0x000fe20003000000 */
[----:B------:R-:W-:Y:S01]  /*1310*/  @P1 IMAD R12, R34, c[0x0][0x234], R4 ;  /* 0x00008d00220c1a24 */ /* 0x000fe200078e0204 */
[----:B------:R-:W-:Y:S01]  /*1320*/  SHF.R.S32.HI R30, RZ, 0x1f, R20 ;  /* 0x0000001fff1e7819 */ /* 0x000fe20000011414 */
[----:B------:R-:W-:Y:S01]  /*1330*/  @!P1 IMAD R12, R5, c[0x0][0x214], RZ ;  /* 0x00008500050c9a24 */ /* 0x000fe200078e02ff */
        /* <DEDUP_REMOVED lines=9> */
.L_x_1240:
[----:B------:R-:W-:-:S04]  /*13d0*/  IMAD R16, R33, c[0x0][0x1c0], R34 ;  /* 0x0000700021107a24 */ /* 0x000fc800078e0222 */
[----:B------:R-:W-:Y:S02]  /*13e0*/  IMAD R16, R16, c[0x0][0x224], RZ ;  /* 0x0000890010107a24 */ /* 0x000fe400078e02ff */
.L_x_1241:
[----:B------:R-:W2:Y:S04]  /*13f0*/  LDL.64 R36, [R1] ;  /* 0x0000000001247983 */ /* 0x000ea80000100a00 */
[----:B------:R-:W3:Y:S01]  /*1400*/  LDL R32, [R1+0x8] ;  /* 0x0000080001207983 */ /* 0x000ee20000100800 */
[----:B------:R-:W-:Y:S01]  /*1410*/  IMAD R21, R31, c[0x0][0x1c0], RZ ;  /* 0x000070001f157a24 */ /* 0x000fe200078e02ff */
[----:B------:R-:W-:Y:S01]  /*1420*/  SHF.R.S32.HI R35, RZ, 0x1f, R232 ;  /* 0x0000001fff237819 */ /* 0x000fe200000114e8 */
[----:B------:R-:W-:Y:S01]  /*1430*/  IMAD R0, R17, c[0x0][0x370], RZ ;  /* 0x0000dc0011007a24 */ /* 0x000fe200078e02ff */
[----:B------:R-:W1:Y:S01]  /*1440*/  S2R R39, SR_TID.X ;  /* 0x0000000000277919 */ /* 0x000e620000002100 */
[----:B------:R-:W-:Y:S01]  /*1450*/  IMAD.SHL.U32 R3, R21, 0x40, RZ ;  /* 0x0000004015037824 */ /* 0x000fe200078e00ff */
[----:B------:R-:W-:Y:S01]  /*1460*/  BSSY B1, `(.L_x_1237) ;  /* 0x0000685000017945 */ /* 0x000fe20003800000 */
[----:B------:R-:W-:Y:S01]  /*1470*/  IMAD R7, R14, c[0x0][0x374], R0 ;  /* 0x0000dd000e077a24 */ /* 0x000fe200078e0200 */
[----:B------:R-:W4:Y:S01]  /*1480*/  S2R R40, SR_TID.X ;  /* 0x0000000000287919 */ /* 0x000f220000002100 */
[----:B------:R-:W-:-:S02]  /*1490*/  IADD3 R0, P2, R232, R14, RZ ;  /* 0x0000000ee8007210 */ /* 0x000fc40007f5e0ff */
[----:B-1----:R-:W-:-:S04]  /*14a0*/  SHF.R.S32.HI R39, RZ, 0x1f, R39 ;  /* 0x0000001fff277819 */ /* 0x002fc80000011427 */
[----:B----4-:R-:W-:-:S04]  /*14b0*/  LEA.HI R39, R39, R40, RZ, 0x5 ;  /* 0x0000002827277211 */ /* 0x010fc800078f28ff */
[----:B------:R-:W-:Y:S02]  /*14c0*/  SHF.R.S32.HI R39, RZ, 0x5, R39 ;  /* 0x00000005ff277819 */ /* 0x000fe40000011427 */
[----:B--2---:R-:W-:Y:S01]  /*14d0*/  IADD3 R4, P0, R36, R9, RZ ;  /* 0x0000000924047210 */ /* 0x004fe20007f1e0ff */
[----:B------:R-:W-:-:S04]  /*14e0*/  IMAD R9, R38, c[0x0][0x378], RZ ;  /* 0x0000de0026097a24 */ /* 0x000fc800078e02ff */
[----:B------:R-:W-:Y:S01]  /*14f0*/  IMAD.X R5, R37, 0x1, R10, P0 ;  /* 0x0000000125057824 */ /* 0x000fe200000e060a */
[----:B------:R-:W-:Y:S01]  /*1500*/  IADD3 R6, P1, P0, R6, R3, R20 ;  /* 0x0000000306067210 */ /* 0x000fe2000783e014 */
[----:B------:R-:W-:Y:S01]  /*1510*/  IMAD R9, R34, c[0x0][0x37c], R9 ;  /* 0x0000df0022097a24 */ /* 0x000fe200078e0209 */
[----:B------:R-:W-:Y:S01]  /*1520*/  SHF.R.S32.HI R3, RZ, 0x1f, R3 ;  /* 0x0000001fff037819 */ /* 0x000fe20000011403 */
[----:B------:R-:W-:-:S03]  /*1530*/  IMAD.WIDE.U32 R4, R14, c[0x0][0x370], R4 ;  /* 0x0000dc000e047a25 */ /* 0x000fc600078e0004 */
[----:B------:R-:W-:Y:S01]  /*1540*/  IADD3.X R8, R8, R3, R30, P1, P0 ;  /* 0x0000000308087210 */ /* 0x000fe20000fe041e */
[----:B------:R-:W-:Y:S01]  /*1550*/  IMAD.X R3, R35, 0x1, R17, P2 ;  /* 0x0000000123037824 */ /* 0x000fe200010e0611 */
[----:B------:R-:W-:Y:S02]  /*1560*/  IADD3 R10, P1, P0, R13, R6, R18 ;  /* 0x000000060d0a7210 */ /* 0x000fe4000783e012 */
[----:B------:R-:W-:Y:S01]  /*1570*/  IADD3 R5, R5, R7, RZ ;  /* 0x0000000705057210 */ /* 0x000fe20007ffe0ff */
[----:B------:R-:W-:Y:S01]  /*1580*/  IMAD R13, R3, c[0x0][0x190], RZ ;  /* 0x00006400030d7a24 */ /* 0x000fe200078e02ff */
[----:B------:R-:W-:Y:S01]  /*1590*/  IADD3.X R8, R15, R8, R11, P1, P0 ;  /* 0x000000080f087210 */ /* 0x000fe20000fe040b */
[----:B---3--:R-:W-:Y:S01]  /*15a0*/  IMAD R3, R39, R21, R32 ;  /* 0x0000001527037224 */ /* 0x008fe200078e0220 */
[----:B------:R-:W-:Y:S01]  /*15b0*/  ISETP.GE.AND P2, PT, R22, 0x1, PT ;  /* 0x000000011600780c */ /* 0x000fe20003f46270 */
[----:B------:R-:W-:Y:S01]  /*15c0*/  IMAD.WIDE.U32 R6, R0, c[0x0][0x190], R36 ;  /* 0x0000640000067a25 */ /* 0x000fe200078e0024 */
[----:B------:R-:W-:-:S02]  /*15d0*/  IADD3 R15, R14, R12, RZ ;  /* 0x0000000c0e0f7210 */ /* 0x000fc40007ffe0ff */
[----:B------:R-:W-:Y:S01]  /*15e0*/  MOV R30, 0x4 ;  /* 0x00000004001e7802 */ /* 0x000fe20000000f00 */
[----:B------:R-:W-:Y:S01]  /*15f0*/  IMAD.WIDE.U32 R4, R34, c[0x0][0x378], R4 ;  /* 0x0000de0022047a25 */ /* 0x000fe200078e0004 */
[----:B------:R-:W-:-:S03]  /*1600*/  IADD3 R6, P1, R29, R6, RZ ;  /* 0x000000061d067210 */ /* 0x000fc60007f3e0ff */
[----:B------:R-:W-:Y:S01]  /*1610*/  IMAD R13, R0, c[0x0][0x194], R13 ;  /* 0x00006500000d7a24 */ /* 0x000fe200078e020d */
[----:B------:R-:W-:Y:S01]  /*1620*/  IADD3 R0, P0, R3, R10, RZ ;  /* 0x0000000a03007210 */ /* 0x000fe20007f1e0ff */
[----:B------:R-:W-:Y:S02]  /*1630*/  IMAD.IADD R5, R5, 0x1, R9 ;  /* 0x0000000105057824 */ /* 0x000fe400078e0209 */
[----:B------:R-:W-:Y:S01]  /*1640*/  IMAD.IADD R14, R14, 0x1, R16 ;  /* 0x000000010e0e7824 */ /* 0x000fe200078e0210 */
[----:B------:R-:W-:Y:S01]  /*1650*/  LEA.HI.X.SX32 R9, R3, R8, 0x1, P0 ;  /* 0x0000000803097211 */ /* 0x000fe200000f0eff */
[----:B------:R-:W-:Y:S01]  /*1660*/  IMAD R3, R35, c[0x0][0x370], RZ ;  /* 0x0000dc0023037a24 */ /* 0x000fe200078e02ff */
[----:B------:R-:W-:Y:S01]  /*1670*/  IADD3.X R7, R23, R7, R13, P1, !PT ;  /* 0x0000000717077210 */ /* 0x000fe20000ffe40d */
[----:B------:R-:W-:Y:S01]  /*1680*/  IMAD R8, R38, c[0x0][0x1a8], RZ ;  /* 0x00006a0026087a24 */ /* 0x000fe200078e02ff */
[----:B------:R-:W-:Y:S01]  /*1690*/  LEA R188, P0, R0, c[0x0][0x350], 0x2 ;  /* 0x0000d40000bc7a11 */ /* 0x000fe200078010ff */
[----:B------:R-:W-:-:S02]  /*16a0*/  IMAD R3, R232, c[0x0][0x374], R3 ;  /* 0x0000dd00e8037a24 */ /* 0x000fc400078e0203 */
[----:B------:R-:W-:Y:S01]  /*16b0*/  IMAD.WIDE.U32 R4, R232, c[0x0][0x370], R4 ;  /* 0x0000dc00e8047a25 */ /* 0x000fe200078e0004 */
[----:B------:R-:W-:-:S03]  /*16c0*/  LEA.HI.X R189, R0, c[0x0][0x354], R9, 0x2, P0 ;  /* 0x0000d50000bd7a11 */ /* 0x000fc600000f1409 */
[----:B------:R-:W-:Y:S01]  /*16d0*/  IMAD R8, R34, c[0x0][0x1ac], R8 ;  /* 0x00006b0022087a24 */ /* 0x000fe200078e0208 */
[----:B------:R-:W-:Y:S01]  /*16e0*/  LEA R10, P0, R4, c[0x0][0x330], 0x1 ;  /* 0x0000cc00040a7a11 */ /* 0x000fe200078008ff */
[----:B------:R-:W-:-:S04]  /*16f0*/  IMAD.WIDE.U32 R6, R34, c[0x0][0x1a8], R6 ;  /* 0x00006a0022067a25 */ /* 0x000fc800078e0006 */
[----:B------:R-:W-:Y:S01]  /*1700*/  IMAD.IADD R0, R5, 0x1, R3 ;  /* 0x0000000105007824 */ /* 0x000fe200078e0203 */
[----:B------:R-:W-:Y:S01]  /*1710*/  IADD3 R8, R7, R8, RZ ;  /* 0x0000000807087210 */ /* 0x000fe20007ffe0ff */
[-C--:B------:R-:W-:Y:S01]  /*1720*/  IMAD.WIDE R200, R15, R30.reuse, c[0x0][0x200] ;  /* 0x000080000fc87625 */ /* 0x080fe200078e021e */
[----:B------:R-:W-:Y:S02]  /*1730*/  LEA R12, P1, R6, c[0x0][0x160], 0x1 ;  /* 0x00005800060c7a11 */ /* 0x000fe400078208ff */
[----:B------:R-:W-:Y:S01]  /*1740*/  LEA.HI.X R11, R4, c[0x0][0x334], R0, 0x1, P0 ;  /* 0x0000cd00040b7a11 */ /* 0x000fe200000f0c00 */
[----:B------:R-:W-:Y:S01]  /*1750*/  IMAD.WIDE R30, R14, R30, c[0x0][0x3c8] ;  /* 0x0000f2000e1e7625 */ /* 0x000fe200078e021e */
[----:B------:R-:W-:Y:S02]  /*1760*/  LEA.HI.X R13, R6, c[0x0][0x164], R8, 0x1, P1 ;  /* 0x00005900060d7a11 */ /* 0x000fe400008f0c08 */
[----:B------:R-:W-:Y:S01]  /*1770*/  LEA.HI.SX32 R0, R27, 0xffffffff, 0x1a ;  /* 0xffffffff1b007811 */ /* 0x000fe200078fd2ff */
[----:B------:R-:W-:Y:S05]  /*1780*/  @!P2 BRA `(.L_x_1242) ;  /* 0x00005dd00000a947 */ /* 0x000fea0003800000 */
[----:B------:R-:W2:Y:S01]  /*1790*/  LDL R27, [R1+0xc] ;  /* 0x00000c00011b7983 */ /* 0x000ea20000100800 */
[----:B------:R-:W-:Y:S01]  /*17a0*/  IMAD.WIDE.U32 R6, R242, c[0x0][0x198], R36 ;  /* 0x00006600f2067a25 */ /* 0x000fe200078e0024 */
[----:B------:R-:W-:-:S03]  /*17b0*/  IADD3 R15, R232, 0x20, RZ ;  /* 0x00000020e80f7810 */ /* 0x000fc60007ffe0ff */
[----:B------:R-:W-:Y:S02]  /*17c0*/  IMAD R3, R251, c[0x0][0x198], RZ ;  /* 0x00006600fb037a24 */ /* 0x000fe400078e02ff */
[----:B------:R-:W-:Y:S02]  /*17d0*/  IMAD.MOV.U32 R197, RZ, RZ, R0 ;  /* 0x000000ffffc57224 */ /* 0x000fe400078e0000 */
[----:B------:R-:W-:Y:S01]  /*17e0*/  IMAD R0, R227, -0x40, R191 ;  /* 0xffffffc0e3007824 */ /* 0x000fe200078e02bf */
[----:B------:R-:W-:Y:S01]  /*17f0*/  IADD3 R8, P3, R26, R6, RZ ;  /* 0x000000061a087210 */ /* 0x000fe20007f7e0ff */
[----:B------:R-:W-:-:S04]  /*1800*/  IMAD.WIDE.U32 R4, R242, c[0x0][0x1a0], R36 ;  /* 0x00006800f2047a25 */ /* 0x000fc800078e0024 */
[----:B------:R-:W-:Y:S02]  /*1810*/  IMAD R9, R251, c[0x0][0x1a0], RZ ;  /* 0x00006800fb097a24 */ /* 0x000fe400078e02ff */
[C---:B------:R-:W-:Y:S02]  /*1820*/  IMAD R14, R242.reuse, c[0x0][0x19c], R3 ;  /* 0x00006700f20e7a24 */ /* 0x040fe400078e0203 */
[----:B------:R-:W-:Y:S01]  /*1830*/  IMAD R22, R197, -0x40, R22 ;  /* 0xffffffc0c5167824 */ /* 0x000fe200078e0216 */
[C---:B------:R-:W-:Y:S01]  /*1840*/  ISETP.GE.AND P1, PT, R15.reuse, R0, PT ;  /* 0x000000000f00720c */ /* 0x040fe20003f26270 */
[----:B------:R-:W-:Y:S01]  /*1850*/  IMAD R3, R242, c[0x0][0x1a4], R9 ;  /* 0x00006900f2037a24 */ /* 0x000fe200078e0209 */
[----:B------:R-:W-:Y:S02]  /*1860*/  IADD3 R6, P0, R24, R4, RZ ;  /* 0x0000000418067210 */ /* 0x000fe40007f1e0ff */
[----:B------:R-:W-:Y:S02]  /*1870*/  IADD3.X R9, R28, R7, R14, P3, !PT ;  /* 0x000000071c097210 */ /* 0x000fe40001ffe40e */
[----:B------:R-:W-:Y:S01]  /*1880*/  ISETP.GE.AND P3, PT, R15, R22, PT ;  /* 0x000000160f00720c */ /* 0x000fe20003f66270 */
[----:B------:R-:W-:Y:S01]  /*1890*/  IMAD.MOV.U32 R180, RZ, RZ, 0x40 ;  /* 0x00000040ffb47424 */ /* 0x000fe200078e00ff */
[----:B------:R-:W-:Y:S01]  /*18a0*/  ISETP.GE.AND P2, PT, R232, R0, PT ;  /* 0x00000000e800720c */ /* 0x000fe20003f46270 */
[----:B------:R-:W-:Y:S01]  /*18b0*/  IMAD R0, R19, c[0x0][0x1b8], RZ ;  /* 0x00006e0013007a24 */ /* 0x000fe200078e02ff */
[----:B------:R-:W-:Y:S01]  /*18c0*/  IADD3.X R7, R25, R5, R3, P0, !PT ;  /* 0x0000000519077210 */ /* 0x000fe200007fe403 */
[----:B------:R-:W-:-:S02]  /*18d0*/  IMAD R3, R19, c[0x0][0x1b0], RZ ;  /* 0x00006c0013037a24 */ /* 0x000fc400078e02ff */
[----:B------:R-:W-:Y:S01]  /*18e0*/  IMAD.WIDE.U32 R4, R2, c[0x0][0x1b0], R8 ;  /* 0x00006c0002047a25 */ /* 0x000fe200078e0008 */
[----:B------:R-:W-:-:S03]  /*18f0*/  @!P1 IADD3 R16, P0, R232, 0x20, RZ ;  /* 0x00000020e8109810 */ /* 0x000fc60007f1e0ff */
[C---:B------:R-:W-:Y:S02]  /*1900*/  IMAD R14, R2.reuse, c[0x0][0x1b4], R3 ;  /* 0x00006d00020e7a24 */ /* 0x040fe400078e0203 */
[----:B------:R-:W-:Y:S02]  /*1910*/  IMAD R0, R2, c[0x0][0x1bc], R0 ;  /* 0x00006f0002007a24 */ /* 0x000fe400078e0200 */
[----:B------:R-:W-:-:S04]  /*1920*/  IMAD.WIDE.U32 R8, R180, c[0x0][0x190], RZ ;  /* 0x00006400b4087a25 */ /* 0x000fc800078e00ff */
[----:B------:R-:W-:Y:S02]  /*1930*/  IMAD.MOV.U32 R192, RZ, RZ, R12 ;  /* 0x000000ffffc07224 */ /* 0x000fe400078e000c */
[----:B------:R-:W-:-:S04]  /*1940*/  IMAD.WIDE.U32 R2, R2, c[0x0][0x1b8], R6 ;  /* 0x00006e0002027a25 */ /* 0x000fc800078e0006 */
[----:B------:R-:W-:Y:S02]  /*1950*/  IMAD.MOV.U32 R194, RZ, RZ, R10 ;  /* 0x000000ffffc27224 */ /* 0x000fe400078e000a */
[----:B------:R-:W-:Y:S01]  /*1960*/  IMAD.WIDE.U32 R6, R180, c[0x0][0x370], RZ ;  /* 0x0000dc00b4067a25 */ /* 0x000fe200078e00ff */
[----:B------:R-:W-:Y:S02]  /*1970*/  @!P3 IADD3 R10, P4, R192, R8, RZ ;  /* 0x00000008c00ab210 */ /* 0x000fe40007f9e0ff */
[----:B------:R-:W-:Y:S01]  /*1980*/  @!P1 IADD3.X R8, RZ, R35, RZ, P0, !PT ;  /* 0x00000023ff089210 */ /* 0x000fe200007fe4ff */
[----:B------:R-:W-:Y:S01]  /*1990*/  IMAD.MOV.U32 R193, RZ, RZ, R13 ;  /* 0x000000ffffc17224 */ /* 0x000fe200078e000d */
[----:B------:R-:W-:Y:S01]  /*19a0*/  MOV R195, R11 ;  /* 0x0000000b00c37202 */ /* 0x000fe20000000f00 */
[----:B------:R-:W-:Y:S01]  /*19b0*/  IMAD R13, R180, c[0x0][0x374], RZ ;  /* 0x0000dd00b40d7a24 */ /* 0x000fe200078e02ff */
[----:B------:R-:W-:Y:S01]  /*19c0*/  @!P3 IADD3 R12, P5, R194, R6, RZ ;  /* 0x00000006c20cb210 */ /* 0x000fe20007fbe0ff */
[----:B------:R-:W-:-:S02]  /*19d0*/  IMAD.IADD R5, R5, 0x1, R14 ;  /* 0x0000000105057824 */ /* 0x000fc400078e020e */
[----:B------:R-:W-:Y:S01]  /*19e0*/  IMAD R11, R180, c[0x0][0x194], RZ ;  /* 0x00006500b40b7a24 */ /* 0x000fe200078e02ff */
[----:B------:R-:W-:Y:S01]  /*19f0*/  @!P3 IADD3.X R13, R195, R7, R13, P5, !PT ;  /* 0x00000007c30db210 */ /* 0x000fe20002ffe40d */
[----:B------:R-:W-:Y:S01]  /*1a00*/  IMAD.IADD R3, R3, 0x1, R0 ;  /* 0x0000000103037824 */ /* 0x000fe200078e0200 */
[----:B------:R-:W-:Y:S01]  /*1a10*/  @!P1 IADD3 R0, P0, R232, 0x20, RZ ;  /* 0x00000020e8009810 */ /* 0x000fe20007f1e0ff */
[----:B------:R-:W-:Y:S02]  /*1a20*/  @!P1 IMAD R8, R8, c[0x0][0x198], RZ ;  /* 0x0000660008089a24 */ /* 0x000fe400078e02ff */
[----:B------:R-:W-:Y:S02]  /*1a30*/  @!P1 IMAD.MOV.U32 R6, RZ, RZ, R4 ;  /* 0x000000ffff069224 */ /* 0x000fe400078e0004 */
[----:B------:R-:W-:Y:S01]  /*1a40*/  @!P1 IMAD.MOV.U32 R7, RZ, RZ, R5 ;  /* 0x000000ffff079224 */ /* 0x000fe200078e0005 */
[----:B------:R-:W-:Y:S01]  /*1a50*/  @!P3 IADD3.X R11, R193, R9, R11, P4, !PT ;  /* 0x00000009c10bb210 */ /* 0x000fe200027fe40b */
[----:B------:R-:W-:-:S02]  /*1a60*/  @!P1 IMAD R15, R16, c[0x0][0x19c], R8 ;  /* 0x00006700100f9a24 */ /* 0x000fc400078e0208 */
[----:B------:R-:W-:Y:S01]  /*1a70*/  @!P1 IMAD.WIDE.U32 R16, R16, c[0x0][0x198], R6 ;  /* 0x0000660010109a25 */ /* 0x000fe200078e0006 */
[----:B------:R-:W-:-:S03]  /*1a80*/  @!P1 MOV R18, R2 ;  /* 0x0000000200129202 */ /* 0x000fc60000000f00 */
[----:B------:R-:W-:Y:S02]  /*1a90*/  @!P1 IMAD.X R9, RZ, RZ, R35, P0 ;  /* 0x000000ffff099224 */ /* 0x000fe400000e0623 */
[----:B------:R-:W-:Y:S02]  /*1aa0*/  @!P2 IMAD R6, R35, c[0x0][0x198], RZ ;  /* 0x000066002306aa24 */ /* 0x000fe400078e02ff */
[----:B------:R-:W-:Y:S02]  /*1ab0*/  @!P1 IMAD.MOV.U32 R19, RZ, RZ, R3 ;  /* 0x000000ffff139224 */ /* 0x000fe400078e0003 */
[----:B------:R-:W-:Y:S02]  /*1ac0*/  @!P1 IMAD R7, R9, c[0x0][0x1a0], RZ ;  /* 0x0000680009079a24 */ /* 0x000fe400078e02ff */
[----:B------:R-:W-:Y:S02]  /*1ad0*/  @!P2 IMAD R8, R35, c[0x0][0x1a0], RZ ;  /* 0x000068002308aa24 */ /* 0x000fe400078e02ff */
[----:B------:R-:W-:-:S02]  /*1ae0*/  @!P2 IMAD R6, R232, c[0x0][0x19c], R6 ;  /* 0x00006700e806aa24 */ /* 0x000fc400078e0206 */
[----:B------:R-:W-:Y:S01]  /*1af0*/  @!P2 IMAD.WIDE.U32 R4, R232, c[0x0][0x198], R4 ;  /* 0x00006600e804aa25 */ /* 0x000fe200078e0004 */
[----:B------:R-:W-:-:S03]  /*1b00*/  LEA.HI R14, R197, R197, RZ, 0x1 ;  /* 0x000000c5c50e7211 */ /* 0x000fc600078f08ff */
[C---:B------:R-:W-:Y:S02]  /*1b10*/  @!P1 IMAD R23, R0.reuse, c[0x0][0x1a4], R7 ;  /* 0x0000690000179a24 */ /* 0x040fe400078e0207 */
[----:B------:R-:W-:Y:S01]  /*1b20*/  @!P1 IMAD.WIDE.U32 R18, R0, c[0x0][0x1a0], R18 ;  /* 0x0000680000129a25 */ /* 0x000fe200078e0012 */
[----:B------:R-:W-:-:S03]  /*1b30*/  @!P2 IADD3 R0, R5, R6, RZ ;  /* 0x000000060500a210 */ /* 0x000fc60007ffe0ff */
[----:B------:R-:W-:Y:S01]  /*1b40*/  @!P2 IMAD R20, R232, c[0x0][0x1a4], R8 ;  /* 0x00006900e814aa24 */ /* 0x000fe200078e0208 */
[----:B------:R-:W-:Y:S01]  /*1b50*/  @!P2 LEA R8, P4, R4, c[0x0][0x168], 0x1 ;  /* 0x00005a000408aa11 */ /* 0x000fe200078808ff */
[----:B------:R-:W-:Y:S01]  /*1b60*/  @!P1 IMAD.IADD R5, R17, 0x1, R15 ;  /* 0x0000000111059824 */ /* 0x000fe200078e020f */
[----:B------:R-:W-:Y:S01]  /*1b70*/  LOP3.LUT R21, R14, 0xfffffffe, RZ, 0xc0, !PT ;  /* 0xfffffffe0e157812 */ /* 0x000fe200078ec0ff */
[----:B------:R-:W-:Y:S01]  /*1b80*/  @!P2 IMAD.WIDE.U32 R14, R232, c[0x0][0x1a0], R2 ;  /* 0x00006800e80eaa25 */ /* 0x000fe200078e0002 */
[----:B------:R-:W-:Y:S02]  /*1b90*/  @!P1 LEA R6, P0, R16, c[0x0][0x168], 0x1 ;  /* 0x00005a0010069a11 */ /* 0x000fe400078008ff */
[----:B------:R-:W-:Y:S02]  /*1ba0*/  @!P2 LEA.HI.X R9, R4, c[0x0][0x16c], R0, 0x1, P4 ;  /* 0x00005b000409aa11 */ /* 0x000fe400020f0c00 */
[----:B------:R-:W-:Y:S01]  /*1bb0*/  ISETP.GE.AND P4, PT, R232, R22, PT ;  /* 0x00000016e800720c */ /* 0x000fe20003f86270 */
[----:B------:R-:W-:Y:S01]  /*1bc0*/  @P6 BAR.SYNC.DEFER_BLOCKING 0x0 ;  /* 0x0000000000006b1d */ /* 0x000fe20000010000 */
[----:B------:R-:W-:Y:S01]  /*1bd0*/  @!P1 LEA.HI.X R7, R16, c[0x0][0x16c], R5, 0x1, P0 ;  /* 0x00005b0010079a11 */ /* 0x000fe200000f0c05 */
[----:B------:R-:W-:Y:S01]  /*1be0*/  IMAD.IADD R16, R197, 0x1, -R21 ;  /* 0x00000001c5107824 */ /* 0x000fe200078e0a15 */
[----:B------:R-:W-:-:S02]  /*1bf0*/  @!P2 IADD3 R0, R15, R20, RZ ;  /* 0x000000140f00a210 */ /* 0x000fc40007ffe0ff */
[----:B------:R-:W-:-:S04]  /*1c00*/  @!P2 LEA R4, P0, R14, c[0x0][0x170], 0x1 ;  /* 0x00005c000e04aa11 */ /* 0x000fc800078008ff */
[----:B------:R-:W-:Y:S02]  /*1c10*/  @!P2 LEA.HI.X R5, R14, c[0x0][0x174], R0, 0x1, P0 ;  /* 0x00005d000e05aa11 */ /* 0x000fe400000f0c00 */
[----:B------:R-:W-:Y:S01]  /*1c20*/  ISETP.NE.AND P0, PT, R16, 0x1, PT ;  /* 0x000000011000780c */ /* 0x000fe20003f05270 */
[----:B------:R-:W-:Y:S01]  /*1c30*/  IMAD.MOV.U32 R229, RZ, RZ, c[0x0][0x30c] ;  /* 0x0000c300ffe57624 */ /* 0x000fe200078e00ff */
[----:B------:R-:W-:Y:S01]  /*1c40*/  MOV R228, c[0x0][0x308] ;  /* 0x0000c20000e47a02 */ /* 0x000fe20000000f00 */
[----:B------:R-:W3:Y:S04]  /*1c50*/  LDL R14, [R1+0x10] ;  /* 0x00001000010e7983 */ /* 0x000ee80000100800 */
        /* <DEDUP_REMOVED lines=18> */
[----:B--2---:R-:W-:-:S04]  /*1d80*/  IADD3 R0, R27, 0x3000, RZ ;  /* 0x000030001b007810 */ /* 0x004fc80007ffe0ff */
[----:B------:R-:W-:-:S05]  /*1d90*/  SEL R0, R0, R27, !P0 ;  /* 0x0000001b00007207 */ /* 0x000fca0004000000 */
        /* <DEDUP_REMOVED lines=66> */
[----:B------:R1:W-:Y:S01]  /*21c0*/  @P1 STS.128 [R196+0x1d000], RZ ;  /* 0x01d000ffc4001388 */ /* 0x0003e20000000c00 */
[----:B------:R-:W-:-:S03]  /*21d0*/  ISETP.GE.AND P2, PT, R209, R22, PT ;  /* 0x00000016d100720c */ /* 0x000fc60003f46270 */
[----:B----4-:R4:W3:Y:S04]  /*21e0*/  LDG.E.64 R4, [R228.64+0x8] ;  /* 0x00000806e4047981 */ /* 0x0108e8000c1e1b00 */
[----:B----4-:R-:W4:Y:S01]  /*21f0*/  LDG.E.64 R228, [R228.64] ;  /* 0x00000006e4e47981 */ /* 0x010f22000c1e1b00 */
[----:B------:R-:W-:Y:S01]  /*2200*/  @!P1 IMAD.IADD R3, R19, 0x1, R23 ;  /* 0x0000000113039824 */ /* 0x000fe200078e0217 */
[----:B------:R-:W-:-:S04]  /*2210*/  @!P1 LEA R2, P5, R18, c[0x0][0x170], 0x1 ;  /* 0x00005c0012029a11 */ /* 0x000fc800078a08ff */
[----:B------:R-:W-:Y:S02]  /*2220*/  @!P1 LEA.HI.X R3, R18, c[0x0][0x174], R3, 0x1, P5 ;  /* 0x00005d0012039a11 */ /* 0x000fe400028f0c03 */
[----:B------:R-:W-:-:S03]  /*2230*/  IADD3 R0, R209, 0x8, RZ ;  /* 0x00000008d1007810 */ /* 0x000fc60007ffe0ff */
[----:B------:R-:W-:Y:S01]  /*2240*/  @!PT LDS RZ, [RZ] ;  /* 0x00000000fffff984 */ /* 0x000fe20000000800 */
[----:B------:R-:W-:Y:S01]  /*2250*/  @!PT LDS RZ, [RZ] ;  /* 0x00000000fffff984 */ /* 0x000fe20000000800 */
[----:B------:R-:W-:Y:S01]  /*2260*/  @!PT LDS RZ, [RZ] ;  /* 0x00000000fffff984 */ /* 0x000fe20000000800 */
[----:B------:R1:W-:Y:S04]  /*2270*/  @!P1 LDGSTS.E.BYPASS.LTC128B.128 [R196+0x19000], [R2.64] ;  /* 0x1900000002c49fae */ /* 0x0003e8000b901d46 */
[----:B------:R1:W-:Y:S04]  /*2280*/  @!P1 LDGSTS.E.BYPASS.LTC128B.128 [R196+0x1b000], [R2.64+0x80] ;  /* 0x1b00008002c49fae */ /* 0x0003e8000b901d46 */
[----:B------:R1:W-:Y:S01]  /*2290*/  @!P1 LDGSTS.E.BYPASS.LTC128B.128 [R196+0x1d000], [R2.64+0x100] ;  /* 0x1d00010002c49fae */ /* 0x0003e2000b901d46 */
[----:B------:R-:W-:Y:S01]  /*22a0*/  ISETP.GE.AND P1, PT, R0, R22, PT ;  /* 0x000000160000720c */ /* 0x000fe20003f26270 */
[----:B------:R-:W-:Y:S01]  /*22b0*/  IMAD.MOV.U32 R199, RZ, RZ, 0x7f800000 ;  /* 0x7f800000ffc77424 */ /* 0x000fe200078e00ff */
[----:B------:R-:W-:Y:S01]  /*22c0*/  MOV R202, 0x7f800000 ;  /* 0x7f80000000ca7802 */ /* 0x000fe20000000f00 */
[----:B------:R-:W-:Y:S01]  /*22d0*/  IMAD R0, R33, c[0x0][0x1c0], R34 ;  /* 0x0000700021007a24 */ /* 0x000fe200078e0222 */
[----:B--2---:R-:W-:Y:S01]  /*22e0*/  SHF.R.S32.HI R6, RZ, 0x1f, R32 ;  /* 0x0000001fff067819 */ /* 0x004fe20000011420 */
[----:B------:R-:W0:Y:S02]  /*22f0*/  LDGDEPBAR ;  /* 0x00000000000079af */ /* 0x000e240000000000 */
[----:B------:R-:W-:-:S02]  /*2300*/  IMAD.SHL.U32 R0, R0, 0x20, RZ ;  /* 0x0000002000007824 */ /* 0x000fc400078e00ff */
[----:B-1----:R-:W-:-:S05]  /*2310*/  IMAD.WIDE R2, R209, 0x4, R200 ;  /* 0x00000004d1027825 */ /* 0x002fca00078e02c8 */
[----:B------:R1:W5:Y:S04]  /*2320*/  @!P2 LDG.E R199, [R2.64] ;  /* 0x0000000602c7a981 */ /* 0x000368000c1e1900 */
[----:B------:R1:W5:Y:S02]  /*2330*/  @!P1 LDG.E R202, [R2.64+0x20] ;  /* 0x0000200602ca9981 */ /* 0x000364000c1e1900 */
[----:B-1----:R-:W-:Y:S02]  /*2340*/  IADD3 R3, R242, 0x40, RZ ;  /* 0x00000040f2037810 */ /* 0x002fe40007ffe0ff */
[----:B------:R-:W-:Y:S02]  /*2350*/  SHF.R.S32.HI R2, RZ, 0x1f, R0 ;  /* 0x0000001fff027819 */ /* 0x000fe40000011400 */
[----:B------:R-:W-:Y:S01]  /*2360*/  ISETP.GE.AND P3, PT, R3, R191, PT ;  /* 0x000000bf0300720c */ /* 0x000fe20003f66270 */
[----:B------:R-:W-:-:S02]  /*2370*/  IMAD.MOV.U32 R185, RZ, RZ, 0x20 ;  /* 0x00000020ffb97424 */ /* 0x000fc400078e00ff */
[----:B------:R-:W-:Y:S01]  /*2380*/  IMAD.SHL.U32 R176, R187, 0x2, RZ ;  /* 0x00000002bbb07824 */ /* 0x000fe200078e00ff */
        /* <DEDUP_REMOVED lines=50> */
[----:B------:R-:W-:Y:S02]  /*26b0*/  IADD3 R0, R186, 0x3000, RZ ;  /* 0x00003000ba007810 */ /* 0x000fe40007ffe0ff */
[----:B------:R-:W-:Y:S02]  /*26c0*/  IADD3.X R236, R2, R5, R6, P2, P1 ;  /* 0x0000000502ec7210 */ /* 0x000fe400017e2406 */
[----:B------:R-:W-:Y:S02]  /*26d0*/  SEL R0, R0, R186, !P0 ;  /* 0x000000ba00007207 */ /* 0x000fe40004000000 */
[----:B------:R-:W-:Y:S02]  /*26e0*/  IADD3 R2, R187, 0x3000, RZ ;  /* 0x00003000bb027810 */ /* 0x000fe40007ffe0ff */
[----:B------:R-:W-:Y:S02]  /*26f0*/  SHF.L.U32 R168, R0, 0x1, RZ ;  /* 0x0000000100a87819 */ /* 0x000fe400000006ff */
[----:B------:R-:W1:Y:S01]  /*2700*/  @P3 S2R R0, SR_TID.X ;  /* 0x0000000000003919 */ /* 0x000e620000002100 */
[----:B------:R-:W-:-:S05]  /*2710*/  SEL R2, R2, R187, !P0 ;  /* 0x000000bb02027207 */ /* 0x000fca0004000000 */
[----:B------:R-:W-:Y:S02]  /*2720*/  IMAD.SHL.U32 R175, R2, 0x2, RZ ;  /* 0x0000000202af7824 */ /* 0x000fe400078e00ff */
[----:B------:R-:W-:-:S04]  /*2730*/  IMAD.MOV.U32 R2, RZ, RZ, c[0x0][0x22c] ;  /* 0x00008b00ff027624 */ /* 0x000fc800078e00ff */
[----:B------:R-:W-:-:S04]  /*2740*/  IMAD R2, R2, c[0x0][0x1c0], RZ ;  /* 0x0000700002027a24 */ /* 0x000fc800078e02ff */
[----:B------:R-:W-:Y:S01]  /*2750*/  IMAD.SHL.U32 R230, R2, 0x10, RZ ;  /* 0x0000001002e67824 */ /* 0x000fe200078e00ff */
[----:B----4-:R-:W-:Y:S01]  /*2760*/  IADD3 R3, R228, 0x3c6ef372, RZ ;  /* 0x3c6ef372e4037810 */ /* 0x010fe20007ffe0ff */
[----:B------:R-:W-:Y:S01]  /*2770*/  IMAD.SHL.U32 R198, R2, 0x8, RZ ;  /* 0x0000000802c67824 */ /* 0x000fe200078e00ff */
[----:B------:R-:W-:Y:S02]  /*2780*/  IADD3 R3, R229, 0x32370b8f, RZ ;  /* 0x32370b8fe5037810 */ /* 0x000fe40007ffe0ff */
[C---:B------:R-:W-:Y:S02]  /*2790*/  IADD3 R249, R230.reuse, 0x20, RZ ;  /* 0x00000020e6f97810 */ /* 0x040fe40007ffe0ff */
[C---:B------:R-:W-:Y:S02]  /*27a0*/  IADD3 R246, R230.reuse, 0x80, RZ ;  /* 0x00000080e6f67810 */ /* 0x040fe40007ffe0ff */
[C---:B------:R-:W-:Y:S02]  /*27b0*/  IADD3 R248, R230.reuse, 0x40, RZ ;  /* 0x00000040e6f87810 */ /* 0x040fe40007ffe0ff */
[----:B------:R-:W-:-:S02]  /*27c0*/  IADD3 R247, R230, 0x60, RZ ;  /* 0x00000060e6f77810 */ /* 0x000fc40007ffe0ff */
[----:B------:R-:W-:Y:S01]  /*27d0*/  IADD3 R245, R230, 0xa0, RZ ;  /* 0x000000a0e6f57810 */ /* 0x000fe20007ffe0ff */
[----:B-1----:R-:W-:Y:S01]  /*27e0*/  @P3 IMAD.SHL.U32 R0, R0, 0x2, RZ ;  /* 0x0000000200003824 */ /* 0x002fe200078e00ff */
[----:B------:R-:W-:Y:S01]  /*27f0*/  IADD3 R3, R228, 0x1715609d, RZ ;  /* 0x1715609de4037810 */ /* 0x000fe20007ffe0ff */
[C---:B------:R-:W-:Y:S01]  /*2800*/  IMAD.IADD R241, R198.reuse, 0x1, R249 ;  /* 0x00000001c6f17824 */ /* 0x040fe200078e02f9 */
[----:B------:R-:W-:Y:S01]  /*2810*/  IADD3 R3, R229, 0x646e171e, RZ ;  /* 0x646e171ee5037810 */ /* 0x000fe20007ffe0ff */
[----:B------:R-:W-:Y:S01]  /*2820*/  IMAD.IADD R238, R198, 0x1, R246 ;  /* 0x00000001c6ee7824 */ /* 0x000fe200078e02f6 */
[----:B------:R-:W-:Y:S01]  /*2830*/  SHF.L.U32 R3, R244, 0x5, RZ ;  /* 0x00000005f4037819 */ /* 0x000fe200000006ff */
[C---:B------:R-:W-:Y:S01]  /*2840*/  IMAD.IADD R240, R198.reuse, 0x1, R248 ;  /* 0x00000001c6f07824 */ /* 0x040fe200078e02f8 */
[C---:B------:R-:W-:Y:S01]  /*2850*/  IADD3 R239, R198.reuse, R247, RZ ;  /* 0x000000f7c6ef7210 */ /* 0x040fe20007ffe0ff */
[----:B------:R-:W-:Y:S01]  /*2860*/  IMAD.IADD R237, R198, 0x1, R245 ;  /* 0x00000001c6ed7824 */ /* 0x000fe200078e02f5 */
[----:B------:R-:W-:-:S02]  /*2870*/  IADD3 R5, R228, -0x61c88647, RZ ;  /* 0x9e3779b9e4057810 */ /* 0x000fc40007ffe0ff */
[C---:B------:R-:W-:Y:S02]  /*2880*/  IADD3 R4, R229.reuse, -0x4498517b, RZ ;  /* 0xbb67ae85e5047810 */ /* 0x040fe40007ffe0ff */
[C---:B------:R-:W-:Y:S02]  /*2890*/  IADD3 R5, R229.reuse, 0x76cf5d0a, RZ ;  /* 0x76cf5d0ae5057810 */ /* 0x040fe40007ffe0ff */
[C---:B------:R-:W-:Y:S02]  /*28a0*/  IADD3 R4, R228.reuse, -0x255992d5, RZ ;  /* 0xdaa66d2be4047810 */ /* 0x040fe40007ffe0ff */
[----:B------:R-:W-:Y:S02]  /*28b0*/  IADD3 R5, R228, 0x78dde6e4, RZ ;  /* 0x78dde6e4e4057810 */ /* 0x000fe40007ffe0ff */
[----:B------:R-:W-:Y:S02]  /*28c0*/  IADD3 R4, R229, -0x126145ec, RZ ;  /* 0xed9eba14e5047810 */ /* 0x000fe40007ffe0ff */
[----:B------:R-:W-:-:S02]  /*28d0*/  R2P PR, R14, 0x6 ;  /* 0x000000060e007804 */ /* 0x000fc40000000000 */
[----:B------:R-:W-:Y:S01]  /*28e0*/  IADD3 R5, R229, -0x56f99767, RZ ;  /* 0xa9066899e5057810 */ /* 0x000fe20007ffe0ff */
[----:B------:R-:W-:Y:S01]  /*28f0*/  IMAD.IADD R5, R198, 0x1, R240 ;  /* 0x00000001c6057824 */ /* 0x000fe200078e02f0 */
[----:B------:R-:W-:Y:S01]  /*2900*/  IADD3 R4, R228, -0x4ab325aa, RZ ;  /* 0xb54cda56e4047810 */ /* 0x000fe20007ffe0ff */
[C---:B------:R-:W-:Y:S01]  /*2910*/  IMAD.IADD R4, R198.reuse, 0x1, R239 ;  /* 0x00000001c6047824 */ /* 0x040fe200078e02ef */
[----:B------:R-:W-:Y:S01]  /*2920*/  @P3 LOP3.LUT R235, R3, 0x6, R0, 0xf8, !PT ;  /* 0x0000000603eb3812 */ /* 0x000fe200078ef800 */
[C---:B------:R-:W-:Y:S01]  /*2930*/  IMAD.IADD R0, R198.reuse, 0x1, R237 ;  /* 0x00000001c6007824 */ /* 0x040fe200078e02ed */
[C---:B------:R-:W-:Y:S02]  /*2940*/  IADD3 R6, R198.reuse, R241, RZ ;  /* 0x000000f1c6067210 */ /* 0x040fe40007ffe0ff */
[C---:B------:R-:W-:Y:S01]  /*2950*/  IADD3 R3, R198.reuse, R238, RZ ;  /* 0x000000eec6037210 */ /* 0x040fe20007ffe0ff */
[C---:B------:R-:W-:Y:S01]  /*2960*/  IMAD.IADD R217, R198.reuse, 0x1, R4 ;  /* 0x00000001c6d97824 */ /* 0x040fe200078e0204 */
[----:B------:R-:W-:Y:S01]  /*2970*/  SEL R185, R185, 0xffffffe0, !P1 ;  /* 0xffffffe0b9b97807 */ /* 0x000fe20004800000 */
[C---:B------:R-:W-:Y:S01]  /*2980*/  IMAD.IADD R221, R198.reuse, 0x1, R6 ;  /* 0x00000001c6dd7824 */ /* 0x040fe200078e0206 */
[C---:B------:R-:W-:Y:S01]  /*2990*/  IADD3 R219, R198.reuse, R5, RZ ;  /* 0x00000005c6db7210 */ /* 0x040fe20007ffe0ff */
[C---:B------:R-:W-:Y:S01]  /*29a0*/  IMAD.IADD R215, R198.reuse, 0x1, R3 ;  /* 0x00000001c6d77824 */ /* 0x040fe200078e0203 */
[----:B------:R-:W-:Y:S01]  /*29b0*/  IADD3 R213, R198, R0, RZ ;  /* 0x00000000c6d57210 */ /* 0x000fe20007ffe0ff */
[----:B------:R-:W-:Y:S01]  /*29c0*/  IMAD.IADD R177, R185, 0x1, R176 ;  /* 0x00000001b9b17824 */ /* 0x000fe200078e02b0 */
[----:B------:R-:W-:Y:S01]  /*29d0*/  SEL R180, R180, 0xffffffc0, !P2 ;  /* 0xffffffc0b4b47807 */ /* 0x000fe20005000000 */
[C---:B------:R-:W-:Y:S01]  /*29e0*/  IMAD.IADD R220, R198.reuse, 0x1, R221 ;  /* 0x00000001c6dc7824 */ /* 0x040fe200078e02dd */
[C---:B------:R-:W-:Y:S01]  /*29f0*/  IADD3 R216, R198.reuse, R217, RZ ;  /* 0x000000d9c6d87210 */ /* 0x040fe20007ffe0ff */
[C---:B------:R-:W-:Y:S01]  /*2a00*/  IMAD.IADD R214, R198.reuse, 0x1, R215 ;  /* 0x00000001c6d67824 */ /* 0x040fe200078e02d7 */
[----:B------:R-:W-:Y:S01]  /*2a10*/  IADD3 R182, R181, R185, RZ ;  /* 0x000000b9b5b67210 */ /* 0x000fe20007ffe0ff */
[----:B------:R-:W-:-:S02]  /*2a20*/  IMAD.IADD R218, R198, 0x1, R219 ;  /* 0x00000001c6da7824 */ /* 0x000fc400078e02db */
[----:B------:R-:W-:Y:S01]  /*2a30*/  IMAD.IADD R212, R198, 0x1, R213 ;  /* 0x00000001c6d47824 */ /* 0x000fe200078e02d5 */
[----:B------:R-:W-:Y:S01]  /*2a40*/  CS2R R32, SRZ ;  /* 0x0000000000207805 */ /* 0x000fe2000001ff00 */
[----:B------:R-:W-:Y:S01]  /*2a50*/  IMAD.WIDE.U32 R210, R210, -0x2daee0ad, RZ ;  /* 0xd2511f53d2d27825 */ /* 0x000fe200078e00ff */
[C---:B------:R-:W-:Y:S02]  /*2a60*/  IADD3 R184, R180.reuse, R182, RZ ;  /* 0x000000b6b4b87210 */ /* 0x040fe40007ffe0ff */
[----:B------:R-:W-:Y:S01]  /*2a70*/  IADD3 R178, R180, R177, RZ ;  /* 0x000000b1b4b27210 */ /* 0x000fe20007ffe0ff */
[----:B------:R-:W-:Y:S01]  /*2a80*/  IMAD.IADD R183, R181, 0x1, R180 ;  /* 0x00000001b5b77824 */ /* 0x000fe200078e02b4 */
[----:B------:R-:W-:Y:S01]  /*2a90*/  IADD3 R226, R198, R220, RZ ;  /* 0x000000dcc6e27210 */ /* 0x000fe20007ffe0ff */
[----:B------:R-:W-:Y:S01]  /*2aa0*/  IMAD.IADD R179, R180, 0x1, R176 ;  /* 0x00000001b4b37824 */ /* 0x000fe200078e02b0 */
[----:B------:R-:W-:Y:S01]  /*2ab0*/  IADD3 R223, R198, R214, RZ ;  /* 0x000000d6c6df7210 */ /* 0x000fe20007ffe0ff */
[----:B------:R-:W-:-:S02]  /*2ac0*/  IMAD R252, R2, 0x38, RZ ;  /* 0x0000003802fc7824 */ /* 0x000fc400078e02ff */
[C---:B------:R-:W-:Y:S02]  /*2ad0*/  IMAD.IADD R225, R198.reuse, 0x1, R218 ;  /* 0x00000001c6e17824 */ /* 0x040fe400078e02da */
[C---:B------:R-:W-:Y:S02]  /*2ae0*/  IMAD.IADD R224, R198.reuse, 0x1, R216 ;  /* 0x00000001c6e07824 */ /* 0x040fe400078e02d8 */
[----:B------:R-:W-:Y:S02]  /*2af0*/  IMAD.IADD R222, R198, 0x1, R212 ;  /* 0x00000001c6de7824 */ /* 0x000fe400078e02d4 */
.L_x_1245:
[----:B------:R-:W0:Y:S01]  /*2b00*/  LDGDEPBAR ;  /* 0x00000000000079af */ /* 0x000e220000000000 */
[----:B------:R-:W-:Y:S01]  /*2b10*/  IMAD.IADD R0, R175, 0x1, R185 ;  /* 0x00000001af007824 */ /* 0x000fe200078e02b9 */
        /* <DEDUP_REMOVED lines=83> */
[----:B------:R-:W-:Y:S02]  /*3050*/  FSETP.NEU.FTZ.AND P0, PT, R202, -INF , PT ;  /* 0xff800000ca00780b */ /* 0x000fe40003f1d000 */
        /* <DEDUP_REMOVED lines=306> */
[----:B------:R-:W-:Y:S01]  /*4380*/  FSETP.GE.FTZ.AND P0, PT, R87, RZ, PT ;  /* 0x000000ff5700720b */ /* 0x000fe20003f16000 */
[C---:B-1----:R-:W-:Y:S08]  /*4390*/  HMMA.16816.F32 R12, R68.reuse, R72, R12 ;  /* 0x00000048440c723c */ /* 0x042ff0000000180c */
[----:B------:R-:W-:Y:S07]  /*43a0*/  HMMA.16816.F32 R16, R68, R74, R16 ;  /* 0x0000004a4410723c */ /* 0x000fee0000001810 */
[----:B------:R-:W-:Y:S09]  /*43b0*/  FMUL.FTZ R70, R85, R8 ;  /* 0x0000000855467220 */ /* 0x000ff20000410000 */
[C---:B------:R-:W-:Y:S02]  /*43c0*/  FADD.FTZ R5, -R2.reuse, R12 ;  /* 0x0000000c02057221 */ /* 0x040fe40000010100 */
[----:B------:R-:W-:Y:S03]  /*43d0*/  FADD.FTZ R4, -R2, R13 ;  /* 0x0000000d02047221 */ /* 0x000fe60000010100 */
[-C--:B------:R-:W-:Y:S02]  /*43e0*/  FSEL R5, R5, R2.reuse, P5 ;  /* 0x0000000205057208 */ /* 0x080fe40002800000 */
[-C--:B------:R-:W-:Y:S01]  /*43f0*/  FSEL R4, R4, R2.reuse, P4 ;  /* 0x0000000204047208 */ /* 0x080fe20002000000 */
[----:B------:R-:W-:Y:S01]  /*4400*/  FADD.FTZ R3, -R2, R16 ;  /* 0x0000001002037221 */ /* 0x000fe20000010100 */
[----:B------:R-:W-:Y:S01]  /*4410*/  FSETP.GE.FTZ.AND P5, PT, R86, RZ, PT ;  /* 0x000000ff5600720b */ /* 0x000fe20003fb6000 */
[----:B------:R-:W-:Y:S01]  /*4420*/  FMUL.FTZ R71, R83, R5 ;  /* 0x0000000553477220 */ /* 0x000fe20000410000 */
[----:B------:R-:W-:Y:S01]  /*4430*/  FSETP.GE.FTZ.AND P4, PT, R82, RZ, PT ;  /* 0x000000ff5200720b */ /* 0x000fe20003f96000 */
[----:B------:R-:W-:Y:S01]  /*4440*/  FADD.FTZ R5, -R0, R11 ;  /* 0x0000000b00057221 */ /* 0x000fe20000010100 */
[----:B------:R-:W-:Y:S01]  /*4450*/  FSEL R3, R3, R2, P2 ;  /* 0x0000000203037208 */ /* 0x000fe20001000000 */
[----:B------:R-:W-:Y:S01]  /*4460*/  @P1 FADD.FTZ R2, -R2, R17 ;  /* 0x0000001102021221 */ /* 0x000fe20000010100 */
[----:B------:R-:W-:Y:S01]  /*4470*/  FSETP.GE.FTZ.AND P1, PT, R90, RZ, PT ;  /* 0x000000ff5a00720b */ /* 0x000fe20003f36000 */
[----:B------:R-:W-:Y:S01]  /*4480*/  FMUL.FTZ R69, R80, R4 ;  /* 0x0000000450457220 */ /* 0x000fe20000410000 */
[----:B------:R-:W-:Y:S01]  /*4490*/  FSEL R5, R5, R0, P5 ;  /* 0x0000000005057208 */ /* 0x000fe20002800000 */
[----:B------:R-:W-:Y:S01]  /*44a0*/  FMUL.FTZ R68, R77, R3 ;  /* 0x000000034d447220 */ /* 0x000fe20000410000 */
[----:B------:R-:W-:Y:S01]  /*44b0*/  ISETP.GE.AND P5, PT, R197, 0x1, PT ;  /* 0x00000001c500780c */ /* 0x000fe20003fa6270 */
[----:B------:R-:W-:Y:S01]  /*44c0*/  FADD.FTZ R3, -R0, R7 ;  /* 0x0000000700037221 */ /* 0x000fe20000010100 */
[----:B------:R-:W-:Y:S01]  /*44d0*/  FSETP.GE.FTZ.AND P2, PT, R91, RZ, PT ;  /* 0x000000ff5b00720b */ /* 0x000fe20003f56000 */
[----:B------:R-:W-:Y:S01]  /*44e0*/  FMUL.FTZ R17, R76, R2 ;  /* 0x000000024c117220 */ /* 0x000fe20000410000 */
[-C--:B------:R-:W-:Y:S01]  /*44f0*/  FSEL R2, R10, R0.reuse, P0 ;  /* 0x000000000a027208 */ /* 0x080fe20000000000 */
[----:B------:R-:W-:Y:S01]  /*4500*/  FADD.FTZ R4, -R0, R14 ;  /* 0x0000000e00047221 */ /* 0x000fe20000010100 */
[----:B------:R-:W-:Y:S01]  /*4510*/  FSETP.GE.FTZ.AND P0, PT, R78, RZ, PT ;  /* 0x000000ff4e00720b */ /* 0x000fe20003f16000 */
[----:B------:R-:W-:Y:S01]  /*4520*/  FMUL.FTZ R11, R86, R5 ;  /* 0x00000005560b7220 */ /* 0x000fe20000410000 */
[----:B------:R-:W-:Y:S01]  /*4530*/  FSEL R3, R3, R0, P1 ;  /* 0x0000000003037208 */ /* 0x000fe20000800000 */
[----:B------:R-:W-:Y:S01]  /*4540*/  FMUL.FTZ R12, R87, R2 ;  /* 0x00000002570c7220 */ /* 0x000fe20000410000 */
[-C--:B------:R-:W-:Y:S01]  /*4550*/  FSEL R6, R6, R0.reuse, P2 ;  /* 0x0000000006067208 */ /* 0x080fe20001000000 */
[----:B------:R-:W-:Y:S01]  /*4560*/  FADD.FTZ R2, -R0, R18 ;  /* 0x0000001200027221 */ /* 0x000fe20000010100 */
[----:B------:R-:W-:Y:S01]  /*4570*/  FSETP.GE.FTZ.AND P2, PT, R81, RZ, PT ;  /* 0x000000ff5100720b */ /* 0x000fe20003f56000 */
[----:B------:R-:W-:Y:S01]  /*4580*/  FMUL.FTZ R13, R90, R3 ;  /* 0x000000035a0d7220 */ /* 0x000fe20000410000 */
[----:B------:R-:W-:Y:S01]  /*4590*/  FSETP.GE.FTZ.AND P1, PT, R79, RZ, PT ;  /* 0x000000ff4f00720b */ /* 0x000fe20003f36000 */
[----:B------:R-:W-:Y:S01]  /*45a0*/  FADD.FTZ R3, -R0, R15 ;  /* 0x0000000f00037221 */ /* 0x000fe20000010100 */
[----:B------:R-:W-:Y:S01]  /*45b0*/  FSEL R4, R4, R0, P4 ;  /* 0x0000000004047208 */ /* 0x000fe20002000000 */
[----:B------:R-:W-:Y:S01]  /*45c0*/  FMUL.FTZ R16, R91, R6 ;  /* 0x000000065b107220 */ /* 0x000fe20000410000 */
[-C--:B------:R-:W-:Y:S02]  /*45d0*/  FSEL R2, R2, R0.reuse, P1 ;  /* 0x0000000002027208 */ /* 0x080fe40000800000 */
[----:B------:R-:W-:Y:S01]  /*45e0*/  FSEL R3, R3, R0, P2 ;  /* 0x0000000003037208 */ /* 0x000fe20001000000 */
[----:B------:R-:W-:Y:S02]  /*45f0*/  @P0 FADD.FTZ R0, -R0, R19 ;  /* 0x0000001300000221 */ /* 0x000fe40000010100 */
        /* <DEDUP_REMOVED lines=11> */
[C---:B------:R-:W-:Y:S02]  /*46b0*/  LEA R3, P0, R2.reuse, R192, 0x1 ;  /* 0x000000c002037211 */ /* 0x040fe400078008ff */
        /* <DEDUP_REMOVED lines=18> */
.L_x_1243:
        /* <DEDUP_REMOVED lines=107> */
.L_x_1244:
        /* <DEDUP_REMOVED lines=78> */
[----:B------:R-:W-:Y:S02]  /*5370*/  IMAD R158, R158, 0x18, RZ ;  /* 0x000000189e9e7824 */ /* 0x000fe400078e02ff */
[----:B------:R-:W-:Y:S02]  /*5380*/  IMAD R159, R159, c[0x0][0x1c0], RZ ;  /* 0x000070009f9f7a24 */ /* 0x000fe400078e02ff */
[-C--:B------:R-:W-:Y:S04]  /*5390*/  HMMA.16816.F32 R76, R160, R150.reuse, R76 ;  /* 0x00000096a04c723c */ /* 0x080fe8000000184c */
[----:B------:R-:W-:Y:S04]  /*53a0*/  @P5 IMAD.WIDE R148, R209, 0x4, R200 ;  /* 0x00000004d1945825 */ /* 0x000fe800078e02c8 */
[C---:B------:R-:W-:Y:S01]  /*53b0*/  HMMA.16816.F32 R80, R152.reuse, R150, R80 ;  /* 0x000000969850723c */ /* 0x040fe20000001850 */
[----:B------:R1:W5:Y:S03]  /*53c0*/  @P5 LDG.E R199, [R148.64] ;  /* 0x0000000694c75981 */ /* 0x000366000c1e1900 */
[----:B------:R-:W-:Y:S01]  /*53d0*/  IMAD.SHL.U32 R159, R159, 0x20, RZ ;  /* 0x000000209f9f7824 */ /* 0x000fe200078e00ff */
        /* <DEDUP_REMOVED lines=19> */
[-C--:B--2---:R-:W-:Y:S03]  /*5510*/  LEA R4, P0, R252, R188.reuse, 0x2 ;  /* 0x000000bcfc047211 */ /* 0x084fe600078010ff */
        /* <DEDUP_REMOVED lines=30> */
[CC--:B-1----:R-:W-:Y:S02]  /*5700*/  LEA R8, P2, R219.reuse, R188.reuse, 0x2 ;  /* 0x000000bcdb087211 */ /* 0x0c2fe400078410ff */
[CC--:B--2---:R-:W-:Y:S02]  /*5710*/  LEA R4, P0, R248.reuse, R188.reuse, 0x2 ;  /* 0x000000bcf8047211 */ /* 0x0c4fe400078010ff */
        /* <DEDUP_REMOVED lines=159> */
[----:B------:R-:W-:-:S02]  /*6110*/  FMUL.FTZ R48, R44, c[0x0][0x2dc] ;  /* 0x0000b7002c307a20 */ /* 0x000fc40000410000 */
[----:B------:R-:W-:Y:S01]  /*6120*/  FMUL.FTZ R10, R45, c[0x0][0x2dc] ;  /* 0x0000b7002d0a7a20 */ /* 0x000fe20000410000 */
[----:B------:R-:W1:Y:S01]  /*6130*/  S2R R157, SR_CTAID.Y ;  /* 0x00000000009d7919 */ /* 0x000e620000002600 */
[----:B------:R-:W-:Y:S02]  /*6140*/  FMUL.FTZ R70, R40, c[0x0][0x2dc] ;  /* 0x0000b70028467a20 */ /* 0x000fe40000410000 */
[----:B------:R-:W-:Y:S01]  /*6150*/  FMUL.FTZ R14, R41, c[0x0][0x2dc] ;  /* 0x0000b700290e7a20 */ /* 0x000fe20000410000 */
[----:B------:R-:W-:Y:S01]  /*6160*/  F2FP.PACK_AB R10, R10, R48 ;  /* 0x000000300a0a723e */ /* 0x000fe200000000ff */
[----:B------:R-:W-:Y:S01]  /*6170*/  FMUL.FTZ R100, R100, c[0x0][0x2e0] ;  /* 0x0000b80064647a20 */ /* 0x000fe20000410000 */
[----:B------:R-:W2:Y:S01]  /*6180*/  S2R R96, SR_CTAID.Y ;  /* 0x0000000000607919 */ /* 0x000ea20000002600 */
        /* <DEDUP_REMOVED lines=17> */
[----:B-1----:R-:W-:Y:S01]  /*62a0*/  SHF.R.S32.HI R97, RZ, 0x1f, R157 ;  /* 0x0000001fff617819 */ /* 0x002fe2000001149d */
        /* <DEDUP_REMOVED lines=168> */
[----:B-1----:R-:W-:-:S05]  /*6d30*/  @P0 IADD3 R0, R231, R250, RZ ;  /* 0x000000fae7000210 */ /* 0x002fca0007ffe0ff */
[----:B---3--:R-:W-:-:S04]  /*6d40*/  @P0 IMAD.WIDE.U32 R2, R0, c[0x0][0x3a0], RZ ;  /* 0x0000e80000020a25 */ /* 0x008fc800078e00ff */
[----:B------:R-:W-:Y:S01]  /*6d50*/  @P0 IMAD R5, R0, c[0x0][0x3a4], R3 ;  /* 0x0000e90000050a24 */ /* 0x000fe200078e0203 */
[----:B------:R-:W-:Y:S01]  /*6d60*/  @P0 MOV R4, R2 ;  /* 0x0000000200040202 */ /* 0x000fe20000000f00 */
[----:B------:R-:W-:Y:S05]  /*6d70*/  @P0 BRA `(.L_x_1246) ;  /* 0x000000a000000947 */ /* 0x000fea0003800000 */
[----:B--2---:R-:W-:Y:S01]  /*6d80*/  SHF.R.S32.HI R0, RZ, 0x1f, R231 ;  /* 0x0000001fff007819 */ /* 0x004fe200000114e7 */
        /* <DEDUP_REMOVED lines=9> */
.L_x_1246:
        /* <DEDUP_REMOVED lines=15> */
.L_x_1247:
[----:B------:R-:W2:Y:S01]  /*6f10*/  LDL.64 R2, [R1] ;  /* 0x0000000001027983 */ /* 0x000ea20000100a00 */
[----:B------:R-:W-:Y:S01]  /*6f20*/  IMAD R23, R227, -0x40, R191 ;  /* 0xffffffc0e3177824 */ /* 0x000fe200078e02bf */
[----:B------:R-:W-:Y:S01]  /*6f30*/  BSSY B0, `(.L_x_1248) ;  /* 0x000002a000007945 */ /* 0x000fe20003800000 */
[----:B------:R-:W-:Y:S01]  /*6f40*/  IMAD R0, R251, c[0x0][0x3a0], RZ ;  /* 0x0000e800fb007a24 */ /* 0x000fe200078e02ff */
[----:B------:R-:W-:Y:S01]  /*6f50*/  BAR.SYNC.DEFER_BLOCKING 0x0 ;  /* 0x0000000000007b1d */ /* 0x000fe20000010000 */
[----:B------:R-:W-:Y:S02]  /*6f60*/  SHF.R.S32.HI R38, RZ, 0x1f, R232 ;  /* 0x0000001fff267819 */ /* 0x000fe400000114e8 */
[----:B------:R-:W-:Y:S01]  /*6f70*/  IMAD R0, R242, c[0x0][0x3a4], R0 ;  /* 0x0000e900f2007a24 */ /* 0x000fe200078e0200 */
[----:B------:R-:W-:-:S02]  /*6f80*/  ISETP.GE.AND P2, PT, R232, R23, PT ;  /* 0x00000017e800720c */ /* 0x000fc40003f46270 */
[----:B------:R-:W1:Y:S04]  /*6f90*/  S2R R6, SR_CTAID.Z ;  /* 0x0000000000067919 */ /* 0x000e680000002700 */
[----:B------:R-:W3:Y:S04]  /*6fa0*/  S2R R39, SR_CTAID.Z ;  /* 0x0000000000277919 */ /* 0x000ee80000002700 */
[----:B------:R4:W2:Y:S04]  /*6fb0*/  LDS.128 R32, [R196+0x13000] ;  /* 0x01300000c4207984 */ /* 0x0008a80000000c00 */
[----:B------:R4:W2:Y:S01]  /*6fc0*/  LDS.128 R28, [R196+0x15000] ;  /* 0x01500000c41c7984 */ /* 0x0008a20000000c00 */
[----:B-1----:R-:W-:-:S03]  /*6fd0*/  SHF.R.S32.HI R64, RZ, 0x1f, R6 ;  /* 0x0000001fff407819 */ /* 0x002fc60000011406 */
[----:B------:R4:W1:Y:S04]  /*6fe0*/  LDS.128 R24, [R196+0x17000] ;  /* 0x01700000c4187984 */ /* 0x0008680000000c00 */
[----:B------:R4:W1:Y:S04]  /*6ff0*/  LDS.128 R48, [R196+0x18000] ;  /* 0x01800000c4307984 */ /* 0x0008680000000c00 */
[----:B------:R4:W1:Y:S04]  /*7000*/  LDS.128 R60, [R196+0x19000] ;  /* 0x01900000c43c7984 */ /* 0x0008680000000c00 */
[----:B------:R4:W1:Y:S04]  /*7010*/  LDS.128 R44, [R196+0x1a000] ;  /* 0x01a00000c42c7984 */ /* 0x0008680000000c00 */
[----:B------:R4:W1:Y:S04]  /*7020*/  LDS.128 R56, [R196+0x1b000] ;  /* 0x01b00000c4387984 */ /* 0x0008680000000c00 */
[----:B------:R4:W1:Y:S04]  /*7030*/  LDS.128 R40, [R196+0x1c000] ;  /* 0x01c00000c4287984 */ /* 0x0008680000000c00 */
[----:B------:R4:W1:Y:S01]  /*7040*/  LDS.128 R52, [R196+0x1d000] ;  /* 0x01d00000c4347984 */ /* 0x0008620000000c00 */
[----:B--2---:R-:W-:-:S02]  /*7050*/  MOV R20, R2 ;  /* 0x0000000200147202 */ /* 0x004fc40000000f00 */
[----:B------:R-:W-:-:S05]  /*7060*/  MOV R21, R3 ;  /* 0x0000000300157202 */ /* 0x000fca0000000f00 */
[----:B------:R-:W-:-:S05]  /*7070*/  IMAD.WIDE.U32 R2, R242, c[0x0][0x3a0], R20 ;  /* 0x0000e800f2027a25 */ /* 0x000fca00078e0014 */
[----:B------:R-:W-:-:S04]  /*7080*/  IADD3 R2, P0, R4, R2, RZ ;  /* 0x0000000204027210 */ /* 0x000fc80007f1e0ff */
[----:B------:R-:W-:Y:S01]  /*7090*/  IADD3.X R3, R5, R3, R0, P0, !PT ;  /* 0x0000000305037210 */ /* 0x000fe200007fe400 */
[----:B------:R-:W-:-:S04]  /*70a0*/  IMAD R0, R64, c[0x0][0x3b8], RZ ;  /* 0x0000ee0040007a24 */ /* 0x000fc800078e02ff */
[C---:B---3--:R-:W-:Y:S02]  /*70b0*/  IMAD R0, R39.reuse, c[0x0][0x3bc], R0 ;  /* 0x0000ef0027007a24 */ /* 0x048fe400078e0200 */
[----:B------:R-:W-:-:S05]  /*70c0*/  IMAD.WIDE.U32 R4, R39, c[0x0][0x3b8], R2 ;  /* 0x0000ee0027047a25 */ /* 0x000fca00078e0002 */
[----:B------:R-:W-:Y:S01]  /*70d0*/  IADD3 R22, R5, R0, RZ ;  /* 0x0000000005167210 */ /* 0x000fe20007ffe0ff */
[----:B------:R-:W-:Y:S05]  /*70e0*/  @P2 BRA `(.L_x_1249) ;  /* 0x000000e000002947 */ /* 0x000fea0003800000 */
[----:B-1--4-:R-:W1:Y:S01]  /*70f0*/  LDS.128 R12, [R196+0x14000] ;  /* 0x01400000c40c7984 */ /* 0x012e620000000c00 */
[----:B------:R-:W-:Y:S01]  /*7100*/  MOV R2, R4 ;  /* 0x0000000400027202 */ /* 0x000fe20000000f00 */
[----:B------:R-:W-:Y:S01]  /*7110*/  IMAD R0, R38, c[0x0][0x3a0], RZ ;  /* 0x0000e80026007a24 */ /* 0x000fe200078e02ff */
[----:B------:R-:W-:Y:S01]  /*7120*/  MOV R3, R22 ;  /* 0x0000001600037202 */ /* 0x000fe20000000f00 */
[----:B------:R-:W2:Y:S02]  /*7130*/  LDS.128 R8, [R196+0x12000] ;  /* 0x01200000c4087984 */ /* 0x000ea40000000c00 */
[C---:B------:R-:W-:Y:S02]  /*7140*/  IMAD R0, R232.reuse, c[0x0][0x3a4], R0 ;  /* 0x0000e900e8007a24 */ /* 0x040fe400078e0200 */
[----:B------:R-:W3:Y:S01]  /*7150*/  LDS.128 R16, [R196+0x16000] ;  /* 0x01600000c4107984 */ /* 0x000ee20000000c00 */
[----:B------:R-:W-:-:S05]  /*7160*/  IMAD.WIDE.U32 R6, R232, c[0x0][0x3a0], R2 ;  /* 0x0000e800e8067a25 */ /* 0x000fca00078e0002 */
[----:B------:R-:W-:Y:S02]  /*7170*/  IADD3 R0, R7, R0, RZ ;  /* 0x0000000007007210 */ /* 0x000fe40007ffe0ff */
[----:B------:R-:W-:-:S04]  /*7180*/  LEA R2, P0, R6, c[0x0][0x340], 0x1 ;  /* 0x0000d00006027a11 */ /* 0x000fc800078008ff */
[----:B------:R-:W-:-:S05]  /*7190*/  LEA.HI.X R3, R6, c[0x0][0x344], R0, 0x1, P0 ;  /* 0x0000d10006037a11 */ /* 0x000fca00000f0c00 */
[----:B-1----:R1:W-:Y:S04]  /*71a0*/  STG.E.128 [R2.64+0x80], R12 ;  /* 0x0000800c02007986 */ /* 0x0023e8000c101d06 */
[----:B--2---:R1:W-:Y:S04]  /*71b0*/  STG.E.128 [R2.64], R8 ;  /* 0x0000000802007986 */ /* 0x0043e8000c101d06 */
[----:B---3--:R1:W-:Y:S02]  /*71c0*/  STG.E.128 [R2.64+0x100], R16 ;  /* 0x0001001002007986 */ /* 0x0083e4000c101d06 */
.L_x_1249:
[----:B-1--4-:R-:W-:Y:S05]  /*71d0*/  BSYNC B0 ;  /* 0x0000000000007941 */ /* 0x012fea0003800000 */
.L_x_1248:
[----:B------:R-:W-:Y:S01]  /*71e0*/  IADD3 R0, R232, 0x20, RZ ;  /* 0x00000020e8007810 */ /* 0x000fe20007ffe0ff */
[----:B------:R-:W-:Y:S03]  /*71f0*/  BSSY B0, `(.L_x_1250) ;  /* 0x0000010000007945 */ /* 0x000fe60003800000 */
[----:B------:R-:W-:-:S13]  /*7200*/  ISETP.GE.AND P1, PT, R0, R23, PT ;  /* 0x000000170000720c */ /* 0x000fda0003f26270 */
[----:B------:R-:W-:Y:S05]  /*7210*/  @P1 BRA `(.L_x_1251) ;  /* 0x000000d000001947 */ /* 0x000fea0003800000 */
[----:B------:R-:W-:Y:S02]  /*7220*/  IADD3 R0, P0, R232, 0x20, RZ ;  /* 0x00000020e8007810 */ /* 0x000fe40007f1e0ff */
[----:B------:R-:W-:-:S03]  /*7230*/  MOV R3, R22 ;  /* 0x0000001600037202 */ /* 0x000fc60000000f00 */
        /* <DEDUP_REMOVED lines=10> */
[----:B------:R1:W-:Y:S02]  /*72e0*/  STG.E.128 [R2.64+0x100], R24 ;  /* 0x0001001802007986 */ /* 0x0003e4000c101d06 */
.L_x_1251:
[----:B------:R-:W-:Y:S05]  /*72f0*/  BSYNC B0 ;  /* 0x0000000000007941 */ /* 0x000fea0003800000 */
.L_x_1250:
[----:B-1----:R-:W-:Y:S01]  /*7300*/  IMAD.WIDE.U32 R2, R242, c[0x0][0x3a8], R20 ;  /* 0x0000ea00f2027a25 */ /* 0x002fe200078e0014 */
        /* <DEDUP_REMOVED lines=18> */
[----:B------:R1:W-:Y:S04]  /*7430*/  STG.E.128 [R2.64], R48 ;  /* 0x0000003002007986 */ /* 0x0003e8000c101d06 */
[----:B------:R1:W-:Y:S04]  /*7440*/  STG.E.128 [R2.64+0x80], R44 ;  /* 0x0000802c02007986 */ /* 0x0003e8000c101d06 */
[----:B------:R1:W-:Y:S02]  /*7450*/  STG.E.128 [R2.64+0x100], R40 ;  /* 0x0001002802007986 */ /* 0x0003e4000c101d06 */
.L_x_1253:
[----:B------:R-:W-:Y:S05]  /*7460*/  BSYNC B0 ;  /* 0x0000000000007941 */ /* 0x000fea0003800000 */
.L_x_1252:
        /* <DEDUP_REMOVED lines=15> */
.L_x_1242:
        /* <DEDUP_REMOVED lines=19> */
.L_x_1255:
        /* <DEDUP_REMOVED lines=15> */
.L_x_1256:
[----:B------:R-:W3:Y:S01]  /*7780*/  LDL.64 R16, [R1] ;  /* 0x0000000001107983 */ /* 0x000ee20000100a00 */
[----:B------:R-:W-:Y:S01]  /*7790*/  IMAD R9, R227, -0x40, R191 ;  /* 0xffffffc0e3097824 */ /* 0x000fe200078e02bf */
[----:B------:R-:W-:Y:S01]  /*77a0*/  BSSY B0, `(.L_x_1257) ;  /* 0x000001b000007945 */ /* 0x000fe20003800000 */
[----:B------:R-:W-:Y:S01]  /*77b0*/  IMAD R0, R251, c[0x0][0x3a0], RZ ;  /* 0x0000e800fb007a24 */ /* 0x000fe200078e02ff */
[----:B------:R-:W1:Y:S01]  /*77c0*/  S2R R6, SR_CTAID.Z ;  /* 0x0000000000067919 */ /* 0x000e620000002700 */
[----:B------:R-:W-:Y:S02]  /*77d0*/  SHF.R.S32.HI R12, RZ, 0x1f, R232 ;  /* 0x0000001fff0c7819 */ /* 0x000fe400000114e8 */
[----:B------:R-:W-:Y:S01]  /*77e0*/  IMAD R0, R242, c[0x0][0x3a4], R0 ;  /* 0x0000e900f2007a24 */ /* 0x000fe200078e0200 */
[----:B------:R-:W4:Y:S01]  /*77f0*/  S2R R13, SR_CTAID.Z ;  /* 0x00000000000d7919 */ /* 0x000f220000002700 */
[----:B------:R-:W-:-:S02]  /*7800*/  ISETP.GE.AND P2, PT, R232, R9, PT ;  /* 0x00000009e800720c */ /* 0x000fc40003f46270 */
[----:B-1----:R-:W-:-:S05]  /*7810*/  SHF.R.S32.HI R14, RZ, 0x1f, R6 ;  /* 0x0000001fff0e7819 */ /* 0x002fca0000011406 */
[----:B------:R-:W-:-:S04]  /*7820*/  IMAD R8, R14, c[0x0][0x3b8], RZ ;  /* 0x0000ee000e087a24 */ /* 0x000fc800078e02ff */
[----:B----4-:R-:W-:Y:S02]  /*7830*/  IMAD R8, R13, c[0x0][0x3bc], R8 ;  /* 0x0000ef000d087a24 */ /* 0x010fe400078e0208 */
[----:B---3--:R-:W-:-:S05]  /*7840*/  IMAD.WIDE.U32 R2, R242, c[0x0][0x3a0], R16 ;  /* 0x0000e800f2027a25 */ /* 0x008fca00078e0010 */
[----:B------:R-:W-:-:S04]  /*7850*/  IADD3 R4, P0, R4, R2, RZ ;  /* 0x0000000204047210 */ /* 0x000fc80007f1e0ff */
        /* <DEDUP_REMOVED lines=15> */
.L_x_1258:
[----:B------:R-:W-:Y:S05]  /*7950*/  BSYNC B0 ;  /* 0x0000000000007941 */ /* 0x000fea0003800000 */
.L_x_1257:
        /* <DEDUP_REMOVED lines=16> */
.L_x_1260:
[----:B------:R-:W-:Y:S05]  /*7a60*/  BSYNC B0 ;  /* 0x0000000000007941 */ /* 0x000fea0003800000 */
.L_x_1259:
        /* <DEDUP_REMOVED lines=22> */
.L_x_1262:
[----:B------:R-:W-:Y:S05]  /*7bd0*/  BSYNC B0 ;  /* 0x0000000000007941 */ /* 0x000fea0003800000 */
.L_x_1261:
        /* <DEDUP_REMOVED lines=13> */
.L_x_1254:
[----:B------:R-:W-:Y:S05]  /*7cb0*/  BSYNC B1 ;  /* 0x0000000000017941 */ /* 0x000fea0003800000 */
.L_x_1237:
[----:B------:R-:W-:-:S04]  /*7cc0*/  IADD3 R227, R227, c[0x0][0xc], RZ ;  /* 0x00000300e3e37a10 */ /* 0x000fc80007ffe0ff */
[----:B------:R-:W-:-:S13]  /*7cd0*/  ISETP.GE.AND P0, PT, R227, UR5, PT ;  /* 0x00000005e3007c0c */ /* 0x000fda000bf06270 */
[----:B------:R-:W-:Y:S01]  /*7ce0*/  @P0 CALL.REL.NOINC `(.L_x_1263) ;  /* 0x0000001000000944 */ /* 0x000fe20003c00000 */
[----:B------:R-:W-:Y:S05]  /*7cf0*/  BRA `(.L_x_1264) ;  /* 0xffff8ba000007947 */ /* 0x000fea000383ffff */
.L_x_1263:
[----:B------:R-:W-:Y:S05]  /*7d00*/  EXIT ;  /* 0x000000000000794d */ /* 0x000fea0003800000 */
.L_x_1265:
        /* <DEDUP_REMOVED lines=15> */
.L_x_1610:


//--------------------- .text._ZN5flash44flash_bwd_dq_dk_dv_loop_seqk_parallel_kernelI23Flash_bwd_kernel_traitsILi192ELi64ELi64ELi8ELi4ELi2ELi2ELb0ELb0EN7cutlass6half_tE19Flash_kernel_traitsILi192ELi64ELi64ELi8ES3_EELb0ELb0ELb0ELb0ELb0ELb1ELb1EEEvNS_16Flash_bwd_paramsE --------------------------
	.section	.text._ZN5flash44flash_bwd_dq_dk_dv_loop_seqk_parallel_kernelI23Flash_bwd_kernel_traitsILi192ELi64ELi64ELi8ELi4ELi2ELi2ELb0ELb0EN7cutlass6half_tE19Flash_kernel_traitsILi192ELi64ELi64ELi8ES3_EELb0ELb0ELb0ELb0ELb0ELb1ELb1EEEvNS_16Flash_bwd_paramsE,"ax",@progbits
	.sectioninfo	@"SHI_REGISTERS=255"
	.align	128
        .global         _ZN5flash44flash_bwd_dq_dk_dv_loop_seqk_parallel_kernelI23Flash_bwd_kernel_traitsILi192ELi64ELi64ELi8ELi4ELi2ELi2ELb0ELb0EN7cutlass6half_tE19Flash_kernel_traitsILi192ELi64ELi64ELi8ES3_EELb0ELb0ELb0ELb0ELb0ELb1ELb1EEEvNS_16Flash_bwd_paramsE
        .type           _ZN5flash44flash_bwd_dq_dk_dv_loop_seqk_parallel_kernelI23Flash_bwd_kernel_traitsILi192ELi64ELi64ELi8ELi4ELi2ELi2ELb0ELb0EN7cutlass6half_tE19Flash_kernel_traitsILi192ELi64ELi64ELi8ES3_EELb0ELb0ELb0ELb0ELb0ELb1ELb1EEEvNS_16Flash_bwd_paramsE,@function
        .size           _ZN5flash44flash_bwd_dq_dk_dv_loop_seqk_parallel_kernelI23Flash_bwd_kernel_traitsILi192ELi64ELi64ELi8ELi4ELi2ELi2ELb0ELb0EN7cutlass6half_tE19Flash_kernel_traitsILi192ELi64ELi64ELi8ES3_EELb0ELb0ELb0ELb0ELb0ELb1ELb1EEEvNS_16Flash_bwd_paramsE,(.L_x_1611 - _ZN5flash44flash_bwd_dq_dk_dv_loop_seqk_parallel_kernelI23Flash_bwd_kernel_traitsILi192ELi64ELi64ELi8ELi4ELi2ELi2ELb0ELb0EN7cutlass6half_tE19Flash_kernel_traitsILi192ELi64ELi64ELi8ES3_EELb0ELb0ELb0ELb0ELb0ELb1ELb1EEEvNS_16Flash_bwd_paramsE)
        .other          _ZN5flash44flash_bwd_dq_dk_dv_loop_seqk_parallel_kernelI23Flash_bwd_kernel_traitsILi192ELi64ELi64ELi8ELi4ELi2ELi2ELb0ELb0EN7cutlass6half_tE19Flash_kernel_traitsILi192ELi64ELi64ELi8ES3_EELb0ELb0ELb0ELb0ELb0ELb1ELb1EEEvNS_16Flash_bwd_paramsE,@"STO_CUDA_ENTRY STV_DEFAULT"
_ZN5flash44flash_bwd_dq_dk_dv_loop_seqk_parallel_kernelI23Flash_bwd_kernel_traitsILi192ELi64ELi64ELi8ELi4ELi2ELi2ELb0ELb0EN7cutlass6half_tE19Flash_kernel_traitsILi192ELi64ELi64ELi8ES3_EELb0ELb0ELb0ELb0ELb0ELb1ELb1EEEvNS_16Flash_bwd_paramsE:
.text._ZN5flash44flash_bwd_dq_dk_dv_loop_seqk_parallel_kernelI23Flash_bwd_kernel_traitsILi192ELi64ELi64ELi8ELi4ELi2ELi2ELb0ELb0EN7cutlass6half_tE19Flash_kernel_traitsILi192ELi64ELi64ELi8ES3_EELb0ELb0ELb0ELb0ELb0ELb1ELb1EEEvNS_16Flash_bwd_paramsE:
        /* <DEDUP_REMOVED lines=146> */
.L_x_1294:
        /* <DEDUP_REMOVED lines=35> */
.L_x_1266:
        /* <DEDUP_REMOVED lines=44> */
.L_x_1268:
        /* <DEDUP_REMOVED lines=15> */
.L_x_1269:
        /* <DEDUP_REMOVED lines=86> */
.L_x_1270:
[----:B------:R-:W-:-:S04]  /*1460*/  IMAD R15, R33, c[0x0][0x1c0], R32 ;  /* 0x00007000210f7a24 */ /* 0x000fc800078e0220 */
[----:B------:R-:W-:Y:S02]  /*1470*/  IMAD R15, R15, c[0x0][0x224], RZ ;  /* 0x000089000f0f7a24 */ /* 0x000fe400078e02ff */
.L_x_1271:
        /* <DEDUP_REMOVED lines=348> */
.L_x_1275:
        /* <DEDUP_REMOVED lines=17> */
[----:B------:R-:W-:Y:S03]  /*2b50*/  LDSM.16.M88.4 R92, [R3] ;  /* 0x00000000035c783b */ /* 0x000fe60000000200 */
        /* <DEDUP_REMOVED lines=208> */
[----:B------:R-:W-:Y:S06]  /*3860*/  STS [R202+0x20400], R3 ;  /* 0x02040003ca007388 */ /* 0x000fec0000000800 */
[----:B------:R2:W-:Y:S01]  /*3870*/  STS [R203+0x20000], R2 ;  /* 0x02000002cb007388 */ /* 0x0005e20000000800 */
[----:B-1----:R-:W-:Y:S05]  /*3880*/  F2FP.PACK_AB R0, R150, R151 ;  /* 0x000000979600723e */ /* 0x002fea00000000ff */
[----:B------:R1:W-:Y:S06]  /*3890*/  STS [R203+0x20400], R0 ;  /* 0x02040000cb007388 */ /* 0x0003ec0000000800 */
[----:B------:R-:W-:Y:S06]  /*38a0*/  LDSM.16.M88.4 R16, [R176+0xc000] ;  /* 0x00c00000b010783b */ /* 0x000fec0000000200 */
[----:B------:R-:W3:Y:S06]  /*38b0*/  LDSM.16.M88.4 R8, [R169+0x18000] ;  /* 0x01800000a908783b */ /* 0x000eec0000000200 */
[----:B------:R-:W4:Y:S06]  /*38c0*/  LDSM.16.M88.4 R68, [R169+0x18800] ;  /* 0x01880000a944783b */ /* 0x000f2c0000000200 */
[----:B--2---:R-:W2:Y:S06]  /*38d0*/  LDG.E R2, [R76.64] ;  /* 0x000000064c027981 */ /* 0x004eac000c1e1900 */
[----:B------:R-:W-:Y:S06]  /*38e0*/  LDSM.16.M88.4 R72, [R177+0xc000] ;  /* 0x00c00000b148783b */ /* 0x000fec0000000200 */
[----:B-1----:R-:W2:Y:S01]  /*38f0*/  LDG.E R0, [R76.64+0x20] ;  /* 0x000020064c007981 */ /* 0x002ea2000c1e1900 */
[C---:B---3--:R-:W-:Y:S08]  /*3900*/  HMMA.16816.F32 R4, R16.reuse, R8, RZ ;  /* 0x000000081004723c */ /* 0x048ff000000018ff */
        /* <DEDUP_REMOVED lines=78> */
[C---:B--2---:R-:W-:Y:S02]  /*3df0*/  FADD.FTZ R3, -R2.reuse, R5 ;  /* 0x0000000502037221 */ /* 0x044fe40000010100 */
[----:B------:R-:W-:Y:S02]  /*3e00*/  FADD.FTZ R4, -R2, R4 ;  /* 0x0000000402047221 */ /* 0x000fe40000010100 */
[----:B------:R-:W-:Y:S02]  /*3e10*/  FMUL.FTZ R3, R148, R3 ;  /* 0x0000000394037220 */ /* 0x000fe40000410000 */
[----:B------:R-:W-:Y:S02]  /*3e20*/  FMUL.FTZ R4, R94, R4 ;  /* 0x000000045e047220 */ /* 0x000fe40000410000 */
[C---:B------:R-:W-:Y:S02]  /*3e30*/  FADD.FTZ R5, -R2.reuse, R8 ;  /* 0x0000000802057221 */ /* 0x040fe40000010100 */
[----:B------:R-:W-:Y:S02]  /*3e40*/  FADD.FTZ R8, -R2, R9 ;  /* 0x0000000902087221 */ /* 0x000fe40000010100 */
[----:B------:R-:W-:Y:S02]  /*3e50*/  FMUL.FTZ R5, R98, R5 ;  /* 0x0000000562057220 */ /* 0x000fe40000410000 */
[----:B------:R-:W-:Y:S01]  /*3e60*/  FMUL.FTZ R8, R97, R8 ;  /* 0x0000000861087220 */ /* 0x000fe20000410000 */
[C---:B-1----:R-:W-:Y:S07]  /*3e70*/  HMMA.16816.F32 R12, R68.reuse, R72, R12 ;  /* 0x00000048440c723c */ /* 0x042fee000000180c */
[----:B------:R-:W-:Y:S01]  /*3e80*/  FFMA.FTZ R72, -R88, R88, 1 ;  /* 0x3f80000058487423 */ /* 0x000fe20000010158 */
[----:B------:R-:W-:Y:S04]  /*3e90*/  HMMA.16816.F32 R16, R68, R74, R16 ;  /* 0x0000004a4410723c */ /* 0x000fe80000001810 */
[----:B------:R-:W-:Y:S03]  /*3ea0*/  FMUL.FTZ R72, R72, c[0x0][0x2ec] ;  /* 0x0000bb0048487a20 */ /* 0x000fe60000410000 */
[----:B------:R-:W-:Y:S02]  /*3eb0*/  FFMA.FTZ R71, -R83, R83, 1 ;  /* 0x3f80000053477423 */ /* 0x000fe40000010153 */
[----:B------:R-:W-:Y:S03]  /*3ec0*/  FMUL.FTZ R72, R4, R72 ;  /* 0x0000004804487220 */ /* 0x000fe60000410000 */
[----:B------:R-:W-:Y:S02]  /*3ed0*/  FMUL.FTZ R71, R71, c[0x0][0x2ec] ;  /* 0x0000bb0047477a20 */ /* 0x000fe40000410000 */
[----:B------:R-:W-:Y:S02]  /*3ee0*/  FFMA.FTZ R4, -R82, R82, 1 ;  /* 0x3f80000052047423 */ /* 0x000fe40000010152 */
[----:B------:R-:W-:Y:S02]  /*3ef0*/  FMUL.FTZ R71, R3, R71 ;  /* 0x0000004703477220 */ /* 0x000fe40000410000 */
[----:B------:R-:W-:Y:S02]  /*3f00*/  FFMA.FTZ R3, -R89, R89, 1 ;  /* 0x3f80000059037423 */ /* 0x000fe40000010159 */
[C---:B------:R-:W-:Y:S02]  /*3f10*/  FADD.FTZ R12, -R2.reuse, R12 ;  /* 0x0000000c020c7221 */ /* 0x040fe40000010100 */
[C---:B------:R-:W-:Y:S02]  /*3f20*/  FADD.FTZ R9, -R2.reuse, R13 ;  /* 0x0000000d02097221 */ /* 0x040fe40000010100 */
[C---:B------:R-:W-:Y:S02]  /*3f30*/  FADD.FTZ R68, -R2.reuse, R16 ;  /* 0x0000001002447221 */ /* 0x040fe40000010100 */
[----:B------:R-:W-:Y:S02]  /*3f40*/  FADD.FTZ R17, -R2, R17 ;  /* 0x0000001102117221 */ /* 0x000fe40000010100 */
[----:B------:R-:W-:Y:S02]  /*3f50*/  FMUL.FTZ R16, R3, c[0x0][0x2ec] ;  /* 0x0000bb0003107a20 */ /* 0x000fe40000410000 */
[----:B------:R-:W-:Y:S02]  /*3f60*/  FMUL.FTZ R13, R4, c[0x0][0x2ec] ;  /* 0x0000bb00040d7a20 */ /* 0x000fe40000410000 */
[----:B------:R-:W-:Y:S02]  /*3f70*/  FMUL.FTZ R16, R5, R16 ;  /* 0x0000001005107220 */ /* 0x000fe40000410000 */
[----:B------:R-:W-:Y:S02]  /*3f80*/  FFMA.FTZ R70, -R81, R81, 1 ;  /* 0x3f80000051467423 */ /* 0x000fe40000010151 */
[----:B------:R-:W-:Y:S02]  /*3f90*/  FFMA.FTZ R69, -R80, R80, 1 ;  /* 0x3f80000050457423 */ /* 0x000fe40000010150 */
[----:B------:R-:W-:Y:S02]  /*3fa0*/  FMUL.FTZ R4, R96, R68 ;  /* 0x0000004460047220 */ /* 0x000fe40000410000 */
[----:B------:R-:W-:Y:S02]  /*3fb0*/  FMUL.FTZ R5, R95, R17 ;  /* 0x000000115f057220 */ /* 0x000fe40000410000 */
[----:B------:R-:W-:Y:S02]  /*3fc0*/  FFMA.FTZ R68, -R79, R79, 1 ;  /* 0x3f8000004f447423 */ /* 0x000fe4000001014f */
[----:B------:R-:W-:Y:S02]  /*3fd0*/  FFMA.FTZ R17, -R78, R78, 1 ;  /* 0x3f8000004e117423 */ /* 0x000fe4000001014e */
        /* <DEDUP_REMOVED lines=8> */
[C---:B------:R-:W-:Y:S02]  /*4060*/  FADD.FTZ R2, -R0.reuse, R6 ;  /* 0x0000000600027221 */ /* 0x040fe40000010100 */
[----:B------:R-:W-:Y:S02]  /*4070*/  FADD.FTZ R3, -R0, R7 ;  /* 0x0000000700037221 */ /* 0x000fe40000010100 */
[----:B------:R-:W-:Y:S02]  /*4080*/  FMUL.FTZ R68, R4, R68 ;  /* 0x0000004404447220 */ /* 0x000fe40000410000 */
[----:B------:R-:W-:Y:S02]  /*4090*/  FMUL.FTZ R17, R5, R17 ;  /* 0x0000001105117220 */ /* 0x000fe40000410000 */
[----:B------:R-:W-:Y:S02]  /*40a0*/  FFMA.FTZ R4, -R93, R93, 1 ;  /* 0x3f8000005d047423 */ /* 0x000fe4000001015d */
[----:B------:R-:W-:Y:S02]  /*40b0*/  FFMA.FTZ R5, -R92, R92, 1 ;  /* 0x3f8000005c057423 */ /* 0x000fe4000001015c */
[----:B------:R-:W-:Y:S02]  /*40c0*/  FADD.FTZ R9, -R0, R11 ;  /* 0x0000000b00097221 */ /* 0x000fe40000010100 */
[----:B------:R-:W-:Y:S02]  /*40d0*/  FFMA.FTZ R7, -R90, R90, 1 ;  /* 0x3f8000005a077423 */ /* 0x000fe4000001015a */
[----:B------:R-:W-:Y:S02]  /*40e0*/  FMUL.FTZ R2, R157, R2 ;  /* 0x000000029d027220 */ /* 0x000fe40000410000 */
[----:B------:R-:W-:Y:S02]  /*40f0*/  FMUL.FTZ R3, R155, R3 ;  /* 0x000000039b037220 */ /* 0x000fe40000410000 */
[----:B------:R-:W-:Y:S02]  /*4100*/  FMUL.FTZ R4, R4, c[0x0][0x2ec] ;  /* 0x0000bb0004047a20 */ /* 0x000fe40000410000 */
[----:B------:R-:W-:Y:S02]  /*4110*/  FMUL.FTZ R5, R5, c[0x0][0x2ec] ;  /* 0x0000bb0005057a20 */ /* 0x000fe40000410000 */
[----:B------:R-:W-:Y:S02]  /*4120*/  FMUL.FTZ R9, R152, R9 ;  /* 0x0000000998097220 */ /* 0x000fe40000410000 */
[----:B------:R-:W-:Y:S02]  /*4130*/  FMUL.FTZ R7, R7, c[0x0][0x2ec] ;  /* 0x0000bb0007077a20 */ /* 0x000fe40000410000 */
[----:B------:R-:W-:Y:S02]  /*4140*/  FMUL.FTZ R13, R8, R13 ;  /* 0x0000000d080d7220 */ /* 0x000fe40000410000 */
[----:B------:R-:W-:Y:S02]  /*4150*/  FADD.FTZ R6, -R0, R10 ;  /* 0x0000000a00067221 */ /* 0x000fe40000010100 */
[----:B------:R-:W-:Y:S02]  /*4160*/  FMUL.FTZ R4, R2, R4 ;  /* 0x0000000402047220 */ /* 0x000fe40000410000 */
[----:B------:R-:W-:Y:S02]  /*4170*/  FMUL.FTZ R5, R3, R5 ;  /* 0x0000000503057220 */ /* 0x000fe40000410000 */
[C---:B------:R-:W-:Y:S02]  /*4180*/  FADD.FTZ R3, -R0.reuse, R14 ;  /* 0x0000000e00037221 */ /* 0x040fe40000010100 */
[C---:B------:R-:W-:Y:S02]  /*4190*/  FADD.FTZ R14, -R0.reuse, R15 ;  /* 0x0000000f000e7221 */ /* 0x040fe40000010100 */
[----:B------:R-:W-:Y:S02]  /*41a0*/  FFMA.FTZ R8, -R91, R91, 1 ;  /* 0x3f8000005b087423 */ /* 0x000fe4000001015b */
[C---:B------:R-:W-:Y:S02]  /*41b0*/  FADD.FTZ R18, -R0.reuse, R18 ;  /* 0x0000001200127221 */ /* 0x040fe40000010100 */
        /* <DEDUP_REMOVED lines=47> */
.L_x_1273:
        /* <DEDUP_REMOVED lines=107> */
.L_x_1274:
        /* <DEDUP_REMOVED lines=449> */
.L_x_1276:
        /* <DEDUP_REMOVED lines=15> */
.L_x_1277:
        /* <DEDUP_REMOVED lines=43> */
.L_x_1279:
[----:B------:R-:W-:Y:S05]  /*6b10*/  BSYNC B0 ;  /* 0x0000000000007941 */ /* 0x000fea0003800000 */
.L_x_1278:
        /* <DEDUP_REMOVED lines=17> */
.L_x_1281:
[----:B------:R-:W-:Y:S05]  /*6c30*/  BSYNC B0 ;  /* 0x0000000000007941 */ /* 0x000fea0003800000 */
.L_x_1280:
        /* <DEDUP_REMOVED lines=22> */
.L_x_1283:
[----:B------:R-:W-:Y:S05]  /*6da0*/  BSYNC B0 ;  /* 0x0000000000007941 */ /* 0x000fea0003800000 */
.L_x_1282:
        /* <DEDUP_REMOVED lines=15> */
.L_x_1272:
        /* <DEDUP_REMOVED lines=19> */
.L_x_1285:
        /* <DEDUP_REMOVED lines=15> */
.L_x_1286:
        /* <DEDUP_REMOVED lines=28> */
.L_x_1288:
[----:B------:R-:W-:Y:S05]  /*7280*/  BSYNC B0 ;  /* 0x0000000000007941 */ /* 0x000fea0003800000 */
.L_x_1287:
        /* <DEDUP_REMOVED lines=16> */
.L_x_1290:
[----:B------:R-:W-:Y:S05]  /*7390*/  BSYNC B0 ;  /* 0x0000000000007941 */ /* 0x000fea0003800000 */
.L_x_1289:
        /* <DEDUP_REMOVED lines=22> */
.L_x_1292:
[----:B------:R-:W-:Y:S05]  /*7500*/  BSYNC B0 ;  /* 0x0000000000007941 */ /* 0x000fea0003800000 */
.L_x_1291:
        /* <DEDUP_REMOVED lines=13> */
.L_x_1284:
[----:B------:R-:W-:Y:S05]  /*75e0*/  BSYNC B1 ;  /* 0x0000000000017941 */ /* 0x000fea0003800000 */
.L_x_1267:
[----:B------:R-:W-:-:S04]  /*75f0*/  IADD3 R229, R229, c[0x0][0xc], RZ ;  /* 0x00000300e5e57a10 */ /* 0x000fc80007ffe0ff */
[----:B------:R-:W-:-:S13]  /*7600*/  ISETP.GE.AND P0, PT, R229, UR4, PT ;  /* 0x00000004e5007c0c */ /* 0x000fda000bf06270 */
[----:B------:R-:W-:Y:S01]  /*7610*/  @P0 CALL.REL.NOINC `(.L_x_1293) ;  /* 0x0000001000000944 */ /* 0x000fe20003c00000 */
[----:B------:R-:W-:Y:S05]  /*7620*/  BRA `(.L_x_1294) ;  /* 0xffff92f000007947 */ /* 0x000fea000383ffff */
.L_x_1293:
[----:B------:R-:W-:Y:S05]  /*7630*/  EXIT ;  /* 0x000000000000794d */ /* 0x000fea0003800000 */
.L_x_1295:
        /* <DEDUP_REMOVED lines=12> */
.L_x_1611:


//--------------------- .text._ZN5flash44flash_bwd_dq_dk_dv_loop_seqk_parallel_kernelI23Flash_bwd_kernel_traitsILi192ELi64ELi64ELi8ELi4ELi2ELi2ELb0ELb0EN7cutlass6half_tE19Flash_kernel_traitsILi192ELi64ELi64ELi8ES3_EELb1ELb0ELb0ELb1ELb0ELb0ELb0EEEvNS_16Flash_bwd_paramsE --------------------------
	.section	.text._ZN5flash44flash_bwd_dq_dk_dv_loop_seqk_parallel_kernelI23Flash_bwd_kernel_traitsILi192ELi64ELi64ELi8ELi4ELi2ELi2ELb0ELb0EN7cutlass6half_tE19Flash_kernel_traitsILi192ELi64ELi64ELi8ES3_EELb1ELb0ELb0ELb1ELb0ELb0ELb0EEEvNS_16Flash_bwd_paramsE,"ax",@progbits
	.sectioninfo	@"SHI_REGISTERS=255"
	.align	128
        .global         _ZN5flash44flash_bwd_dq_dk_dv_loop_seqk_parallel_kernelI23Flash_bwd_kernel_traitsILi192ELi64ELi64ELi8ELi4ELi2ELi2ELb0ELb0EN7cutlass6half_tE19Flash_kernel_traitsILi192ELi64ELi64ELi8ES3_EELb1ELb0ELb0ELb1ELb0ELb0ELb0EEEvNS_16Flash_bwd_paramsE
        .type           _ZN5flash44flash_bwd_dq_dk_dv_loop_seqk_parallel_kernelI23Flash_bwd_kernel_traitsILi192ELi64ELi64ELi8ELi4ELi2ELi2ELb0ELb0EN7cutlass6half_tE19Flash_kernel_traitsILi192ELi64ELi64ELi8ES3_EELb1ELb0ELb0ELb1ELb0ELb0ELb0EEEvNS_16Flash_bwd_paramsE,@function
        .size           _ZN5flash44flash_bwd_dq_dk_dv_loop_seqk_parallel_kernelI23Flash_bwd_kernel_traitsILi192ELi64ELi64ELi8ELi4ELi2ELi2ELb0ELb0EN7cutlass6half_tE19Flash_kernel_traitsILi192ELi64ELi64ELi8ES3_EELb1ELb0ELb0ELb1ELb0ELb0ELb0EEEvNS_16Flash_bwd_paramsE,(.L_x_1612 - _ZN5flash44flash_bwd_dq_dk_dv_loop_seqk_parallel_kernelI23Flash_bwd_kernel_traitsILi192ELi64ELi64ELi8ELi4ELi2ELi2ELb0ELb0EN7cutlass6half_tE19Flash_kernel_traitsILi192ELi64ELi64ELi8ES3_EELb1ELb0ELb0ELb1ELb0ELb0ELb0EEEvNS_16Flash_bwd_paramsE)
        .other          _ZN5flash44flash_bwd_dq_dk_dv_loop_seqk_parallel_kernelI23Flash_bwd_kernel_traitsILi192ELi64ELi64ELi8ELi4ELi2ELi2ELb0ELb0EN7cutlass6half_tE19Flash_kernel_traitsILi192ELi64ELi64ELi8ES3_EELb1ELb0ELb0ELb1ELb0ELb0ELb0EEEvNS_16Flash_bwd_paramsE,@"STO_CUDA_ENTRY STV_DEFAULT"
_ZN5flash44flash_bwd_dq_dk_dv_loop_seqk_parallel_kernelI23Flash_bwd_kernel_traitsILi192ELi64ELi64ELi8ELi4ELi2ELi2ELb0ELb0EN7cutlass6half_tE19Flash_kernel_traitsILi192ELi64ELi64ELi8ES3_EELb1ELb0ELb0ELb1ELb0ELb0ELb0EEEvNS_16Flash_bwd_paramsE:
.text._ZN5flash44flash_bwd_dq_dk_dv_loop_seqk_parallel_kernelI23Flash_bwd_kernel_traitsILi192ELi64ELi64ELi8ELi4ELi2ELi2ELb0ELb0EN7cutlass6half_tE19Flash_kernel_traitsILi192ELi64ELi64ELi8ES3_EELb1ELb0ELb0ELb1ELb0ELb0ELb0EEEvNS_16Flash_bwd_paramsE:
        /* <DEDUP_REMOVED lines=55> */
[----:B------:R-:W-:Y:S02]  /*0370*/  SHF.R.S32.HI R12, RZ, 0x1f, R8 ;  /* 0x0000001fff0c7819 */ /* 0x000fe40000011408 */
[----:B------:R-:W-:Y:S01]  /*0380*/  LOP3.LUT R6, R4, R2, RZ, 0x3c, !PT ;  /* 0x0000000204067212 */ /* 0x000fe200078e3cff */
[----:B------:R-:W-:Y:S01]  /*0390*/  IMAD.SHL.U32 R2, R181, 0x10, RZ ;  /* 0x00000010b5027824 */ /* 0x000fe200078e00ff */
[----:B------:R-:W-:Y:S02]  /*03a0*/  LOP3.LUT R0, R0, 0x1c0, RZ, 0xc0, !PT ;  /* 0x000001c000007812 */ /* 0x000fe400078ec0ff */
[----:B------:R-:W-:-:S02]  /*03b0*/  LEA.HI R12, R12, R8, RZ, 0x3 ;  /* 0x000000080c0c7211 */ /* 0x000fc400078f18ff */
[C---:B------:R-:W-:Y:S02]  /*03c0*/  LOP3.LUT R171, R0.reuse, 0x8, R10, 0xf8, !PT ;  /* 0x0000000800ab7812 */ /* 0x040fe400078ef80a */
[----:B------:R-:W-:Y:S02]  /*03d0*/  LOP3.LUT R2, R0, 0x10, R2, 0xf8, !PT ;  /* 0x0000001000027812 */ /* 0x000fe400078ef802 */
[----:B------:R-:W-:Y:S02]  /*03e0*/  SHF.R.S32.HI R21, RZ, 0x7, R13 ;  /* 0x00000007ff157819 */ /* 0x000fe4000001140d */
[----:B------:R-:W-:Y:S02]  /*03f0*/  LOP3.LUT R4, R12, 0xfffffff8, RZ, 0xc0, !PT ;  /* 0xfffffff80c047812 */ /* 0x000fe400078ec0ff */
[----:B------:R-:W-:Y:S02]  /*0400*/  LOP3.LUT R3, R7, 0x1, RZ, 0xc0, !PT ;  /* 0x0000000107037812 */ /* 0x000fe400078ec0ff */
[----:B------:R-:W-:Y:S01]  /*0410*/  SHF.R.U32.HI R0, RZ, 0x3, R0 ;  /* 0x00000003ff007819 */ /* 0x000fe20000011600 */
[----:B------:R-:W-:Y:S01]  /*0420*/  IMAD.IADD R19, R8, 0x1, -R4 ;  /* 0x0000000108137824 */ /* 0x000fe200078e0a04 */
[----:B------:R-:W-:Y:S01]  /*0430*/  ISETP.NE.U32.AND P0, PT, R3, 0x1, PT ;  /* 0x000000010300780c */ /* 0x000fe20003f05070 */
[----:B------:R-:W-:Y:S01]  /*0440*/  IMAD R3, R21, 0x800, R174 ;  /* 0x0000080015037824 */ /* 0x000fe200078e02ae */
[----:B------:R-:W-:-:S02]  /*0450*/  LOP3.LUT R171, R171, R0, RZ, 0x3c, !PT ;  /* 0x00000000abab7212 */ /* 0x000fc400078e3cff */
[----:B------:R-:W-:Y:S01]  /*0460*/  LOP3.LUT R4, R2, 0x8, R10, 0xf8, !PT ;  /* 0x0000000802047812 */ /* 0x000fe200078ef80a */
[----:B------:R1:W-:Y:S01]  /*0470*/  STL [R1+0x2c], R19 ;  /* 0x00002c1301007387 */ /* 0x0003e20000100800 */
[----:B------:R-:W-:Y:S01]  /*0480*/  SHF.R.S32.HI R5, RZ, 0x1f, R9 ;  /* 0x0000001fff057819 */ /* 0x000fe20000011409 */
[----:B------:R-:W-:Y:S01]  /*0490*/  IMAD.IADD R171, R3, 0x1, R171 ;  /* 0x0000000103ab7824 */ /* 0x000fe200078e02ab */
[----:B------:R-:W-:Y:S02]  /*04a0*/  SHF.R.S32.HI R2, RZ, 0x6, R14 ;  /* 0x00000006ff027819 */ /* 0x000fe4000001140e */
[----:B------:R-:W-:Y:S01]  /*04b0*/  LOP3.LUT R174, R174, R4, R0, 0xf6, !PT ;  /* 0x00000004aeae7212 */ /* 0x000fe200078ef600 */
[----:B------:R-:W-:Y:S01]  /*04c0*/  IMAD.SHL.U32 R0, R7, 0x40, RZ ;  /* 0x0000004007007824 */ /* 0x000fe200078e00ff */
[----:B------:R-:W-:Y:S01]  /*04d0*/  LEA.HI R3, R5, R20, RZ, 0x2 ;  /* 0x0000001405037211 */ /* 0x000fe200078f10ff */
[C---:B------:R-:W-:Y:S01]  /*04e0*/  IMAD R17, R2.reuse, 0x200, R6 ;  /* 0x0000020002117824 */ /* 0x040fe200078e0206 */
[----:B------:R-:W-:Y:S01]  /*04f0*/  R2P PR, R7, 0x6 ;  /* 0x0000000607007804 */ /* 0x000fe20000000000 */
[----:B------:R-:W-:Y:S01]  /*0500*/  IMAD.SHL.U32 R2, R2, 0x8, RZ ;  /* 0x0000000802027824 */ /* 0x000fe200078e00ff */
[----:B------:R-:W-:Y:S01]  /*0510*/  LOP3.LUT R3, R3, 0xfffffffc, RZ, 0xc0, !PT ;  /* 0xfffffffc03037812 */ /* 0x000fe200078ec0ff */
[----:B------:R-:W-:Y:S01]  /*0520*/  IMAD.SHL.U32 R5, R21, 0x20, RZ ;  /* 0x0000002015057824 */ /* 0x000fe200078e00ff */
[----:B------:R-:W-:Y:S01]  /*0530*/  LOP3.LUT R0, R0, 0x1c0, RZ, 0xc0, !PT ;  /* 0x000001c000007812 */ /* 0x000fe200078ec0ff */
[----:B------:R-:W-:Y:S01]  /*0540*/  IMAD.SHL.U32 R4, R11, 0x20, RZ ;  /* 0x000000200b047824 */ /* 0x000fe200078e00ff */
[----:B------:R-:W-:Y:S01]  /*0550*/  LOP3.LUT R2, R2, 0x18, RZ, 0xc0, !PT ;  /* 0x0000001802027812 */ /* 0x000fe200078ec0ff */
[----:B------:R-:W-:Y:S01]  /*0560*/  IMAD.IADD R10, R20, 0x1, -R3 ;  /* 0x00000001140a7824 */ /* 0x000fe200078e0a03 */
[----:B------:R-:W-:Y:S01]  /*0570*/  SHF.R.U32.HI R3, RZ, 0x3, R0 ;  /* 0x00000003ff037819 */ /* 0x000fe20000011600 */
[----:B------:R-:W-:Y:S01]  /*0580*/  IMAD.SHL.U32 R6, R19, 0x40, RZ ;  /* 0x0000004013067824 */ /* 0x000fe200078e00ff */
[----:B------:R-:W-:Y:S01]  /*0590*/  LOP3.LUT R5, R0, 0x20, R5, 0xf8, !PT ;  /* 0x0000002000057812 */ /* 0x000fe200078ef805 */
[----:B------:R-:W-:Y:S01]  /*05a0*/  IMAD.SHL.U32 R7, R15, 0x2, RZ ;  /* 0x000000020f077824 */ /* 0x000fe200078e00ff */
[----:B------:R-:W-:Y:S01]  /*05b0*/  LOP3.LUT R8, R2, 0x20, R4, 0xf8, !PT ;  /* 0x0000002002087812 */ /* 0x000fe200078ef804 */
[----:B------:R1:W-:Y:S01]  /*05c0*/  STL [R1+0x28], R17 ;  /* 0x0000281101007387 */ /* 0x0003e20000100800 */
[----:B------:R-:W-:Y:S01]  /*05d0*/  LOP3.LUT R9, R3, R0, R2, 0x1e, !PT ;  /* 0x0000000003097212 */ /* 0x000fe200078e1e02 */
[--C-:B------:R-:W-:Y:S01]  /*05e0*/  IMAD R4, R10, 0x400, R7.reuse ;  /* 0x000004000a047824 */ /* 0x100fe200078e0207 */
[----:B------:R-:W-:Y:S01]  /*05f0*/  LOP3.LUT R2, R6, 0x1c0, RZ, 0xc0, !PT ;  /* 0x000001c006027812 */ /* 0x000fe200078ec0ff */
[----:B------:R-:W-:Y:S01]  /*0600*/  IMAD.SHL.U32 R6, R11, 0x8, RZ ;  /* 0x000000080b067824 */ /* 0x000fe200078e00ff */
[----:B------:R-:W-:Y:S01]  /*0610*/  LOP3.LUT R0, R5, R3, RZ, 0x3c, !PT ;  /* 0x0000000305007212 */ /* 0x000fe200078e3cff */
[----:B------:R-:W-:Y:S01]  /*0620*/  IMAD.SHL.U32 R5, R12, 0x40, RZ ;  /* 0x000000400c057824 */ /* 0x000fe200078e00ff */
[----:B------:R-:W-:Y:S01]  /*0630*/  SHF.R.U32.HI R3, RZ, 0x3, R2 ;  /* 0x00000003ff037819 */ /* 0x000fe20000011602 */
[----:B------:R1:W-:Y:S01]  /*0640*/  STL [R1+0x18], R10 ;  /* 0x0000180a01007387 */ /* 0x0003e20000100800 */
[----:B------:R-:W-:Y:S01]  /*0650*/  LOP3.LUT R6, R2, 0x8, R6, 0xf8, !PT ;  /* 0x0000000802067812 */ /* 0x000fe200078ef806 */
[----:B------:R-:W-:Y:S01]  /*0660*/  IMAD.IADD R207, R4, 0x1, R0 ;  /* 0x0000000104cf7824 */ /* 0x000fe200078e0200 */
[----:B------:R-:W-:Y:S01]  /*0670*/  LOP3.LUT R0, R5, 0xfffffe00, RZ, 0xc0, !PT ;  /* 0xfffffe0005007812 */ /* 0x000fe200078ec0ff */
[----:B------:R1:W-:Y:S01]  /*0680*/  STL [R1+0x20], R16 ;  /* 0x0000201001007387 */ /* 0x0003e20000100800 */
[----:B------:R-:W-:Y:S01]  /*0690*/  LOP3.LUT R2, R3, R8, R2, 0x1e, !PT ;  /* 0x0000000803027212 */ /* 0x000fe200078e1e02 */
[----:B------:R-:W-:Y:S01]  /*06a0*/  IMAD R4, R181, 0x400, R7 ;  /* 0x00000400b5047824 */ /* 0x000fe200078e0207 */
[----:B------:R-:W-:Y:S01]  /*06b0*/  SEL R169, R169, 0xffffffe0, !P3 ;  /* 0xffffffe0a9a97807 */ /* 0x000fe20005800000 */
[--C-:B------:R-:W-:Y:S01]  /*06c0*/  IMAD R187, R10, 0x400, R0.reuse ;  /* 0x000004000abb7824 */ /* 0x100fe200078e0200 */
[----:B------:R-:W-:Y:S01]  /*06d0*/  LOP3.LUT R186, R2, R0, RZ, 0xfc, !PT ;  /* 0x0000000002ba7212 */ /* 0x000fe200078efcff */
[----:B------:R-:W-:Y:S01]  /*06e0*/  IMAD R181, R181, 0x400, R0 ;  /* 0x00000400b5b57824 */ /* 0x000fe200078e0200 */
[----:B------:R-:W-:Y:S01]  /*06f0*/  SHF.R.S32.HI R0, RZ, 0x1f, R18 ;  /* 0x0000001fff007819 */ /* 0x000fe20000011412 */
[----:B------:R-:W-:Y:S01]  /*0700*/  IMAD.SHL.U32 R207, R207, 0x2, RZ ;  /* 0x00000002cfcf7824 */ /* 0x000fe200078e00ff */
[----:B------:R-:W-:Y:S01]  /*0710*/  LOP3.LUT R3, R6, R3, RZ, 0x3c, !PT ;  /* 0x0000000306037212 */ /* 0x000fe200078e3cff */
[----:B------:R-:W-:Y:S01]  /*0720*/  IMAD.IADD R4, R4, 0x1, R9 ;  /* 0x0000000104047824 */ /* 0x000fe200078e0209 */
[----:B------:R-:W-:Y:S01]  /*0730*/  LEA.HI R0, R0, R18, RZ, 0x2 ;  /* 0x0000001200007211 */ /* 0x000fe200078f10ff */
[----:B------:R-:W-:Y:S01]  /*0740*/  IMAD R169, R171, 0x2, R169 ;  /* 0x00000002aba97824 */ /* 0x000fe200078e02a9 */
[----:B------:R-:W-:Y:S01]  /*0750*/  SEL R173, R173, 0xffffffc0, !P4 ;  /* 0xffffffc0adad7807 */ /* 0x000fe20006000000 */
[----:B------:R-:W-:Y:S01]  /*0760*/  IMAD.IADD R181, R3, 0x1, R181 ;  /* 0x0000000103b57824 */ /* 0x000fe200078e02b5 */
[----:B------:R-:W-:Y:S01]  /*0770*/  SEL R209, R209, 0x10, !P0 ;  /* 0x00000010d1d17807 */ /* 0x000fe20004000000 */
[----:B------:R-:W-:Y:S01]  /*0780*/  IMAD.SHL.U32 R172, R171, 0x2, RZ ;  /* 0x00000002abac7824 */ /* 0x000fe200078e00ff */
[----:B------:R-:W-:Y:S01]  /*0790*/  IADD3 R208, R207, 0x20, RZ ;  /* 0x00000020cfd07810 */ /* 0x000fe20007ffe0ff */
[----:B------:R-:W-:Y:S01]  /*07a0*/  IMAD R171, R171, 0x2, R173 ;  /* 0x00000002abab7824 */ /* 0x000fe200078e02ad */
[----:B------:R-:W-:Y:S01]  /*07b0*/  SHF.R.S32.HI R0, RZ, 0x2, R0 ;  /* 0x00000002ff007819 */ /* 0x000fe20000011400 */
[----:B------:R-:W-:Y:S01]  /*07c0*/  IMAD.IADD R170, R173, 0x1, R169 ;  /* 0x00000001adaa7824 */ /* 0x000fe200078e02a9 */
[----:B------:R-:W-:Y:S01]  /*07d0*/  LEA R242, R4, 0x12000, 0x1 ;  /* 0x0001200004f27811 */ /* 0x000fe200078e08ff */
[----:B------:R-:W-:Y:S01]  /*07e0*/  IMAD R173, R174, 0x2, R173 ;  /* 0x00000002aead7824 */ /* 0x000fe200078e02ad */
[C---:B------:R-:W-:Y:S01]  /*07f0*/  @P1 IADD3 R208, R207.reuse, -0x20, RZ ;  /* 0xffffffe0cfd01810 */ /* 0x040fe20007ffe0ff */
[----:B------:R-:W-:Y:S01]  /*0800*/  IMAD.IADD R210, R207, 0x1, R209 ;  /* 0x00000001cfd27824 */ /* 0x000fe200078e02d1 */
[----:B------:R-:W-:Y:S01]  /*0810*/  IADD3 R243, R242, 0x40, RZ ;  /* 0x00000040f2f37810 */ /* 0x000fe20007ffe0ff */
[----:B------:R-:W-:Y:S01]  /*0820*/  IMAD.IADD R187, R187, 0x1, R3 ;  /* 0x00000001bbbb7824 */ /* 0x000fe200078e0203 */
[----:B------:R-:W-:Y:S01]  /*0830*/  IADD3 R213, R204, 0x40, RZ ;  /* 0x00000040ccd57810 */ /* 0x000fe20007ffe0ff */
[----:B------:R-:W-:Y:S01]  /*0840*/  IMAD R215, R10, 0x10, R0 ;  /* 0x000000100ad77824 */ /* 0x000fe200078e0200 */
[----:B------:R-:W-:Y:S01]  /*0850*/  IADD3 R214, R204, 0x80, RZ ;  /* 0x00000080ccd67810 */ /* 0x000fe20007ffe0ff */
[----:B------:R-:W-:Y:S01]  /*0860*/  IMAD.SHL.U32 R192, R17, 0x2, RZ ;  /* 0x0000000211c07824 */ /* 0x000fe200078e00ff */
[----:B------:R-:W-:Y:S01]  /*0870*/  LEA R181, R181, 0x1e000, 0x1 ;  /* 0x0001e000b5b57811 */ /* 0x000fe200078e08ff */
[----:B------:R-:W-:Y:S01]  /*0880*/  IMAD.SHL.U32 R174, R174, 0x2, RZ ;  /* 0x00000002aeae7824 */ /* 0x000fe200078e00ff */
[----:B------:R-:W-:Y:S01]  /*0890*/  @P2 IADD3 R243, R242, -0x40, RZ ;  /* 0xffffffc0f2f32810 */ /* 0x000fe20007ffe0ff */
[----:B-12---:R-:W-:-:S02]  /*08a0*/  IMAD.IADD R209, R209, 0x1, R208 ;  /* 0x00000001d1d17824 */ /* 0x006fc400078e02d0 */
.L_x_1342:
[----:B-1----:R-:W1:Y:S01]  /*08b0*/  S2R R35, SR_CTAID.Y ;  /* 0x0000000000237919 */ /* 0x002e620000002600 */
[----:B--23--:R-:W2:Y:S01]  /*08c0*/  LDC.U8 R0, c[0x0][0x312] ;  /* 0x0000c480ff007b82 */ /* 0x00cea20000000000 */
[----:B------:R-:W-:-:S02]  /*08d0*/  ISETP.NE.U32.AND P1, PT, RZ, c[0x0][0x240], PT ;  /* 0x00009000ff007a0c */ /* 0x000fc40003f25070 */
[----:B------:R-:W-:Y:S02]  /*08e0*/  ISETP.EQ.U32.AND P5, PT, RZ, c[0x0][0x248], PT ;  /* 0x00009200ff007a0c */ /* 0x000fe40003fa2070 */
[----:B------:R-:W-:Y:S02]  /*08f0*/  ISETP.NE.AND.EX P1, PT, RZ, c[0x0][0x244], PT, P1 ;  /* 0x00009100ff007a0c */ /* 0x000fe40003f25310 */
[----:B------:R-:W-:Y:S01]  /*0900*/  ISETP.NE.U32.AND P3, PT, RZ, c[0x0][0x250], PT ;  /* 0x00009400ff007a0c */ /* 0x000fe20003f65070 */
[----:B------:R-:W-:-:S03]  /*0910*/  IMAD.MOV.U32 R9, RZ, RZ, -0x1 ;  /* 0xffffffffff097424 */ /* 0x000fc600078e00ff */
[----:B------:R-:W-:Y:S01]  /*0920*/  ISETP.NE.AND.EX P3, PT, RZ, c[0x0][0x254], PT, P3 ;  /* 0x00009500ff007a0c */ /* 0x000fe20003f65330 */
[C---:B-1----:R-:W-:Y:S01]  /*0930*/  IMAD.SHL.U32 R8, R35.reuse, 0x4, RZ ;  /* 0x0000000423087824 */ /* 0x042fe200078e00ff */
[----:B------:R-:W-:Y:S02]  /*0940*/  SHF.R.S32.HI R32, RZ, 0x1f, R35 ;  /* 0x0000001fff207819 */ /* 0x000fe40000011423 */
[----:B--2---:R-:W-:Y:S01]  /*0950*/  ISETP.NE.AND P4, PT, R0, RZ, PT ;  /* 0x000000ff0000720c */ /* 0x004fe20003f85270 */
[----:B------:R-:W-:Y:S01]  /*0960*/  IMAD.MOV.U32 R0, RZ, RZ, -0x1 ;  /* 0xffffffffff007424 */ /* 0x000fe200078e00ff */
[----:B------:R-:W-:Y:S02]  /*0970*/  SHF.L.U64.HI R7, R35, 0x2, R32 ;  /* 0x0000000223077819 */ /* 0x000fe40000010220 */
[----:B------:R-:W-:Y:S02]  /*0980*/  IADD3 R2, P0, R8, c[0x0][0x240], RZ ;  /* 0x0000900008027a10 */ /* 0x000fe40007f1e0ff */
        /* <DEDUP_REMOVED lines=21> */
.L_x_1296:
        /* <DEDUP_REMOVED lines=9> */
[----:B---3--:R-:W-:Y:S02]  /*0b70*/  IMAD.SHL.U32 R20, R69, 0x40, RZ ;  /* 0x0000004045147824 */ /* 0x008fe400078e00ff */
[--C-:B--2--5:R-:W-:Y:S01]  /*0b80*/  @P2 IMAD.IADD R195, R3, 0x1, -R237.reuse ;  /* 0x0000000103c32824 */ /* 0x124fe200078e0aed */
        /* <DEDUP_REMOVED lines=34> */
.L_x_1298:
        /* <DEDUP_REMOVED lines=15> */
.L_x_1299:
        /* <DEDUP_REMOVED lines=20> */
[----:B---3--:R-:W3:Y:S02]  /*0fe0*/  MUFU.RCP R2, R2 ;  /* 0x0000000200027308 */ /* 0x008ee40000001000 */
        /* <DEDUP_REMOVED lines=35> */
[C---:B------:R-:W-:Y:S01]  /*1220*/  IMAD R3, R19.reuse, R0, RZ ;  /* 0x0000000013037224 */ /* 0x040fe200078e02ff */
[----:B------:R-:W-:Y:S01]  /*1230*/  SHF.R.S32.HI R24, RZ, 0x1f, R20 ;  /* 0x0000001fff187819 */ /* 0x000fe20000011414 */
        /* <DEDUP_REMOVED lines=28> */
.L_x_1300:
[----:B------:R-:W-:-:S04]  /*1400*/  IMAD R0, R35, c[0x0][0x1c0], R238 ;  /* 0x0000700023007a24 */ /* 0x000fc800078e02ee */
[----:B------:R-:W-:Y:S02]  /*1410*/  IMAD R8, R0, c[0x0][0x224], RZ ;  /* 0x0000890000087a24 */ /* 0x000fe400078e02ff */
.L_x_1301:
[----:B------:R-:W2:Y:S01]  /*1420*/  LDL R34, [R1+0x24] ;  /* 0x0000240001227983 */ /* 0x000ea20000100800 */
[----:B------:R-:W-:Y:S01]  /*1430*/  IADD3 R2, P0, R204, R9, RZ ;  /* 0x00000009cc027210 */ /* 0x000fe20007f1e0ff */
[----:B------:R-:W-:Y:S01]  /*1440*/  IMAD R33, R33, c[0x0][0x1c0], RZ ;  /* 0x0000700021217a24 */ /* 0x000fe200078e02ff */
[----:B------:R-:W-:Y:S01]  /*1450*/  SHF.R.S32.HI R205, RZ, 0x1f, R204 ;  /* 0x0000001fffcd7819 */ /* 0x000fe200000114cc */
[----:B------:R-:W1:Y:S01]  /*1460*/  S2R R36, SR_TID.X ;  /* 0x0000000000247919 */ /* 0x000e620000002100 */
[----:B------:R-:W-:Y:S01]  /*1470*/  IMAD R0, R17, c[0x0][0x370], RZ ;  /* 0x0000dc0011007a24 */ /* 0x000fe200078e02ff */
[----:B------:R-:W-:Y:S01]  /*1480*/  SHF.R.S32.HI R31, RZ, 0x1f, R235 ;  /* 0x0000001fff1f7819 */ /* 0x000fe200000114eb */
[----:B------:R-:W-:Y:S01]  /*1490*/  IMAD.SHL.U32 R7, R33, 0x40, RZ ;  /* 0x0000004021077824 */ /* 0x000fe200078e00ff */
[----:B------:R-:W3:Y:S01]  /*14a0*/  S2R R37, SR_TID.X ;  /* 0x0000000000257919 */ /* 0x000ee20000002100 */
[----:B------:R-:W-:Y:S01]  /*14b0*/  IMAD.X R3, R205, 0x1, R11, P0 ;  /* 0x00000001cd037824 */ /* 0x000fe200000e060b */
[----:B------:R-:W-:Y:S01]  /*14c0*/  IADD3 R4, P3, R235, R10, RZ ;  /* 0x0000000aeb047210 */ /* 0x000fe20007f7e0ff */
        /* <DEDUP_REMOVED lines=22> */
[C---:B------:R-:W-:Y:S01]  /*1630*/  IMAD.IADD R15, R10.reuse, 0x1, R8 ;  /* 0x000000010a0f7824 */ /* 0x040fe200078e0208 */
[----:B------:R-:W-:Y:S01]  /*1640*/  IADD3 R3, R3, R7, RZ ;  /* 0x0000000703037210 */ /* 0x000fe20007ffe0ff */
[----:B------:R-:W-:Y:S01]  /*1650*/  IMAD R7, R239, c[0x0][0x1a8], RZ ;  /* 0x00006a00ef077a24 */ /* 0x000fe200078e02ff */
[----:B------:R-:W-:Y:S01]  /*1660*/  IADD3.X R5, R21, R5, R12, P2, !PT ;  /* 0x0000000515057210 */ /* 0x000fe200017fe40c */
[----:B------:R-:W-:Y:S01]  /*1670*/  IMAD.IADD R16, R10, 0x1, R14 ;  /* 0x000000010a107824 */ /* 0x000fe200078e020e */
[----:B------:R-:W-:Y:S01]  /*1680*/  LEA.HI.SX32 R10, R23, 0xffffffff, 0x1a ;  /* 0xffffffff170a7811 */ /* 0x000fe200078fd2ff */
[----:B------:R-:W-:-:S02]  /*1690*/  IMAD R7, R238, c[0x0][0x1ac], R7 ;  /* 0x00006b00ee077a24 */ /* 0x000fc400078e0207 */
[----:B------:R-:W-:-:S04]  /*16a0*/  IMAD.WIDE.U32 R4, R238, c[0x0][0x1a8], R4 ;  /* 0x00006a00ee047a25 */ /* 0x000fc800078e0004 */
[----:B------:R-:W-:Y:S01]  /*16b0*/  IMAD.WIDE.U32 R2, R235, c[0x0][0x370], R2 ;  /* 0x0000dc00eb027a25 */ /* 0x000fe200078e0002 */
[----:B------:R-:W-:-:S03]  /*16c0*/  LEA R8, P2, R4, c[0x0][0x160], 0x1 ;  /* 0x0000580004087a11 */ /* 0x000fc600078408ff */
[----:B------:R-:W-:Y:S02]  /*16d0*/  IMAD.IADD R12, R5, 0x1, R7 ;  /* 0x00000001050c7824 */ /* 0x000fe400078e0207 */
[----:B------:R-:W-:-:S04]  /*16e0*/  IMAD.WIDE R14, R15, R17, c[0x0][0x3c8] ;  /* 0x0000f2000f0e7625 */ /* 0x000fc800078e0211 */
        /* <DEDUP_REMOVED lines=53> */
.L_x_1304:
[----:B------:R-:W-:Y:S05]  /*1a40*/  BSYNC B0 ;  /* 0x0000000000007941 */ /* 0x000fea0003800000 */
.L_x_1303:
        /* <DEDUP_REMOVED lines=39> */
.L_x_1306:
[----:B------:R-:W-:Y:S05]  /*1cc0*/  BSYNC B0 ;  /* 0x0000000000007941 */ /* 0x000fea0003800000 */
.L_x_1305:
        /* <DEDUP_REMOVED lines=19> */
.L_x_1308:
        /* <DEDUP_REMOVED lines=28> */
.L_x_1309:
[----:B------:R-:W-:Y:S05]  /*1fc0*/  BSYNC B0 ;  /* 0x0000000000007941 */ /* 0x000fea0003800000 */
.L_x_1307:
        /* <DEDUP_REMOVED lines=17> */
.L_x_1311:
        /* <DEDUP_REMOVED lines=38> */
.L_x_1312:
[----:B------:R-:W-:Y:S05]  /*2340*/  BSYNC B0 ;  /* 0x0000000000007941 */ /* 0x000fea0003800000 */
.L_x_1310:
        /* <DEDUP_REMOVED lines=55> */
.L_x_1314:
[----:B--2---:R-:W-:Y:S05]  /*26c0*/  BSYNC B0 ;  /* 0x0000000000007941 */ /* 0x004fea0003800000 */
.L_x_1313:
        /* <DEDUP_REMOVED lines=38> */
.L_x_1316:
[----:B------:R-:W-:Y:S05]  /*2930*/  BSYNC B0 ;  /* 0x0000000000007941 */ /* 0x000fea0003800000 */
.L_x_1315:
        /* <DEDUP_REMOVED lines=45> */
.L_x_1318:
[----:B------:R-:W-:Y:S05]  /*2c10*/  BSYNC B0 ;  /* 0x0000000000007941 */ /* 0x000fea0003800000 */
.L_x_1317:
        /* <DEDUP_REMOVED lines=36> */
.L_x_1320:
[----:B------:R-:W-:Y:S05]  /*2e60*/  BSYNC B0 ;  /* 0x0000000000007941 */ /* 0x000fea0003800000 */
.L_x_1319:
[----:B------:R-:W-:Y:S01]  /*2e70*/  ISETP.NE.U32.AND P4, PT, RZ, c[0x0][0x318], PT ;  /* 0x0000c600ff007a0c */ /* 0x000fe20003f85070 */
[----:B------:R-:W-:Y:S01]  /*2e80*/  IMAD.MOV.U32 R218, RZ, RZ, c[0x0][0x308] ;  /* 0x0000c200ffda7624 */ /* 0x000fe200078e00ff */
[----:B--2---:R-:W2:Y:S01]  /*2e90*/  LDL R14, [R1+0x2c] ;  /* 0x00002c00010e7983 */ /* 0x004ea20000100800 */
[----:B------:R-:W-:Y:S01]  /*2ea0*/  IMAD.MOV.U32 R219, RZ, RZ, c[0x0][0x30c] ;  /* 0x0000c300ffdb7624 */ /* 0x000fe200078e00ff */
[----:B------:R-:W-:-:S02]  /*2eb0*/  ISETP.NE.AND.EX P4, PT, RZ, c[0x0][0x31c], PT, P4 ;  /* 0x0000c700ff007a0c */ /* 0x000fc40003f85340 */
[----:B------:R-:W0:Y:S11]  /*2ec0*/  LDGDEPBAR ;  /* 0x00000000000079af */ /* 0x000e360000000000 */
[----:B------:R-:W-:-:S02]  /*2ed0*/  @P4 IMAD R0, R32, c[0x0][0x320], RZ ;  /* 0x0000c80020004a24 */ /* 0x000fc400078e02ff */
[----:B-1----:R-:W-:-:S04]  /*2ee0*/  @P4 IMAD.WIDE.U32 R2, R35, c[0x0][0x320], R238 ;  /* 0x0000c80023024a25 */ /* 0x002fc800078e00ee */
[----:B------:R-:W-:Y:S01]  /*2ef0*/  @P4 IMAD R0, R35, c[0x0][0x324], R0 ;  /* 0x0000c90023004a24 */ /* 0x000fe200078e0200 */
[----:B------:R-:W-:-:S03]  /*2f00*/  @P4 LEA R4, P0, R2, c[0x0][0x318], 0x2 ;  /* 0x0000c60002044a11 */ /* 0x000fc600078010ff */
[----:B------:R-:W-:-:S05]  /*2f10*/  @P4 IMAD.IADD R0, R3, 0x1, R0 ;  /* 0x0000000103004824 */ /* 0x000fca00078e0200 */
[----:B------:R-:W-:Y:S02]  /*2f20*/  @P4 LEA.HI.X R5, R2, c[0x0][0x31c], R0, 0x2, P0 ;  /* 0x0000c70002054a11 */ /* 0x000fe400000f1400 */
[----:B---3--:R1:W3:Y:S04]  /*2f30*/  LDG.E.64 R2, [R218.64+0x8] ;  /* 0x00000806da027981 */ /* 0x0082e8000c1e1b00 */
[----:B------:R4:W2:Y:S04]  /*2f40*/  @P4 LDG.E R6, [R4.64] ;  /* 0x0000000604064981 */ /* 0x0008a8000c1e1900 */
[----:B-1----:R-:W2:Y:S01]  /*2f50*/  LDG.E.64 R218, [R218.64] ;  /* 0x00000006dada7981 */ /* 0x002ea2000c1e1b00 */
[----:B------:R-:W-:Y:S01]  /*2f60*/  IMAD R0, R35, c[0x0][0x1c0], R238 ;  /* 0x0000700023007a24 */ /* 0x000fe200078e02ee */
[----:B------:R-:W-:Y:S01]  /*2f70*/  SHF.R.S32.HI R8, RZ, 0x1f, R34 ;  /* 0x0000001fff087819 */ /* 0x000fe20000011422 */
[----:B------:R-:W2:Y:S01]  /*2f80*/  @P4 MUFU.RCP R9, c[0x0][0x238] ;  /* 0x00008e0000094b08 */ /* 0x000ea20000001000 */
[----:B------:R-:W1:Y:S01]  /*2f90*/  S2R R12, SR_TID.X ;  /* 0x00000000000c7919 */ /* 0x000e620000002100 */
[----:B------:R-:W-:Y:S01]  /*2fa0*/  IMAD.SHL.U32 R0, R0, 0x20, RZ ;  /* 0x0000002000007824 */ /* 0x000fe200078e00ff */
[----:B----4-:R-:W-:Y:S01]  /*2fb0*/  IADD3 R5, R20, 0x40, RZ ;  /* 0x0000004014057810 */ /* 0x010fe20007ffe0ff */
[----:B------:R-:W-:Y:S01]  /*2fc0*/  IMAD.MOV.U32 R191, RZ, RZ, RZ ;  /* 0x000000ffffbf7224 */ /* 0x000fe200078e00ff */
[----:B------:R-:W4:Y:S01]  /*2fd0*/  S2R R13, SR_TID.X ;  /* 0x00000000000d7919 */ /* 0x000f220000002100 */
[----:B------:R-:W-:Y:S01]  /*2fe0*/  IMAD.MOV.U32 R180, RZ, RZ, 0x40 ;  /* 0x00000040ffb47424 */ /* 0x000fe200078e00ff */
[----:B------:R-:W-:Y:S01]  /*2ff0*/  SHF.R.S32.HI R4, RZ, 0x1f, R0 ;  /* 0x0000001fff047819 */ /* 0x000fe20000011400 */
[----:B------:R-:W-:Y:S01]  /*3000*/  IMAD.MOV.U32 R193, RZ, RZ, R190 ;  /* 0x000000ffffc17224 */ /* 0x000fe200078e00be */
[----:B------:R-:W4:Y:S01]  /*3010*/  S2R R11, SR_TID.X ;  /* 0x00000000000b7919 */ /* 0x000f220000002100 */
[----:B------:R-:W-:Y:S01]  /*3020*/  ISETP.GE.AND P0, PT, R5, R195, PT ;  /* 0x000000c30500720c */ /* 0x000fe20003f06270 */
[----:B------:R-:W-:Y:S01]  /*3030*/  CS2R R142, SRZ ;  /* 0x00000000008e7805 */ /* 0x000fe2000001ff00 */
[----:B------:R-:W-:Y:S01]  /*3040*/  SHF.L.U32 R176, R187, 0x1, RZ ;  /* 0x00000001bbb07819 */ /* 0x000fe200000006ff */
        /* <DEDUP_REMOVED lines=12> */
[----:B-1----:R-:W-:Y:S01]  /*3110*/  SHF.R.S32.HI R12, RZ, 0x1f, R12 ;  /* 0x0000001fff0c7819 */ /* 0x002fe2000001140c */
[----:B------:R-:W-:Y:S01]  /*3120*/  CS2R R120, SRZ ;  /* 0x0000000000787805 */ /* 0x000fe2000001ff00 */
[----:B------:R-:W-:Y:S01]  /*3130*/  CS2R R118, SRZ ;  /* 0x0000000000767805 */ /* 0x000fe2000001ff00 */
[----:B------:R-:W-:Y:S01]  /*3140*/  CS2R R116, SRZ ;  /* 0x0000000000747805 */ /* 0x000fe2000001ff00 */
[----:B----4-:R-:W-:Y:S01]  /*3150*/  LEA.HI R12, R12, R13, RZ, 0x7 ;  /* 0x0000000d0c0c7211 */ /* 0x010fe200078f38ff */
[----:B------:R-:W-:Y:S01]  /*3160*/  CS2R R110, SRZ ;  /* 0x00000000006e7805 */ /* 0x000fe2000001ff00 */
[----:B------:R-:W-:Y:S01]  /*3170*/  CS2R R108, SRZ ;  /* 0x00000000006c7805 */ /* 0x000fe2000001ff00 */
[----:B------:R-:W-:Y:S01]  /*3180*/  CS2R R114, SRZ ;  /* 0x0000000000727805 */ /* 0x000fe2000001ff00 */
[----:B------:R-:W-:Y:S01]  /*3190*/  SHF.R.S32.HI R12, RZ, 0x7, R12 ;  /* 0x00000007ff0c7819 */ /* 0x000fe2000001140c */
[----:B------:R-:W-:Y:S01]  /*31a0*/  IMAD.SHL.U32 R11, R11, 0x2, RZ ;  /* 0x000000020b0b7824 */ /* 0x000fe200078e00ff */
[----:B------:R-:W-:Y:S01]  /*31b0*/  CS2R R112, SRZ ;  /* 0x0000000000707805 */ /* 0x000fe2000001ff00 */
[----:B------:R-:W-:Y:S01]  /*31c0*/  CS2R R106, SRZ ;  /* 0x00000000006a7805 */ /* 0x000fe2000001ff00 */
[----:B------:R-:W-:Y:S01]  /*31d0*/  CS2R R104, SRZ ;  /* 0x0000000000687805 */ /* 0x000fe2000001ff00 */
[----:B------:R-:W-:Y:S01]  /*31e0*/  IMAD.SHL.U32 R7, R12, 0x20, RZ ;  /* 0x000000200c077824 */ /* 0x000fe200078e00ff */
[----:B------:R-:W-:Y:S01]  /*31f0*/  CS2R R102, SRZ ;  /* 0x0000000000667805 */ /* 0x000fe2000001ff00 */
[----:B------:R-:W-:Y:S01]  /*3200*/  CS2R R100, SRZ ;  /* 0x0000000000647805 */ /* 0x000fe2000001ff00 */
[----:B------:R-:W-:Y:S01]  /*3210*/  CS2R R62, SRZ ;  /* 0x00000000003e7805 */ /* 0x000fe2000001ff00 */
[----:B------:R-:W-:Y:S01]  /*3220*/  CS2R R60, SRZ ;  /* 0x00000000003c7805 */ /* 0x000fe2000001ff00 */
[----:B------:R-:W-:Y:S01]  /*3230*/  LOP3.LUT R7, R7, 0x6, R11, 0xf8, !PT ;  /* 0x0000000607077812 */ /* 0x000fe200078ef80b */
[----:B------:R-:W-:Y:S01]  /*3240*/  CS2R R66, SRZ ;  /* 0x0000000000427805 */ /* 0x000fe2000001ff00 */
[----:B------:R-:W-:Y:S01]  /*3250*/  CS2R R64, SRZ ;  /* 0x0000000000407805 */ /* 0x000fe2000001ff00 */
[----:B------:R-:W-:Y:S01]  /*3260*/  CS2R R58, SRZ ;  /* 0x00000000003a7805 */ /* 0x000fe2000001ff00 */
[----:B------:R-:W-:Y:S01]  /*3270*/  CS2R R56, SRZ ;  /* 0x0000000000387805 */ /* 0x000fe2000001ff00 */
[----:B------:R-:W-:Y:S01]  /*3280*/  IMAD R234, R69, 0x40, R7 ;  /* 0x0000004045ea7824 */ /* 0x000fe200078e0207 */
        /* <DEDUP_REMOVED lines=17> */
[----:B------:R-:W-:-:S02]  /*33a0*/  @P0 IADD3 R250, R234, 0x19, RZ ;  /* 0x00000019eafa0810 */ /* 0x000fc40007ffe0ff */
[C---:B------:R-:W-:Y:S02]  /*33b0*/  @P0 IADD3 R249, R234.reuse, 0x18, RZ ;  /* 0x00000018eaf90810 */ /* 0x040fe40007ffe0ff */
[C---:B------:R-:W-:Y:S02]  /*33c0*/  @P0 IADD3 R248, R234.reuse, 0x11, RZ ;  /* 0x00000011eaf80810 */ /* 0x040fe40007ffe0ff */
[C---:B------:R-:W-:Y:S02]  /*33d0*/  @P0 IADD3 R247, R234.reuse, 0x10, RZ ;  /* 0x00000010eaf70810 */ /* 0x040fe40007ffe0ff */
[C---:B------:R-:W-:Y:S02]  /*33e0*/  @P0 IADD3 R246, R234.reuse, 0x9, RZ ;  /* 0x00000009eaf60810 */ /* 0x040fe40007ffe0ff */
[C---:B------:R-:W-:Y:S02]  /*33f0*/  @P0 IADD3 R245, R234.reuse, 0x8, RZ ;  /* 0x00000008eaf50810 */ /* 0x040fe40007ffe0ff */
[----:B------:R-:W-:-:S02]  /*3400*/  @P0 IADD3 R244, R234, 0x1, RZ ;  /* 0x00000001eaf40810 */ /* 0x000fc40007ffe0ff */
[----:B---3--:R-:W-:Y:S02]  /*3410*/  IADD3 R10, P2, P1, R0, R2, R34 ;  /* 0x00000002000a7210 */ /* 0x008fe4000795e022 */
[----:B------:R-:W-:Y:S01]  /*3420*/  IADD3 R2, R186, 0x3000, RZ ;  /* 0x00003000ba027810 */ /* 0x000fe20007ffe0ff */
[----:B------:R-:W-:Y:S01]  /*3430*/  CS2R R34, SRZ ;  /* 0x0000000000227805 */ /* 0x000fe2000001ff00 */
[----:B------:R-:W-:Y:S01]  /*3440*/  IADD3.X R0, R4, R3, R8, P2, P1 ;  /* 0x0000000304007210 */ /* 0x000fe200017e2408 */
[----:B------:R-:W-:Y:S01]  /*3450*/  IMAD.WIDE.U32 R240, R10, -0x2daee0ad, RZ ;  /* 0xd2511f530af07825 */ /* 0x000fe200078e00ff */
[----:B------:R-:W-:Y:S02]  /*3460*/  SEL R2, R2, R186, !P3 ;  /* 0x000000ba02027207 */ /* 0x000fe40005800000 */
[----:B------:R-:W-:Y:S01]  /*3470*/  LEA R3, R69, R12, 0x1 ;  /* 0x0000000c45037211 */ /* 0x000fe200078e08ff */
[----:B------:R1:W-:Y:S01]  /*3480*/  STL [R1+0x14], R0 ;  /* 0x0000140001007387 */ /* 0x0003e20000100800 */
[----:B--2---:R-:W-:Y:S01]  /*3490*/  @P4 FMUL.FTZ R191, R6, R9 ;  /* 0x0000000906bf4220 */ /* 0x004fe20000410000 */
[----:B------:R-:W-:Y:S01]  /*34a0*/  R2P PR, R14, 0x6 ;  /* 0x000000060e007804 */ /* 0x000fe20000000000 */
[----:B------:R-:W-:-:S04]  /*34b0*/  IMAD.SHL.U32 R168, R2, 0x2, RZ ;  /* 0x0000000202a87824 */ /* 0x000fc800078e00ff */
[----:B------:R-:W-:Y:S02]  /*34c0*/  SEL R185, R185, 0xffffffe0, !P1 ;  /* 0xffffffe0b9b97807 */ /* 0x000fe40004800000 */
[----:B------:R-:W-:-:S03]  /*34d0*/  SEL R180, R180, 0xffffffc0, !P2 ;  /* 0xffffffc0b4b47807 */ /* 0x000fc60005000000 */
[----:B------:R-:W-:Y:S02]  /*34e0*/  IMAD.IADD R182, R181, 0x1, R185 ;  /* 0x00000001b5b67824 */ /* 0x000fe400078e02b9 */
[----:B------:R-:W-:Y:S01]  /*34f0*/  IMAD.IADD R177, R185, 0x1, R176 ;  /* 0x00000001b9b17824 */ /* 0x000fe200078e02b0 */
[----:B------:R-:W-:Y:S01]  /*3500*/  LOP3.LUT R2, R219, R3, RZ, 0x3c, !PT ;  /* 0x00000003db027212 */ /* 0x000fe200078e3cff */
[----:B------:R-:W-:Y:S01]  /*3510*/  IMAD.IADD R183, R181, 0x1, R180 ;  /* 0x00000001b5b77824 */ /* 0x000fe200078e02b4 */
[C---:B------:R-:W-:Y:S01]  /*3520*/  IADD3 R3, R219.reuse, -0x56f99767, RZ ;  /* 0xa9066899db037810 */ /* 0x040fe20007ffe0ff */
[C---:B------:R-:W-:Y:S01]  /*3530*/  IMAD.IADD R179, R180.reuse, 0x1, R176 ;  /* 0x00000001b4b37824 */ /* 0x040fe200078e02b0 */
[----:B------:R-:W-:Y:S01]  /*3540*/  IADD3 R4, R219, -0x126145ec, RZ ;  /* 0xed9eba14db047810 */ /* 0x000fe20007ffe0ff */
[----:B------:R-:W-:Y:S01]  /*3550*/  IMAD.IADD R184, R180, 0x1, R182 ;  /* 0x00000001b4b87824 */ /* 0x000fe200078e02b6 */
[----:B------:R-:W-:Y:S01]  /*3560*/  IADD3 R5, R218, -0x4ab325aa, RZ ;  /* 0xb54cda56da057810 */ /* 0x000fe20007ffe0ff */
[----:B------:R-:W-:Y:S01]  /*3570*/  IMAD.IADD R178, R180, 0x1, R177 ;  /* 0x00000001b4b27824 */ /* 0x000fe200078e02b1 */
[----:B------:R-:W-:-:S02]  /*3580*/  IADD3 R5, R218, -0x255992d5, RZ ;  /* 0xdaa66d2bda057810 */ /* 0x000fc40007ffe0ff */
[----:B-1----:R-:W-:Y:S02]  /*3590*/  IADD3 R0, R187, 0x3000, RZ ;  /* 0x00003000bb007810 */ /* 0x002fe40007ffe0ff */
[----:B------:R-:W-:Y:S02]  /*35a0*/  LOP3.LUT R2, R2, R241, RZ, 0x3c, !PT ;  /* 0x000000f102027212 */ /* 0x000fe400078e3cff */
[----:B------:R-:W-:Y:S02]  /*35b0*/  SEL R175, R0, R187, !P3 ;  /* 0x000000bb00af7207 */ /* 0x000fe40005800000 */
[----:B------:R-:W-:Y:S01]  /*35c0*/  IADD3 R0, -R68, R215, -R234 ;  /* 0x000000d744007210 */ /* 0x000fe20007ffe9ea */
[----:B------:R-:W-:Y:S01]  /*35d0*/  IMAD.WIDE.U32 R216, R2, -0x326172a9, RZ ;  /* 0xcd9e8d5702d87825 */ /* 0x000fe200078e00ff */
[----:B------:R-:W-:-:S03]  /*35e0*/  IADD3 R251, R219, -0x4498517b, RZ ;  /* 0xbb67ae85dbfb7810 */ /* 0x000fc60007ffe0ff */
[----:B------:R-:W-:Y:S01]  /*35f0*/  IMAD.IADD R252, R0, 0x1, R195 ;  /* 0x0000000100fc7824 */ /* 0x000fe200078e02c3 */
[----:B------:R-:W-:Y:S01]  /*3600*/  IADD3 R0, R219, 0x646e171e, RZ ;  /* 0x646e171edb007810 */ /* 0x000fe20007ffe0ff */
[----:B------:R-:W-:-:S04]  /*3610*/  IMAD.SHL.U32 R175, R175, 0x2, RZ ;  /* 0x00000002afaf7824 */ /* 0x000fc800078e00ff */
[----:B------:R1:W-:Y:S04]  /*3620*/  STL [R1+0x10], R0 ;  /* 0x0000100001007387 */ /* 0x0003e80000100800 */
[----:B------:R2:W-:Y:S04]  /*3630*/  STL [R1+0xc], R3 ;  /* 0x00000c0301007387 */ /* 0x0005e80000100800 */
[----:B------:R3:W-:Y:S01]  /*3640*/  STL [R1+0x8], R4 ;  /* 0x0000080401007387 */ /* 0x0007e20000100800 */
[C---:B-1----:R-:W-:Y:S02]  /*3650*/  IADD3 R0, R219.reuse, 0x32370b8f, RZ ;  /* 0x32370b8fdb007810 */ /* 0x042fe40007ffe0ff */
[----:B--2---:R-:W-:-:S03]  /*3660*/  IADD3 R3, R219, 0x76cf5d0a, RZ ;  /* 0x76cf5d0adb037810 */ /* 0x004fc60007ffe0ff */
[----:B------:R1:W-:Y:S01]  /*3670*/  STL [R1+0x4], R0 ;  /* 0x0000040001007387 */ /* 0x0003e20000100800 */
[----:B---3--:R-:W-:-:S03]  /*3680*/  IADD3 R4, R218, 0x1715609d, RZ ;  /* 0x1715609dda047810 */ /* 0x008fc60007ffe0ff */
[----:B------:R2:W-:Y:S01]  /*3690*/  STL [R1], R3 ;  /* 0x0000000301007387 */ /* 0x0005e20000100800 */
[----:B------:R-:W-:Y:S01]  /*36a0*/  IADD3 R4, R218, 0x3c6ef372, RZ ;  /* 0x3c6ef372da047810 */ /* 0x000fe20007ffe0ff */
[----:B-1----:R-:W-:-:S04]  /*36b0*/  IMAD.MOV.U32 R0, RZ, RZ, c[0x0][0x22c] ;  /* 0x00008b00ff007624 */ /* 0x002fc800078e00ff */
[----:B------:R-:W-:Y:S01]  /*36c0*/  IMAD R0, R0, c[0x0][0x1c0], RZ ;  /* 0x0000700000007a24 */ /* 0x000fe200078e02ff */
[C---:B--2---:R-:W-:Y:S02]  /*36d0*/  IADD3 R3, R218.reuse, 0x78dde6e4, RZ ;  /* 0x78dde6e4da037810 */ /* 0x044fe40007ffe0ff */
[----:B------:R-:W-:Y:S01]  /*36e0*/  IADD3 R3, R218, -0x61c88647, RZ ;  /* 0x9e3779b9da037810 */ /* 0x000fe20007ffe0ff */
[C---:B------:R-:W-:Y:S01]  /*36f0*/  IMAD.SHL.U32 R200, R0.reuse, 0x8, RZ ;  /* 0x0000000800c87824 */ /* 0x040fe200078e00ff */
[----:B------:R-:W-:-:S04]  /*3700*/  SHF.L.U32 R236, R0, 0x4, RZ ;  /* 0x0000000400ec7819 */ /* 0x000fc800000006ff */
[C---:B------:R-:W-:Y:S02]  /*3710*/  IADD3 R5, R236.reuse, 0x20, RZ ;  /* 0x00000020ec057810 */ /* 0x040fe40007ffe0ff */
[C---:B------:R-:W-:Y:S02]  /*3720*/  IADD3 R3, R236.reuse, 0x60, RZ ;  /* 0x00000060ec037810 */ /* 0x040fe40007ffe0ff */
[----:B------:R-:W-:Y:S01]  /*3730*/  IADD3 R6, R236, 0xa0, RZ ;  /* 0x000000a0ec067810 */ /* 0x000fe20007ffe0ff */
[----:B------:R-:W-:Y:S01]  /*3740*/  IMAD.IADD R5, R200, 0x1, R5 ;  /* 0x00000001c8057824 */ /* 0x000fe200078e0205 */
[----:B------:R-:W-:Y:S01]  /*3750*/  IADD3 R4, R236, 0x40, RZ ;  /* 0x00000040ec047810 */ /* 0x000fe20007ffe0ff */
[----:B------:R-:W-:Y:S01]  /*3760*/  IMAD.IADD R3, R200, 0x1, R3 ;  /* 0x00000001c8037824 */ /* 0x000fe200078e0203 */
[----:B------:R-:W-:Y:S01]  /*3770*/  IADD3 R7, R236, 0x80, RZ ;  /* 0x00000080ec077810 */ /* 0x000fe20007ffe0ff */
[C---:B------:R-:W-:Y:S01]  /*3780*/  IMAD.IADD R0, R200.reuse, 0x1, R6 ;  /* 0x00000001c8007824 */ /* 0x040fe200078e0206 */
[C---:B------:R-:W-:Y:S01]  /*3790*/  IADD3 R5, R200.reuse, R5, RZ ;  /* 0x00000005c8057210 */ /* 0x040fe20007ffe0ff */
[----:B------:R-:W-:-:S02]  /*37a0*/  IMAD.IADD R4, R200, 0x1, R4 ;  /* 0x00000001c8047824 */ /* 0x000fc400078e0204 */
[C---:B------:R-:W-:Y:S02]  /*37b0*/  IMAD.IADD R2, R200.reuse, 0x1, R7 ;  /* 0x00000001c8027824 */ /* 0x040fe400078e0207 */
[C---:B------:R-:W-:Y:S02]  /*37c0*/  IMAD.IADD R3, R200.reuse, 0x1, R3 ;  /* 0x00000001c8037824 */ /* 0x040fe400078e0203 */
[C---:B------:R-:W-:Y:S02]  /*37d0*/  IMAD.IADD R0, R200.reuse, 0x1, R0 ;  /* 0x00000001c8007824 */ /* 0x040fe400078e0200 */
[C---:B------:R-:W-:Y:S01]  /*37e0*/  IMAD.IADD R4, R200.reuse, 0x1, R4 ;  /* 0x00000001c8047824 */ /* 0x040fe200078e0204 */
[C---:B------:R-:W-:Y:S01]  /*37f0*/  IADD3 R224, R200.reuse, R3, RZ ;  /* 0x00000003c8e07210 */ /* 0x040fe20007ffe0ff */
[C---:B------:R-:W-:Y:S02]  /*3800*/  IMAD.IADD R2, R200.reuse, 0x1, R2 ;  /* 0x00000001c8027824 */ /* 0x040fe400078e0202 */
[----:B------:R-:W-:-:S02]  /*3810*/  IMAD.IADD R220, R200, 0x1, R0 ;  /* 0x00000001c8dc7824 */ /* 0x000fc400078e0200 */
[C---:B------:R-:W-:Y:S02]  /*3820*/  IMAD.IADD R228, R200.reuse, 0x1, R5 ;  /* 0x00000001c8e47824 */ /* 0x040fe400078e0205 */
[C---:B------:R-:W-:Y:S01]  /*3830*/  IMAD.IADD R226, R200.reuse, 0x1, R4 ;  /* 0x00000001c8e27824 */ /* 0x040fe200078e0204 */
[C---:B------:R-:W-:Y:S01]  /*3840*/  IADD3 R219, R200.reuse, R220, RZ ;  /* 0x000000dcc8db7210 */ /* 0x040fe20007ffe0ff */
[C---:B------:R-:W-:Y:S02]  /*3850*/  IMAD.IADD R222, R200.reuse, 0x1, R2 ;  /* 0x00000001c8de7824 */ /* 0x040fe400078e0202 */
[C---:B------:R-:W-:Y:S02]  /*3860*/  IMAD.IADD R227, R200.reuse, 0x1, R228 ;  /* 0x00000001c8e37824 */ /* 0x040fe400078e02e4 */
[C---:B------:R-:W-:Y:S02]  /*3870*/  IMAD.IADD R225, R200.reuse, 0x1, R226 ;  /* 0x00000001c8e17824 */ /* 0x040fe400078e02e2 */
[----:B------:R-:W-:-:S02]  /*3880*/  IMAD.IADD R223, R200, 0x1, R224 ;  /* 0x00000001c8df7824 */ /* 0x000fc400078e02e0 */
[C---:B------:R-:W-:Y:S02]  /*3890*/  IMAD.IADD R221, R200.reuse, 0x1, R222 ;  /* 0x00000001c8dd7824 */ /* 0x040fe400078e02de */
[C---:B------:R-:W-:Y:S02]  /*38a0*/  IMAD.IADD R233, R200.reuse, 0x1, R227 ;  /* 0x00000001c8e97824 */ /* 0x040fe400078e02e3 */
[C---:B------:R-:W-:Y:S02]  /*38b0*/  IMAD.IADD R232, R200.reuse, 0x1, R225 ;  /* 0x00000001c8e87824 */ /* 0x040fe400078e02e1 */
[C---:B------:R-:W-:Y:S02]  /*38c0*/  IMAD.IADD R231, R200.reuse, 0x1, R223 ;  /* 0x00000001c8e77824 */ /* 0x040fe400078e02df */
[C---:B------:R-:W-:Y:S02]  /*38d0*/  IMAD.IADD R230, R200.reuse, 0x1, R221 ;  /* 0x00000001c8e67824 */ /* 0x040fe400078e02dd */
[----:B------:R-:W-:-:S02]  /*38e0*/  IMAD.IADD R229, R200, 0x1, R219 ;  /* 0x00000001c8e57824 */ /* 0x000fc400078e02db */
.L_x_1323:
[----:B------:R-:W0:Y:S01]  /*38f0*/  LDGDEPBAR ;  /* 0x00000000000079af */ /* 0x000e220000000000 */
[C---:B------:R-:W-:Y:S01]  /*3900*/  IMAD.IADD R0, R175.reuse, 0x1, R185 ;  /* 0x00000001af007824 */ /* 0x040fe200078e02b9 */
[C---:B------:R-:W-:Y:S01]  /*3910*/  IADD3 R94, R218.reuse, 0x3c6ef372, RZ ;  /* 0x3c6ef372da5e7810 */ /* 0x040fe20007ffe0ff */
[--C-:B------:R-:W-:Y:S01]  /*3920*/  IMAD.IADD R3, R175, 0x1, R180.reuse ;  /* 0x00000001af037824 */ /* 0x100fe200078e02b4 */
[----:B------:R-:W-:Y:S01]  /*3930*/  IADD3 R98, R218, 0x78dde6e4, RZ ;  /* 0x78dde6e4da627810 */ /* 0x000fe20007ffe0ff */
[----:B------:R-:W-:Y:S01]  /*3940*/  IMAD.IADD R2, R0, 0x1, R180 ;  /* 0x0000000100027824 */ /* 0x000fe200078e02b4 */
[-C--:B------:R-:W-:Y:S01]  /*3950*/  @P0 ISETP.GE.AND P5, PT, R249, R195.reuse, PT ;  /* 0x000000c3f900020c */ /* 0x080fe20003fa6270 */
[----:B------:R-:W-:Y:S01]  /*3960*/  ULDC.U8 UR4, c[0x0][0x2d8] ;  /* 0x0000b60000047ab9 */ /* 0x000fe20000000000 */
[----:B------:R-:W2:Y:S04]  /*3970*/  LDL R92, [R1+0x18] ;  /* 0x00001800015c7983 */ /* 0x000ea80000100800 */
[----:B------:R-:W3:Y:S04]  /*3980*/  LDL R91, [R1+0x14] ;  /* 0x00001400015b7983 */ /* 0x000ee80000100800 */
[----:B------:R-:W4:Y:S01]  /*3990*/  LDL R93, [R1+0x4] ;  /* 0x00000400015d7983 */ /* 0x000f220000100800 */
[----:B------:R-:W-:Y:S04]  /*39a0*/  DEPBAR.LE SB0, 0x0 ;  /* 0x000080000000791a */ /* 0x000fe80000000000 */
[----:B------:R-:W-:Y:S08]  /*39b0*/  BAR.SYNC.DEFER_BLOCKING 0x0 ;  /* 0x0000000000007b1d */ /* 0x000ff00000010000 */
[----:B------:R-:W-:Y:S08]  /*39c0*/  LDSM.16.M88.4 R16, [R175] ;  /* 0x00000000af10783b */ /* 0x000ff00000000200 */
[----:B------:R-:W1:Y:S08]  /*39d0*/  LDSM.16.M88.4 R8, [R172+0x12000] ;  /* 0x01200000ac08783b */ /* 0x000e700000000200 */
[----:B------:R-:W1:Y:S08]  /*39e0*/  LDSM.16.M88.4 R68, [R172+0x12800] ;  /* 0x01280000ac44783b */ /* 0x000e700000000200 */
[----:B------:R-:W-:Y:S08]  /*39f0*/  LDSM.16.M88.4 R72, [R0] ;  /* 0x000000000048783b */ /* 0x000ff00000000200 */
[----:B------:R-:W1:Y:S08]  /*3a00*/  LDSM.16.M88.4 R76, [R169+0x12000] ;  /* 0x01200000a94c783b */ /* 0x000e700000000200 */
[----:B------:R-:W1:Y:S02]  /*3a10*/  LDSM.16.M88.4 R80, [R169+0x12800] ;  /* 0x01280000a950783b */ /* 0x000e640000000200 */
[C---:B-1----:R-:W-:Y:S06]  /*3a20*/  HMMA.16816.F32 R4, R16.reuse, R8, RZ ;  /* 0x000000081004723c */ /* 0x042fec00000018ff */
[----:B------:R-:W-:Y:S02]  /*3a30*/  LDSM.16.M88.4 R84, [R171+0x12000] ;  /* 0x01200000ab54783b */ /* 0x000fe40000000200 */
[C---:B------:R-:W-:Y:S08]  /*3a40*/  HMMA.16816.F32 R8, R16.reuse, R10, RZ ;  /* 0x0000000a1008723c */ /* 0x040ff000000018ff */
[C---:B------:R-:W-:Y:S08]  /*3a50*/  HMMA.16816.F32 R12, R16.reuse, R68, RZ ;  /* 0x00000044100c723c */ /* 0x040ff000000018ff */
[----:B------:R-:W-:Y:S01]  /*3a60*/  HMMA.16816.F32 R16, R16, R70, RZ ;  /* 0x000000461010723c */ /* 0x000fe200000018ff */
[----:B------:R-:W1:Y:S07]  /*3a70*/  LDSM.16.M88.4 R68, [R3] ;  /* 0x000000000344783b */ /* 0x000e6e0000000200 */
[C---:B------:R-:W-:Y:S08]  /*3a80*/  HMMA.16816.F32 R4, R72.reuse, R76, R4 ;  /* 0x0000004c4804723c */ /* 0x040ff00000001804 */
[C---:B------:R-:W-:Y:S01]  /*3a90*/  HMMA.16816.F32 R8, R72.reuse, R78, R8 ;  /* 0x0000004e4808723c */ /* 0x040fe20000001808 */
[----:B------:R-:W1:Y:S07]  /*3aa0*/  LDSM.16.M88.4 R76, [R171+0x12800] ;  /* 0x01280000ab4c783b */ /* 0x000e6e0000000200 */
[C---:B------:R-:W-:Y:S08]  /*3ab0*/  HMMA.16816.F32 R12, R72.reuse, R80, R12 ;  /* 0x00000050480c723c */ /* 0x040ff0000000180c */
[----:B------:R-:W-:Y:S01]  /*3ac0*/  HMMA.16816.F32 R16, R72, R82, R16 ;  /* 0x000000524810723c */ /* 0x000fe20000001810 */
[----:B------:R-:W-:Y:S07]  /*3ad0*/  LDSM.16.M88.4 R72, [R2] ;  /* 0x000000000248783b */ /* 0x000fee0000000200 */
[C---:B-1----:R-:W-:Y:S01]  /*3ae0*/  HMMA.16816.F32 R4, R68.reuse, R84, R4 ;  /* 0x000000544404723c */ /* 0x042fe20000001804 */
[----:B------:R-:W1:Y:S07]  /*3af0*/  LDSM.16.M88.4 R80, [R170+0x12000] ;  /* 0x01200000aa50783b */ /* 0x000e6e0000000200 */
[C---:B------:R-:W-:Y:S01]  /*3b00*/  HMMA.16816.F32 R8, R68.reuse, R86, R8 ;  /* 0x000000564408723c */ /* 0x040fe20000001808 */
[----:B------:R-:W1:Y:S07]  /*3b10*/  LDSM.16.M88.4 R84, [R170+0x12800] ;  /* 0x01280000aa54783b */ /* 0x000e6e0000000200 */
[C---:B------:R-:W-:Y:S08]  /*3b20*/  HMMA.16816.F32 R12, R68.reuse, R76, R12 ;  /* 0x0000004c440c723c */ /* 0x040ff0000000180c */
[----:B------:R-:W-:Y:S01]  /*3b30*/  HMMA.16816.F32 R16, R68, R78, R16 ;  /* 0x0000004e4410723c */ /* 0x000fe20000001810 */
[----:B------:R-:W-:Y:S08]  /*3b40*/  LDSM.16.M88.4 R68, [R175+0x2000] ;  /* 0x00200000af44783b */ /* 0x000ff00000000200 */
[----:B------:R-:W1:Y:S02]  /*3b50*/  LDSM.16.M88.4 R76, [R172+0x14000] ;  /* 0x01400000ac4c783b */ /* 0x000e640000000200 */
[C---:B-1----:R-:W-:Y:S08]  /*3b60*/  HMMA.16816.F32 R4, R72.reuse, R80, R4 ;  /* 0x000000504804723c */ /* 0x042ff00000001804 */
[C---:B------:R-:W-:Y:S01]  /*3b70*/  HMMA.16816.F32 R8, R72.reuse, R82, R8 ;  /* 0x000000524808723c */ /* 0x040fe20000001808 */
[----:B------:R-:W-:Y:S07]  /*3b80*/  LDSM.16.M88.4 R80, [R0+0x2000] ;  /* 0x002000000050783b */ /* 0x000fee0000000200 */
[C---:B------:R-:W-:Y:S08]  /*3b90*/  HMMA.16816.F32 R12, R72.reuse, R84, R12 ;  /* 0x00000054480c723c */ /* 0x040ff0000000180c */
[----:B------:R-:W-:Y:S01]  /*3ba0*/  HMMA.16816.F32 R16, R72, R86, R16 ;  /* 0x000000564810723c */ /* 0x000fe20000001810 */
[----:B------:R-:W1:Y:S07]  /*3bb0*/  LDSM.16.M88.4 R72, [R172+0x14800] ;  /* 0x01480000ac48783b */ /* 0x000e6e0000000200 */
[C---:B------:R-:W-:Y:S01]  /*3bc0*/  HMMA.16816.F32 R4, R68.reuse, R76, R4 ;  /* 0x0000004c4404723c */ /* 0x040fe20000001804 */
[----:B------:R-:W1:Y:S07]  /*3bd0*/  LDSM.16.M88.4 R84, [R169+0x14000] ;  /* 0x01400000a954783b */ /* 0x000e6e0000000200 */
[C---:B------:R-:W-:Y:S01]  /*3be0*/  HMMA.16816.F32 R8, R68.reuse, R78, R8 ;  /* 0x0000004e4408723c */ /* 0x040fe20000001808 */
[----:B------:R-:W2:Y:S07]  /*3bf0*/  LDSM.16.M88.4 R76, [R169+0x14800] ;  /* 0x01480000a94c783b */ /* 0x000eae0000000200 */
[C---:B-1----:R-:W-:Y:S08]  /*3c00*/  HMMA.16816.F32 R12, R68.reuse, R72, R12 ;  /* 0x00000048440c723c */ /* 0x042ff0000000180c */
[----:B------:R-:W-:Y:S01]  /*3c10*/  HMMA.16816.F32 R16, R68, R74, R16 ;  /* 0x0000004a4410723c */ /* 0x000fe20000001810 */
[----:B------:R-:W-:Y:S07]  /*3c20*/  LDSM.16.M88.4 R68, [R3+0x2000] ;  /* 0x002000000344783b */ /* 0x000fee0000000200 */
        /* <DEDUP_REMOVED lines=20> */
[----:B------:R1:W-:Y:S07]  /*3d70*/  LDSM.16.M88.4 R68, [R0+0x4000] ;  /* 0x004000000044783b */ /* 0x0003ee0000000200 */
[C---:B--2---:R-:W-:Y:S01]  /*3d80*/  HMMA.16816.F32 R4, R72.reuse, R84, R4 ;  /* 0x000000544804723c */ /* 0x044fe20000001804 */
[----:B------:R-:W2:Y:S07]  /*3d90*/  LDSM.16.M88.4 R76, [R169+0x16000] ;  /* 0x01600000a94c783b */ /* 0x000eae0000000200 */
[C---:B------:R-:W-:Y:S01]  /*3da0*/  HMMA.16816.F32 R8, R72.reuse, R86, R8 ;  /* 0x000000564808723c */ /* 0x040fe20000001808 */
[----:B------:R-:W4:Y:S07]  /*3db0*/  LDSM.16.M88.4 R84, [R169+0x16800] ;  /* 0x01680000a954783b */ /* 0x000f2e0000000200 */
[C---:B---3--:R-:W-:Y:S04]  /*3dc0*/  HMMA.16816.F32 R12, R72.reuse, R80, R12 ;  /* 0x00000050480c723c */ /* 0x048fe8000000180c */
[----:B-1----:R-:W-:Y:S04]  /*3dd0*/  IMAD R0, R194, 0x40, R252 ;  /* 0x00000040c2007824 */ /* 0x002fe800078e02fc */
[----:B------:R-:W-:Y:S01]  /*3de0*/  HMMA.16816.F32 R16, R72, R82, R16 ;  /* 0x000000524810723c */ /* 0x000fe20000001810 */
[----:B------:R1:W-:Y:S03]  /*3df0*/  LDSM.16.M88.4 R72, [R3+0x4000] ;  /* 0x004000000348783b */ /* 0x0003e60000000200 */
[----:B------:R-:W-:Y:S04]  /*3e00*/  IADD3 R88, R0, 0x8, RZ ;  /* 0x0000000800587810 */ /* 0x000fe80007ffe0ff */
[----:B------:R-:W-:Y:S01]  /*3e10*/  ISETP.GE.AND P1, PT, R88, RZ, PT ;  /* 0x000000ff5800720c */ /* 0x000fe20003f26270 */
[----:B------:R-:W3:Y:S01]  /*3e20*/  LDSM.16.M88.4 R80, [R171+0x16000] ;  /* 0x01600000ab50783b */ /* 0x000ee20000000200 */
[C---:B--2---:R-:W-:Y:S11]  /*3e30*/  HMMA.16816.F32 R4, R68.reuse, R76, R4 ;  /* 0x0000004c4404723c */ /* 0x044ff60000001804 */
[----:B------:R-:W-:Y:S01]  /*3e40*/  @!UPT UIADD3 URZ, URZ, URZ, URZ ;  /* 0x0000003f3f3ff290 */ /* 0x000fe2000fffe03f */
[C---:B------:R-:W-:Y:S02]  /*3e50*/  @!P1 IADD3 R88, -R0.reuse, -0x8, RZ ;  /* 0xfffffff800589810 */ /* 0x040fe40007ffe1ff */
[----:B-1----:R-:W-:Y:S01]  /*3e60*/  IABS R3, R0 ;  /* 0x0000000000037213 */ /* 0x002fe20000000000 */
[C---:B------:R-:W-:Y:S01]  /*3e70*/  HMMA.16816.F32 R8, R68.reuse, R78, R8 ;  /* 0x0000004e4408723c */ /* 0x040fe20000001808 */
[----:B------:R-:W1:Y:S01]  /*3e80*/  LDSM.16.M88.4 R76, [R171+0x16800] ;  /* 0x01680000ab4c783b */ /* 0x000e620000000200 */
[----:B------:R-:W-:Y:S06]  /*3e90*/  I2F R89, R88 ;  /* 0x0000005800597306 */ /* 0x000fec0000201400 */
[C---:B----4-:R-:W-:Y:S04]  /*3ea0*/  HMMA.16816.F32 R12, R68.reuse, R84, R12 ;  /* 0x00000054440c723c */ /* 0x050fe8000000180c */
[----:B------:R2:W4:Y:S03]  /*3eb0*/  I2F R95, R3 ;  /* 0x00000003005f7306 */ /* 0x0005260000201400 */
[----:B------:R-:W-:Y:S01]  /*3ec0*/  IADD3 R84, R0, -0x1, RZ ;  /* 0xffffffff00547810 */ /* 0x000fe20007ffe0ff */
[----:B------:R-:W-:Y:S01]  /*3ed0*/  HMMA.16816.F32 R16, R68, R86, R16 ;  /* 0x000000564410723c */ /* 0x000fe20000001810 */
[----:B------:R1:W-:Y:S02]  /*3ee0*/  LDSM.16.M88.4 R68, [R2+0x4000] ;  /* 0x004000000244783b */ /* 0x0003e40000000200 */
[----:B------:R-:W-:Y:S05]  /*3ef0*/  ISETP.GE.AND P2, PT, R84, RZ, PT ;  /* 0x000000ff5400720c */ /* 0x000fea0003f46270 */
[C---:B---3--:R-:W-:Y:S07]  /*3f00*/  HMMA.16816.F32 R4, R72.reuse, R80, R4 ;  /* 0x000000504804723c */ /* 0x048fee0000001804 */
[C---:B------:R-:W-:Y:S01]  /*3f10*/  IADD3 R80, R0.reuse, -0x9, RZ ;  /* 0xfffffff700507810 */ /* 0x040fe20007ffe0ff */
[C---:B------:R-:W-:Y:S04]  /*3f20*/  HMMA.16816.F32 R8, R72.reuse, R82, R8 ;  /* 0x000000524808723c */ /* 0x040fe80000001808 */
[C---:B------:R-:W-:Y:S02]  /*3f30*/  @!P2 IADD3 R84, -R0.reuse, 0x1, RZ ;  /* 0x000000010054a810 */ /* 0x040fe40007ffe1ff */
[C---:B--2---:R-:W-:Y:S02]  /*3f40*/  IADD3 R3, R0.reuse, 0x7, RZ ;  /* 0x0000000700037810 */ /* 0x044fe40007ffe0ff */
[----:B------:R2:W3:Y:S01]  /*3f50*/  I2F R81, R84 ;  /* 0x0000005400517306 */ /* 0x0004e20000201400 */
[C---:B-1----:R-:W-:Y:S03]  /*3f60*/  HMMA.16816.F32 R12, R72.reuse, R76, R12 ;  /* 0x0000004c480c723c */ /* 0x042fe6000000180c */
[C---:B------:R-:W-:Y:S02]  /*3f70*/  IADD3 R2, R0.reuse, -0x8, RZ ;  /* 0xfffffff800027810 */ /* 0x040fe40007ffe0ff */
[----:B------:R-:W-:Y:S02]  /*3f80*/  ISETP.GE.AND P2, PT, R3, RZ, PT ;  /* 0x000000ff0300720c */ /* 0x000fe40003f46270 */
[----:B------:R-:W-:Y:S01]  /*3f90*/  IADD3 R77, R0, -0x10, RZ ;  /* 0xfffffff0004d7810 */ /* 0x000fe20007ffe0ff */
[----:B------:R-:W-:Y:S01]  /*3fa0*/  HMMA.16816.F32 R16, R72, R78, R16 ;  /* 0x0000004e4810723c */ /* 0x000fe20000001810 */
[----:B------:R-:W-:Y:S02]  /*3fb0*/  LDSM.16.M88.4 R72, [R170+0x16800] ;  /* 0x01680000aa48783b */ /* 0x000fe40000000200 */
[----:B------:R-:W-:Y:S02]  /*3fc0*/  ISETP.GE.AND P1, PT, R2, RZ, PT ;  /* 0x000000ff0200720c */ /* 0x000fe40003f26270 */
[----:B------:R-:W-:Y:S02]  /*3fd0*/  IADD3 R76, R0, -0x11, RZ ;  /* 0xffffffef004c7810 */ /* 0x000fe40007ffe0ff */
[----:B------:R-:W-:Y:S02]  /*3fe0*/  IMAD R78, R194, 0x4, R92 ;  /* 0x00000004c24e7824 */ /* 0x000fe400078e025c */
[----:B------:R-:W-:Y:S03]  /*3ff0*/  ISETP.GE.AND P3, PT, R76, RZ, PT ;  /* 0x000000ff4c00720c */ /* 0x000fe60003f66270 */
[----:B------:R-:W-:Y:S01]  /*4000*/  @!P2 IADD3 R3, -R0, -0x7, RZ ;  /* 0xfffffff90003a810 */ /* 0x000fe20007ffe1ff */
[----:B------:R-:W-:Y:S01]  /*4010*/  IMAD.WIDE.U32 R78, R78, -0x326172a9, RZ ;  /* 0xcd9e8d574e4e7825 */ /* 0x000fe200078e00ff */
[----:B------:R-:W-:Y:S01]  /*4020*/  ISETP.GE.AND P2, PT, R80, RZ, PT ;  /* 0x000000ff5000720c */ /* 0x000fe20003f46270 */
[----:B--2---:R-:W1:Y:S01]  /*4030*/  LDSM.16.M88.4 R84, [R170+0x16000] ;  /* 0x01600000aa54783b */ /* 0x004e620000000200 */
[----:B------:R2:W1:Y:S01]  /*4040*/  I2F R90, R3 ;  /* 0x00000003005a7306 */ /* 0x0004620000201400 */
[C---:B------:R-:W-:Y:S02]  /*4050*/  @!P1 IADD3 R2, -R0.reuse, 0x8, RZ ;  /* 0x0000000800029810 */ /* 0x040fe40007ffe1ff */
[----:B------:R-:W-:Y:S03]  /*4060*/  ISETP.GE.AND P1, PT, R77, RZ, PT ;  /* 0x000000ff4d00720c */ /* 0x000fe60003f26270 */
[----:B------:R-:W-:Y:S02]  /*4070*/  @!P3 IADD3 R76, -R0, 0x11, RZ ;  /* 0x00000011004cb810 */ /* 0x000fe40007ffe1ff */
[----:B------:R-:W-:Y:S02]  /*4080*/  @P0 ISETP.GE.AND P3, PT, R244, R195, PT ;  /* 0x000000c3f400020c */ /* 0x000fe40003f66270 */
[----:B------:R3:W-:Y:S01]  /*4090*/  I2F R83, R76 ;  /* 0x0000004c00537306 */ /* 0x0007e20000201400 */
[C---:B------:R-:W-:Y:S05]  /*40a0*/  @!P2 IADD3 R80, -R0.reuse, 0x9, RZ ;  /* 0x000000090050a810 */ /* 0x040fea0007ffe1ff */
[C---:B------:R-:W-:Y:S04]  /*40b0*/  @!P1 IADD3 R77, -R0.reuse, 0x10, RZ ;  /* 0x00000010004d9810 */ /* 0x040fe80007ffe1ff */
[----:B------:R4:W-:Y:S01]  /*40c0*/  I2F R82, R77 ;  /* 0x0000004d00527306 */ /* 0x0009e20000201400 */
[----:B--2---:R-:W-:Y:S04]  /*40d0*/  IADD3 R3, R0, -0x19, RZ ;  /* 0xffffffe700037810 */ /* 0x004fe80007ffe0ff */
[----:B------:R-:W-:Y:S05]  /*40e0*/  ISETP.GE.AND P1, PT, R3, RZ, PT ;  /* 0x000000ff0300720c */ /* 0x000fea0003f26270 */
[----:B------:R-:W-:Y:S01]  /*40f0*/  I2F R80, R80 ;  /* 0x0000005000507306 */ /* 0x000fe20000201400 */
[----:B---3--:R-:W-:Y:S02]  /*4100*/  LOP3.LUT R76, R79, R91, R218, 0x96, !PT ;  /* 0x0000005b4f4c7212 */ /* 0x008fe400078e96da */
[----:B------:R-:W-:Y:S01]  /*4110*/  IADD3 R91, R218, -0x61c88647, RZ ;  /* 0x9e3779b9da5b7810 */ /* 0x000fe20007ffe0ff */
[C---:B-1----:R-:W-:Y:S01]  /*4120*/  HMMA.16816.F32 R4, R68.reuse, R84, R4 ;  /* 0x000000544404723c */ /* 0x042fe20000001804 */
[----:B------:R-:W2:Y:S05]  /*4130*/  LDL R84, [R1] ;  /* 0x0000000001547983 */ /* 0x000eaa0000100800 */
[----:B------:R1:W3:Y:S01]  /*4140*/  I2F R88, R2 ;  /* 0x0000000200587306 */ /* 0x0002e20000201400 */
[----:B------:R-:W-:Y:S01]  /*4150*/  @!P1 IADD3 R3, -R0, 0x19, RZ ;  /* 0x0000001900039810 */ /* 0x000fe20007ffe1ff */
[----:B----4-:R-:W-:Y:S01]  /*4160*/  IMAD.WIDE.U32 R76, R76, -0x2daee0ad, RZ ;  /* 0xd2511f534c4c7825 */ /* 0x010fe200078e00ff */
[----:B-----5:R-:W-:Y:S01]  /*4170*/  FSETP.NEU.FTZ.AND P1, PT, R201, -INF , PT ;  /* 0xff800000c900780b */ /* 0x020fe20003f3d000 */
[C---:B------:R-:W-:Y:S01]  /*4180*/  HMMA.16816.F32 R8, R68.reuse, R86, R8 ;  /* 0x000000564408723c */ /* 0x040fe20000001808 */
[----:B------:R-:W4:Y:S05]  /*4190*/  LDL R87, [R1+0x8] ;  /* 0x0000080001577983 */ /* 0x000f2a0000100800 */
[----:B------:R3:W3:Y:S01]  /*41a0*/  I2F R96, R3 ;  /* 0x0000000300607306 */ /* 0x0006e20000201400 */
[----:B------:R-:W4:Y:S01]  /*41b0*/  LDL R85, [R1+0xc] ;  /* 0x00000c0001557983 */ /* 0x000f220000100800 */
[----:B------:R-:W-:Y:S01]  /*41c0*/  IADD3 R86, R218, -0x255992d5, RZ ;  /* 0xdaa66d2bda567810 */ /* 0x000fe20007ffe0ff */
[C---:B------:R-:W-:Y:S08]  /*41d0*/  HMMA.16816.F32 R12, R68.reuse, R72, R12 ;  /* 0x00000048440c723c */ /* 0x040ff0000000180c */
[----:B------:R-:W-:Y:S04]  /*41e0*/  HMMA.16816.F32 R16, R68, R74, R16 ;  /* 0x0000004a4410723c */ /* 0x000fe80000001810 */
[----:B-1----:R-:W-:Y:S01]  /*41f0*/  IADD3 R2, R0, -0x18, RZ ;  /* 0xffffffe800027810 */ /* 0x002fe20007ffe0ff */
[-C--:B------:R-:W-:Y:S02]  /*4200*/  FFMA.FTZ R4, R95, -R191.reuse, R4 ;  /* 0x800000bf5f047223 */ /* 0x080fe40000010004 */
[-C--:B------:R-:W-:Y:S01]  /*4210*/  FFMA.FTZ R6, R89, -R191.reuse, R6 ;  /* 0x800000bf59067223 */ /* 0x080fe20000010006 */
[----:B------:R-:W-:Y:S01]  /*4220*/  ISETP.GE.AND P2, PT, R2, RZ, PT ;  /* 0x000000ff0200720c */ /* 0x000fe20003f46270 */
[-C--:B------:R-:W-:Y:S03]  /*4230*/  FFMA.FTZ R5, R81, -R191.reuse, R5 ;  /* 0x800000bf51057223 */ /* 0x080fe60000010005 */
[----:B---3--:R-:W-:Y:S01]  /*4240*/  LOP3.LUT R3, R217, R78, R91, 0x96, !PT ;  /* 0x0000004ed9037212 */ /* 0x008fe200078e965b */
[-C--:B------:R-:W-:Y:S01]  /*4250*/  FFMA.FTZ R7, R90, -R191.reuse, R7 ;  /* 0x800000bf5a077223 */ /* 0x080fe20000010007 */
[----:B------:R-:W-:Y:S01]  /*4260*/  LOP3.LUT R78, R77, R240, R251, 0x96, !PT ;  /* 0x000000f04d4e7212 */ /* 0x000fe200078e96fb */
[----:B------:R-:W-:Y:S01]  /*4270*/  FFMA.FTZ R8, R88, -R191, R8 ;  /* 0x800000bf58087223 */ /* 0x000fe20000010008 */
[----:B------:R-:W-:Y:S01]  /*4280*/  @P0 FSEL R5, R5, -INF , !P3 ;  /* 0xff80000005050808 */ /* 0x000fe20005800000 */
[----:B------:R-:W-:Y:S01]  /*4290*/  IMAD.WIDE.U32 R72, R3, -0x2daee0ad, RZ ;  /* 0xd2511f5303487825 */ /* 0x000fe200078e00ff */
[----:B------:R-:W-:Y:S02]  /*42a0*/  @P0 FSEL R7, R7, -INF , !P3 ;  /* 0xff80000007070808 */ /* 0x000fe40005800000 */
[----:B------:R-:W-:Y:S01]  /*42b0*/  IADD3 R89, R218, 0x1715609d, RZ ;  /* 0x1715609dda597810 */ /* 0x000fe20007ffe0ff */
[----:B------:R-:W-:Y:S01]  /*42c0*/  IMAD.WIDE.U32 R78, R78, -0x326172a9, RZ ;  /* 0xcd9e8d574e4e7825 */ /* 0x000fe200078e00ff */
[----:B------:R-:W-:Y:S02]  /*42d0*/  @!P2 IADD3 R2, -R0, 0x18, RZ ;  /* 0x000000180002a810 */ /* 0x000fe40007ffe1ff */
[----:B------:R-:W-:Y:S01]  /*42e0*/  @P0 ISETP.GE.AND P2, PT, R234, R195, PT ;  /* 0x000000c3ea00020c */ /* 0x000fe20003f46270 */
[----:B------:R-:W-:Y:S01]  /*42f0*/  FMUL.FTZ R0, R206, 1.4426950216293334961 ;  /* 0x3fb8aa3bce007820 */ /* 0x000fe20000410000 */
[----:B------:R1:W3:Y:S01]  /*4300*/  I2F R97, R2 ;  /* 0x0000000200617306 */ /* 0x0002e20000201400 */
[-C--:B------:R-:W-:Y:S01]  /*4310*/  FFMA.FTZ R9, R80, -R191.reuse, R9 ;  /* 0x800000bf50097223 */ /* 0x080fe20000010009 */
[----:B------:R-:W-:Y:S01]  /*4320*/  @P0 FSEL R4, R4, -INF , !P2 ;  /* 0xff80000004040808 */ /* 0x000fe20005000000 */
[-C--:B------:R-:W-:Y:S01]  /*4330*/  FFMA.FTZ R10, R95, -R191.reuse, R10 ;  /* 0x800000bf5f0a7223 */ /* 0x080fe2000001000a */
[----:B------:R-:W-:Y:S01]  /*4340*/  @P0 FSEL R6, R6, -INF , !P2 ;  /* 0xff80000006060808 */ /* 0x000fe20005000000 */
[----:B------:R-:W-:Y:S01]  /*4350*/  FFMA.FTZ R11, R81, -R191, R11 ;  /* 0x800000bf510b7223 */ /* 0x000fe2000001000b */
[----:B------:R-:W-:Y:S01]  /*4360*/  @P0 ISETP.GE.AND P2, PT, R246, R195, PT ;  /* 0x000000c3f600020c */ /* 0x000fe20003f46270 */
[----:B------:R-:W-:Y:S01]  /*4370*/  FFMA.FTZ R18, R82, -R191, R18 ;  /* 0x800000bf52127223 */ /* 0x000fe20000010012 */
[----:B------:R-:W-:Y:S01]  /*4380*/  @P0 ISETP.GE.AND P3, PT, R248, R195, PT ;  /* 0x000000c3f800020c */ /* 0x000fe20003f66270 */
[-C--:B------:R-:W-:Y:S01]  /*4390*/  FFMA.FTZ R17, R96, -R191.reuse, R17 ;  /* 0x800000bf60117223 */ /* 0x080fe20000010011 */
[----:B------:R-:W-:Y:S01]  /*43a0*/  @P0 FSEL R9, R9, -INF , !P2 ;  /* 0xff80000009090808 */ /* 0x000fe20005000000 */
[-C--:B------:R-:W-:Y:S01]  /*43b0*/  FFMA.FTZ R12, R82, -R191.reuse, R12 ;  /* 0x800000bf520c7223 */ /* 0x080fe2000001000c */
[----:B------:R-:W-:Y:S01]  /*43c0*/  @P0 FSEL R11, R11, -INF , !P2 ;  /* 0xff8000000b0b0808 */ /* 0x000fe20005000000 */
[-C--:B------:R-:W-:Y:S01]  /*43d0*/  FFMA.FTZ R13, R83, -R191.reuse, R13 ;  /* 0x800000bf530d7223 */ /* 0x080fe2000001000d */
[----:B------:R-:W-:Y:S01]  /*43e0*/  @P0 FSEL R18, R18, -INF , !P5 ;  /* 0xff80000012120808 */ /* 0x000fe20006800000 */
[----:B------:R-:W-:Y:S01]  /*43f0*/  FFMA.FTZ R14, R88, -R191, R14 ;  /* 0x800000bf580e7223 */ /* 0x000fe2000001000e */
[----:B------:R-:W-:Y:S01]  /*4400*/  @P0 ISETP.GE.AND P2, PT, R247, R195, PT ;  /* 0x000000c3f700020c */ /* 0x000fe20003f46270 */
[-C--:B------:R-:W-:Y:S01]  /*4410*/  FFMA.FTZ R19, R83, -R191.reuse, R19 ;  /* 0x800000bf53137223 */ /* 0x080fe20000010013 */
[----:B------:R-:W-:Y:S01]  /*4420*/  @P0 FSEL R13, R13, -INF , !P3 ;  /* 0xff8000000d0d0808 */ /* 0x000fe20005800000 */
[-C--:B------:R-:W-:Y:S01]  /*4430*/  FFMA.FTZ R15, R80, -R191.reuse, R15 ;  /* 0x800000bf500f7223 */ /* 0x080fe2000001000f */
[----:B------:R-:W-:Y:S02]  /*4440*/  @P0 FSEL R12, R12, -INF , !P2 ;  /* 0xff8000000c0c0808 */ /* 0x000fe40005000000 */
[----:B------:R-:W-:Y:S01]  /*4450*/  @P0 FSEL R14, R14, -INF , !P2 ;  /* 0xff8000000e0e0808 */ /* 0x000fe20005000000 */
[----:B-1----:R-:W-:Y:S01]  /*4460*/  FMUL.FTZ R2, R201, 1.4426950216293334961 ;  /* 0x3fb8aa3bc9027820 */ /* 0x002fe20000410000 */
[----:B------:R-:W-:Y:S01]  /*4470*/  @P0 FSEL R15, R15, -INF , !P3 ;  /* 0xff8000000f0f0808 */ /* 0x000fe20005800000 */
[----:B---3--:R-:W-:Y:S03]  /*4480*/  FFMA.FTZ R16, R97, -R191, R16 ;  /* 0x800000bf61107223 */ /* 0x008fe60000010010 */
[----:B------:R-:W-:Y:S02]  /*4490*/  FSEL R2, R2, RZ, P1 ;  /* 0x000000ff02027208 */ /* 0x000fe40000800000 */
[----:B------:R-:W-:Y:S02]  /*44a0*/  FSETP.NEU.FTZ.AND P1, PT, R206, -INF , PT ;  /* 0xff800000ce00780b */ /* 0x000fe40003f3d000 */
[----:B------:R-:W-:Y:S01]  /*44b0*/  @P0 FSEL R16, R16, -INF , !P5 ;  /* 0xff80000010100808 */ /* 0x000fe20006800000 */
[--C-:B------:R-:W-:Y:S01]  /*44c0*/  FFMA.FTZ R4, R4, c[0x0][0x23c], -R2.reuse ;  /* 0x00008f0004047a23 */ /* 0x100fe20000010802 */
[----:B------:R-:W-:Y:S01]  /*44d0*/  FSEL R0, R0, RZ, P1 ;  /* 0x000000ff00007208 */ /* 0x000fe20000800000 */
[----:B------:R-:W-:Y:S01]  /*44e0*/  FFMA.FTZ R5, R5, c[0x0][0x23c], -R2 ;  /* 0x00008f0005057a23 */ /* 0x000fe20000010802 */
[-C--:B------:R-:W-:Y:S01]  /*44f0*/  @P0 ISETP.GE.AND P1, PT, R245, R195.reuse, PT ;  /* 0x000000c3f500020c */ /* 0x080fe20003f26270 */
[----:B------:R1:W-:Y:S01]  /*4500*/  MUFU.EX2 R92, R4 ;  /* 0x00000004005c7308 */ /* 0x0003e20000000800 */
[----:B------:R-:W-:Y:S01]  /*4510*/  @P0 ISETP.GE.AND P5, PT, R250, R195, PT ;  /* 0x000000c3fa00020c */ /* 0x000fe20003fa6270 */
[--C-:B------:R-:W-:Y:S01]  /*4520*/  FFMA.FTZ R6, R6, c[0x0][0x23c], -R0.reuse ;  /* 0x00008f0006067a23 */ /* 0x100fe20000010800 */
[----:B------:R-:W-:Y:S01]  /*4530*/  @P0 FSEL R8, R8, -INF , !P1 ;  /* 0xff80000008080808 */ /* 0x000fe20004800000 */
[--C-:B------:R-:W-:Y:S01]  /*4540*/  FFMA.FTZ R3, R7, c[0x0][0x23c], -R0.reuse ;  /* 0x00008f0007037a23 */ /* 0x100fe20000010800 */
[----:B------:R-:W-:Y:S01]  /*4550*/  @P0 FSEL R10, R10, -INF , !P1 ;  /* 0xff8000000a0a0808 */ /* 0x000fe20004800000 */
[----:B------:R-:W-:Y:S01]  /*4560*/  FFMA.FTZ R11, R11, c[0x0][0x23c], -R0 ;  /* 0x00008f000b0b7a23 */ /* 0x000fe20000010800 */
[----:B------:R-:W-:Y:S01]  /*4570*/  @P0 FSEL R17, R17, -INF , !P5 ;  /* 0xff80000011110808 */ /* 0x000fe20006800000 */
[----:B------:R-:W-:Y:S01]  /*4580*/  FFMA.FTZ R8, R8, c[0x0][0x23c], -R2 ;  /* 0x00008f0008087a23 */ /* 0x000fe20000010802 */
[----:B------:R-:W-:Y:S01]  /*4590*/  @P0 FSEL R19, R19, -INF , !P5 ;  /* 0xff80000013130808 */ /* 0x000fe20006800000 */
[----:B------:R3:W-:Y:S01]  /*45a0*/  MUFU.EX2 R91, R5 ;  /* 0x00000005005b7308 */ /* 0x0007e20000000800 */
[----:B------:R-:W-:Y:S02]  /*45b0*/  FFMA.FTZ R10, R10, c[0x0][0x23c], -R0 ;  /* 0x00008f000a0a7a23 */ /* 0x000fe40000010800 */
[--C-:B------:R-:W-:Y:S02]  /*45c0*/  FFMA.FTZ R16, R16, c[0x0][0x23c], -R2.reuse ;  /* 0x00008f0010107a23 */ /* 0x100fe40000010802 */
[--C-:B------:R-:W-:Y:S02]  /*45d0*/  FFMA.FTZ R12, R12, c[0x0][0x23c], -R2.reuse ;  /* 0x00008f000c0c7a23 */ /* 0x100fe40000010802 */
[----:B------:R-:W-:Y:S02]  /*45e0*/  FFMA.FTZ R13, R13, c[0x0][0x23c], -R2 ;  /* 0x00008f000d0d7a23 */ /* 0x000fe40000010802 */
[--C-:B------:R-:W-:Y:S01]  /*45f0*/  FFMA.FTZ R18, R18, c[0x0][0x23c], -R0.reuse ;  /* 0x00008f0012127a23 */ /* 0x100fe20000010800 */
[----:B------:R-:W-:Y:S01]  /*4600*/  MUFU.EX2 R90, R10 ;  /* 0x0000000a005a7308 */ /* 0x000fe20000000800 */
[--C-:B------:R-:W-:Y:S02]  /*4610*/  FFMA.FTZ R14, R14, c[0x0][0x23c], -R0.reuse ;  /* 0x00008f000e0e7a23 */ /* 0x100fe40000010800 */
[----:B------:R-:W-:Y:S01]  /*4620*/  FFMA.FTZ R15, R15, c[0x0][0x23c], -R0 ;  /* 0x00008f000f0f7a23 */ /* 0x000fe20000010800 */
[----:B-1----:R-:W-:Y:S01]  /*4630*/  LOP3.LUT R4, R79, R216, R94, 0x96, !PT ;  /* 0x000000d84f047212 */ /* 0x002fe200078e965e */
[----:B------:R-:W-:Y:S05]  /*4640*/  FFMA.FTZ R0, R19, c[0x0][0x23c], -R0 ;  /* 0x00008f0013007a23 */ /* 0x000fea0000010800 */
[----:B------:R-:W-:Y:S01]  /*4650*/  MUFU.EX2 R94, R6 ;  /* 0x00000006005e7308 */ /* 0x000fe20000000800 */
[----:B---3--:R-:W-:Y:S05]  /*4660*/  IMAD.WIDE.U32 R4, R4, -0x2daee0ad, RZ ;  /* 0xd2511f5304047825 */ /* 0x008fea00078e00ff */
[----:B------:R-:W-:Y:S04]  /*4670*/  LOP3.LUT R5, R5, R72, R93, 0x96, !PT ;  /* 0x0000004805057212 */ /* 0x000fe800078e965d */
[----:B------:R-:W-:Y:S10]  /*4680*/  MUFU.EX2 R81, R13 ;  /* 0x0000000d00517308 */ /* 0x000ff40000000800 */
[----:B------:R1:W-:Y:S10]  /*4690*/  MUFU.EX2 R93, R3 ;  /* 0x00000003005d7308 */ /* 0x0003f40000000800 */
[----:B------:R-:W-:Y:S10]  /*46a0*/  MUFU.EX2 R80, R15 ;  /* 0x0000000f00507308 */ /* 0x000ff40000000800 */
[----:B------:R-:W3:Y:S01]  /*46b0*/  MUFU.EX2 R77, R16 ;  /* 0x00000010004d7308 */ /* 0x000ee20000000800 */
[--C-:B-1----:R-:W-:Y:S02]  /*46c0*/  FFMA.FTZ R3, R9, c[0x0][0x23c], -R2.reuse ;  /* 0x00008f0009037a23 */ /* 0x102fe40000010802 */
[----:B------:R-:W-:Y:S07]  /*46d0*/  FFMA.FTZ R2, R17, c[0x0][0x23c], -R2 ;  /* 0x00008f0011027a23 */ /* 0x000fee0000010802 */
[----:B------:R-:W-:Y:S01]  /*46e0*/  MUFU.EX2 R79, R18 ;  /* 0x00000012004f7308 */ /* 0x000fe20000000800 */
[----:B--2---:R-:W-:Y:S02]  /*46f0*/  LOP3.LUT R6, R73, R76, R84, 0x96, !PT ;  /* 0x0000004c49067212 */ /* 0x004fe400078e9654 */
[----:B------:R-:W2:Y:S01]  /*4700*/  LDL R84, [R1+0x10] ;  /* 0x0000100001547983 */ /* 0x000ea20000100800 */
[----:B------:R-:W-:Y:S02]  /*4710*/  IADD3 R76, R218, -0x4ab325aa, RZ ;  /* 0xb54cda56da4c7810 */ /* 0x000fe40007ffe0ff */
[----:B------:R-:W-:Y:S05]  /*4720*/  IMAD.WIDE.U32 R6, R6, -0x326172a9, RZ ;  /* 0xcd9e8d5706067825 */ /* 0x000fea00078e00ff */
[----:B------:R-:W-:Y:S02]  /*4730*/  LOP3.LUT R72, R7, R78, R86, 0x96, !PT ;  /* 0x0000004e07487212 */ /* 0x000fe400078e9656 */
[----:B------:R4:W-:Y:S03]  /*4740*/  MUFU.EX2 R86, R8 ;  /* 0x0000000800567308 */ /* 0x0009e60000000800 */
[----:B------:R-:W-:Y:S07]  /*4750*/  IMAD.WIDE.U32 R72, R72, -0x2daee0ad, RZ ;  /* 0xd2511f5348487825 */ /* 0x000fee00078e00ff */
[----:B------:R-:W1:Y:S01]  /*4760*/  MUFU.EX2 R78, R0 ;  /* 0x00000000004e7308 */ /* 0x000e620000000800 */
[----:B----4-:R-:W-:Y:S01]  /*4770*/  LOP3.LUT R8, R73, R4, R87, 0x96, !PT ;  /* 0x0000000449087212 */ /* 0x010fe200078e9657 */
[----:B------:R-:W-:Y:S08]  /*4780*/  IMAD.WIDE.U32 R4, R5, -0x326172a9, RZ ;  /* 0xcd9e8d5705047825 */ /* 0x000ff000078e00ff */
[----:B------:R4:W1:Y:S01]  /*4790*/  MUFU.EX2 R87, R3 ;  /* 0x0000000300577308 */ /* 0x0008620000000800 */
[----:B------:R-:W-:Y:S01]  /*47a0*/  IMAD.WIDE.U32 R8, R8, -0x326172a9, RZ ;  /* 0xcd9e8d5708087825 */ /* 0x000fe200078e00ff */
[----:B------:R-:W-:Y:S03]  /*47b0*/  LOP3.LUT R6, R5, R6, R98, 0x96, !PT ;  /* 0x0000000605067212 */ /* 0x000fe600078e9662 */
[----:B------:R-:W-:Y:S01]  /*47c0*/  IMAD.MOV.U32 R98, RZ, RZ, c[0x0][0x22c] ;  /* 0x00008b00ff627624 */ /* 0x000fe200078e00ff */
[----:B------:R-:W-:Y:S01]  /*47d0*/  LOP3.LUT R4, R9, R4, R89, 0x96, !PT ;  /* 0x0000000409047212 */ /* 0x000fe200078e9659 */
[----:B------:R-:W-:Y:S03]  /*47e0*/  IMAD.WIDE.U32 R6, R6, -0x2daee0ad, RZ ;  /* 0xd2511f5306067825 */ /* 0x000fe600078e00ff */
[----:B------:R1:W1:Y:S01]  /*47f0*/  MUFU.EX2 R89, R11 ;  /* 0x0000000b00597308 */ /* 0x0002620000000800 */
[----:B------:R-:W-:Y:S01]  /*4800*/  IMAD.WIDE.U32 R4, R4, -0x2daee0ad, RZ ;  /* 0xd2511f5304047825 */ /* 0x000fe200078e00ff */
[----:B------:R-:W-:Y:S03]  /*4810*/  LOP3.LUT R72, R7, R72, R85, 0x96, !PT ;  /* 0x0000004807487212 */ /* 0x000fe600078e9655 */
[----:B------:R-:W-:Y:S01]  /*4820*/  IMAD R98, R98, c[0x0][0x1c0], RZ ;  /* 0x0000700062627a24 */ /* 0x000fe200078e02ff */
[C---:B------:R-:W-:Y:S02]  /*4830*/  LOP3.LUT R73, R4.reuse, 0xffff, RZ, 0xc0, !PT ;  /* 0x0000ffff04497812 */ /* 0x040fe400078ec0ff */
[----:B------:R-:W-:Y:S02]  /*4840*/  LOP3.LUT R7, R4, 0xff, RZ, 0xc0, !PT ;  /* 0x000000ff04077812 */ /* 0x000fe400078ec0ff */
[----:B------:R-:W-:Y:S01]  /*4850*/  MUFU.EX2 R85, R14 ;  /* 0x0000000e00557308 */ /* 0x000fe20000000800 */
[--C-:B------:R-:W-:Y:S01]  /*4860*/  SHF.R.U32.HI R95, RZ, 0x10, R4.reuse ;  /* 0x00000010ff5f7819 */ /* 0x100fe20000011604 */
[----:B------:R-:W-:Y:S01]  /*4870*/  IMAD.U32 R98, R98, -0x40, RZ ;  /* 0xffffffc062627824 */ /* 0x000fe200078e00ff */
[----:B----4-:R-:W-:Y:S02]  /*4880*/  SHF.R.U32.HI R3, RZ, 0x18, R4 ;  /* 0x00000018ff037819 */ /* 0x010fe40000011604 */
[----:B------:R-:W-:Y:S02]  /*4890*/  ISETP.LE.U32.AND P4, PT, R7, UR4, PT ;  /* 0x0000000407007c0c */ /* 0x000fe4000bf83070 */
[----:B------:R-:W-:Y:S11]  /*48a0*/  ISETP.LE.U32.AND P1, PT, R3, UR4, PT ;  /* 0x0000000403007c0c */ /* 0x000ff6000bf23070 */
[----:B---3--:R-:W-:Y:S02]  /*48b0*/  @!P4 FADD.FTZ R77, -R77, -RZ ;  /* 0x800000ff4d4dc221 */ /* 0x008fe40000010100 */
[----:B-1----:R-:W-:Y:S01]  /*48c0*/  @!P1 FADD.FTZ R78, -R78, -RZ ;  /* 0x800000ff4e4e9221 */ /* 0x002fe20000010100 */
[----:B--2---:R-:W-:Y:S01]  /*48d0*/  LOP3.LUT R6, R5, R6, R84, 0x96, !PT ;  /* 0x0000000605067212 */ /* 0x004fe200078e9654 */
[----:B------:R-:W-:Y:S01]  /*48e0*/  IMAD.WIDE.U32 R4, R72, -0x326172a9, RZ ;  /* 0xcd9e8d5748047825 */ /* 0x000fe200078e00ff */
[----:B------:R-:W1:Y:S04]  /*48f0*/  MUFU.EX2 R84, R12 ;  /* 0x0000000c00547308 */ /* 0x000e680000000800 */
[----:B------:R-:W-:Y:S02]  /*4900*/  LOP3.LUT R3, R5, R8, R76, 0x96, !PT ;  /* 0x0000000805037212 */ /* 0x000fe400078e964c */
[C---:B------:R-:W-:Y:S02]  /*4910*/  LOP3.LUT R8, R4.reuse, 0xffff, RZ, 0xc0, !PT ;  /* 0x0000ffff04087812 */ /* 0x040fe400078ec0ff */
[----:B------:R-:W-:Y:S02]  /*4920*/  LOP3.LUT R5, R3, 0xffff, RZ, 0xc0, !PT ;  /* 0x0000ffff03057812 */ /* 0x000fe400078ec0ff */
[----:B------:R2:W3:Y:S01]  /*4930*/  MUFU.EX2 R76, R2 ;  /* 0x00000002004c7308 */ /* 0x0004e20000000800 */
[----:B------:R-:W-:Y:S02]  /*4940*/  LOP3.LUT R10, R4, 0xff, RZ, 0xc0, !PT ;  /* 0x000000ff040a7812 */ /* 0x000fe400078ec0ff */
[----:B------:R-:W-:Y:S02]  /*4950*/  SHF.R.U32.HI R5, RZ, 0x8, R5 ;  /* 0x00000008ff057819 */ /* 0x000fe40000011605 */
[--C-:B------:R-:W-:Y:S02]  /*4960*/  SHF.R.U32.HI R11, RZ, 0x18, R4.reuse ;  /* 0x00000018ff0b7819 */ /* 0x100fe40000011604 */
[----:B------:R-:W-:Y:S02]  /*4970*/  LOP3.LUT R5, R5, 0xffff, RZ, 0xc0, !PT ;  /* 0x0000ffff05057812 */ /* 0x000fe400078ec0ff */
[----:B------:R-:W-:Y:S02]  /*4980*/  SHF.R.U32.HI R9, RZ, 0x10, R4 ;  /* 0x00000010ff097819 */ /* 0x000fe40000011604 */
[--C-:B------:R-:W-:Y:S02]  /*4990*/  SHF.R.U32.HI R4, RZ, 0x10, R3.reuse ;  /* 0x00000010ff047819 */ /* 0x100fe40000011603 */
[----:B------:R-:W-:Y:S02]  /*49a0*/  LOP3.LUT R7, R3, 0xff, RZ, 0xc0, !PT ;  /* 0x000000ff03077812 */ /* 0x000fe400078ec0ff */
[----:B------:R-:W-:Y:S02]  /*49b0*/  ISETP.LE.U32.AND P2, PT, R5, UR4, PT ;  /* 0x0000000405007c0c */ /* 0x000fe4000bf43070 */
[----:B------:R-:W-:Y:S02]  /*49c0*/  LOP3.LUT R4, R4, 0xff, RZ, 0xc0, !PT ;  /* 0x000000ff04047812 */ /* 0x000fe400078ec0ff */
[----:B------:R-:W-:Y:S02]  /*49d0*/  ISETP.LE.U32.AND P3, PT, R7, UR4, PT ;  /* 0x0000000407007c0c */ /* 0x000fe4000bf63070 */
[----:B------:R-:W-:Y:S02]  /*49e0*/  ISETP.LE.U32.AND P6, PT, R4, UR4, PT ;  /* 0x0000000404007c0c */ /* 0x000fe4000bfc3070 */
[----:B------:R-:W-:Y:S02]  /*49f0*/  SHF.R.U32.HI R4, RZ, 0x18, R3 ;  /* 0x00000018ff047819 */ /* 0x000fe40000011603 */
[----:B------:R-:W-:Y:S02]  /*4a00*/  SHF.R.U32.HI R3, RZ, 0x8, R8 ;  /* 0x00000008ff037819 */ /* 0x000fe40000011608 */
[----:B------:R-:W-:Y:S01]  /*4a10*/  ISETP.LE.U32.AND P5, PT, R4, UR4, PT ;  /* 0x0000000404007c0c */ /* 0x000fe2000bfa3070 */
[----:B------:R-:W-:Y:S01]  /*4a20*/  @!P2 FADD.FTZ R91, -R91, -RZ ;  /* 0x800000ff5b5ba221 */ /* 0x000fe20000010100 */
[----:B------:R-:W-:Y:S02]  /*4a30*/  LOP3.LUT R3, R3, 0xffff, RZ, 0xc0, !PT ;  /* 0x0000ffff03037812 */ /* 0x000fe400078ec0ff */
[----:B------:R-:W-:Y:S01]  /*4a40*/  LOP3.LUT R4, R9, 0xff, RZ, 0xc0, !PT ;  /* 0x000000ff09047812 */ /* 0x000fe200078ec0ff */
[----:B------:R-:W-:Y:S01]  /*4a50*/  @!P3 FADD.FTZ R92, -R92, -RZ ;  /* 0x800000ff5c5cb221 */ /* 0x000fe20000010100 */
[----:B------:R-:W-:Y:S01]  /*4a60*/  ISETP.LE.U32.AND P2, PT, R3, UR4, PT ;  /* 0x0000000403007c0c */ /* 0x000fe2000bf43070 */
[----:B------:R-:W-:Y:S01]  /*4a70*/  @!P6 FADD.FTZ R94, -R94, -RZ ;  /* 0x800000ff5e5ee221 */ /* 0x000fe20000010100 */
[----:B------:R-:W-:Y:S02]  /*4a80*/  LOP3.LUT R3, R6, 0xffff, RZ, 0xc0, !PT ;  /* 0x0000ffff06037812 */ /* 0x000fe400078ec0ff */
[----:B------:R-:W-:Y:S02]  /*4a90*/  ISETP.LE.U32.AND P3, PT, R10, UR4, PT ;  /* 0x000000040a007c0c */ /* 0x000fe4000bf63070 */
[----:B--2---:R-:W-:Y:S01]  /*4aa0*/  SHF.R.U32.HI R2, RZ, 0x8, R3 ;  /* 0x00000008ff027819 */ /* 0x004fe20000011603 */
[----:B------:R-:W-:Y:S01]  /*4ab0*/  @!P5 FADD.FTZ R93, -R93, -RZ ;  /* 0x800000ff5d5dd221 */ /* 0x000fe20000010100 */
[----:B------:R-:W-:Y:S02]  /*4ac0*/  ISETP.LE.U32.AND P6, PT, R11, UR4, PT ;  /* 0x000000040b007c0c */ /* 0x000fe4000bfc3070 */
[----:B------:R-:W-:Y:S02]  /*4ad0*/  LOP3.LUT R2, R2, 0xffff, RZ, 0xc0, !PT ;  /* 0x0000ffff02027812 */ /* 0x000fe400078ec0ff */
[----:B------:R-:W-:Y:S01]  /*4ae0*/  LOP3.LUT R3, R6, 0xff, RZ, 0xc0, !PT ;  /* 0x000000ff06037812 */ /* 0x000fe200078ec0ff */
[----:B------:R-:W-:Y:S01]  /*4af0*/  @!P2 FADD.FTZ R87, -R87, -RZ ;  /* 0x800000ff5757a221 */ /* 0x000fe20000010100 */
[----:B------:R-:W-:Y:S02]  /*4b00*/  ISETP.LE.U32.AND P2, PT, R2, UR4, PT ;  /* 0x0000000402007c0c */ /* 0x000fe4000bf43070 */
[----:B------:R-:W-:Y:S01]  /*4b10*/  SHF.R.U32.HI R2, RZ, 0x8, R73 ;  /* 0x00000008ff027819 */ /* 0x000fe20000011649 */
[----:B------:R-:W-:Y:S01]  /*4b20*/  @!P3 FADD.FTZ R86, -R86, -RZ ;  /* 0x800000ff5656b221 */ /* 0x000fe20000010100 */
[----:B------:R-:W-:Y:S02]  /*4b30*/  ISETP.LE.U32.AND P3, PT, R3, UR4, PT ;  /* 0x0000000403007c0c */ /* 0x000fe4000bf63070 */
[--C-:B------:R-:W-:Y:S01]  /*4b40*/  SHF.R.U32.HI R3, RZ, 0x10, R6.reuse ;  /* 0x00000010ff037819 */ /* 0x100fe20000011606 */
[----:B------:R-:W-:Y:S01]  /*4b50*/  @!P6 FADD.FTZ R89, -R89, -RZ ;  /* 0x800000ff5959e221 */ /* 0x000fe20000010100 */
[----:B------:R-:W-:Y:S02]  /*4b60*/  LOP3.LUT R0, R2, 0xffff, RZ, 0xc0, !PT ;  /* 0x0000ffff02007812 */ /* 0x000fe400078ec0ff */
[----:B------:R-:W-:Y:S02]  /*4b70*/  LOP3.LUT R3, R3, 0xff, RZ, 0xc0, !PT ;  /* 0x000000ff03037812 */ /* 0x000fe400078ec0ff */
[----:B------:R-:W-:Y:S01]  /*4b80*/  LOP3.LUT R2, R95, 0xff, RZ, 0xc0, !PT ;  /* 0x000000ff5f027812 */ /* 0x000fe200078ec0ff */
[----:B------:R-:W-:Y:S01]  /*4b90*/  @!P2 FADD.FTZ R81, -R81, -RZ ;  /* 0x800000ff5151a221 */ /* 0x000fe20000010100 */
[----:B------:R-:W-:Y:S02]  /*4ba0*/  ISETP.LE.U32.AND P5, PT, R4, UR4, PT ;  /* 0x0000000404007c0c */ /* 0x000fe4000bfa3070 */
[----:B------:R-:W-:Y:S01]  /*4bb0*/  ISETP.LE.U32.AND P2, PT, R2, UR4, PT ;  /* 0x0000000402007c0c */ /* 0x000fe2000bf43070 */
[----:B-1----:R-:W-:Y:S01]  /*4bc0*/  @!P3 FADD.FTZ R84, -R84, -RZ ;  /* 0x800000ff5454b221 */ /* 0x002fe20000010100 */
[----:B------:R-:W-:Y:S02]  /*4bd0*/  F2FP.RELU.PACK_AB R2, R93, R94 ;  /* 0x0000005e5d02723e */ /* 0x000fe400000008ff */
[----:B------:R-:W-:Y:S02]  /*4be0*/  ISETP.LE.U32.AND P6, PT, R3, UR4, PT ;  /* 0x0000000403007c0c */ /* 0x000fe4000bfc3070 */
[----:B------:R-:W-:Y:S01]  /*4bf0*/  F2FP.RELU.PACK_AB R3, R91, R92 ;  /* 0x0000005c5b03723e */ /* 0x000fe200000008ff */
[----:B------:R1:W-:Y:S01]  /*4c00*/  STS [R207+0x20400], R2 ;  /* 0x02040002cf007388 */ /* 0x0003e20000000800 */
[----:B------:R-:W-:Y:S02]  /*4c10*/  ISETP.LE.U32.AND P3, PT, R0, UR4, PT ;  /* 0x0000000400007c0c */ /* 0x000fe4000bf63070 */
[----:B------:R-:W-:Y:S01]  /*4c20*/  F2FP.RELU.PACK_AB R0, R87, R86 ;  /* 0x000000565700723e */ /* 0x000fe200000008ff */
[----:B------:R2:W-:Y:S01]  /*4c30*/  STS [R207+0x20000], R3 ;  /* 0x02000003cf007388 */ /* 0x0005e20000000800 */
[----:B------:R-:W-:Y:S01]  /*4c40*/  SHF.R.U32.HI R6, RZ, 0x18, R6 ;  /* 0x00000018ff067819 */ /* 0x000fe20000011606 */
[----:B------:R-:W-:Y:S01]  /*4c50*/  @!P5 FADD.FTZ R90, -R90, -RZ ;  /* 0x800000ff5a5ad221 */ /* 0x000fe20000010100 */
[----:B------:R-:W-:Y:S01]  /*4c60*/  F2FP.RELU.PACK_AB R4, R81, R84 ;  /* 0x000000545104723e */ /* 0x000fe200000008ff */
[----:B------:R4:W-:Y:S01]  /*4c70*/  STS [R210+0x20000], R0 ;  /* 0x02000000d2007388 */ /* 0x0009e20000000800 */
[----:B------:R-:W-:Y:S01]  /*4c80*/  ISETP.LE.U32.AND P5, PT, R6, UR4, PT ;  /* 0x0000000406007c0c */ /* 0x000fe2000bfa3070 */
[----:B------:R-:W-:Y:S01]  /*4c90*/  @!P6 FADD.FTZ R85, -R85, -RZ ;  /* 0x800000ff5555e221 */ /* 0x000fe20000010100 */
[----:B------:R-:W-:Y:S01]  /*4ca0*/  F2FP.RELU.PACK_AB R5, R89, R90 ;  /* 0x0000005a5905723e */ /* 0x000fe200000008ff */
[----:B------:R-:W-:Y:S01]  /*4cb0*/  @!P2 FADD.FTZ R79, -R79, -RZ ;  /* 0x800000ff4f4fa221 */ /* 0x000fe20000010100 */
[----:B------:R-:W-:Y:S01]  /*4cc0*/  FSETP.GE.FTZ.AND P2, PT, R91, RZ, PT ;  /* 0x000000ff5b00720b */ /* 0x000fe20003f56000 */
[----:B---3--:R-:W-:Y:S01]  /*4cd0*/  @!P3 FADD.FTZ R76, -R76, -RZ ;  /* 0x800000ff4c4cb221 */ /* 0x008fe20000010100 */
[----:B------:R-:W-:Y:S01]  /*4ce0*/  FSETP.GE.FTZ.AND P3, PT, R92, RZ, PT ;  /* 0x000000ff5c00720b */ /* 0x000fe20003f76000 */
[----:B------:R-:W-:Y:S01]  /*4cf0*/  STS [R210+0x20400], R5 ;  /* 0x02040005d2007388 */ /* 0x000fe20000000800 */
[----:B------:R-:W-:Y:S02]  /*4d00*/  FSETP.GE.FTZ.AND P6, PT, R87, RZ, PT ;  /* 0x000000ff5700720b */ /* 0x000fe40003fd6000 */
[----:B------:R-:W-:Y:S01]  /*4d10*/  FSETP.GE.FTZ.AND P4, PT, R81, RZ, PT ;  /* 0x000000ff5100720b */ /* 0x000fe20003f96000 */
[----:B------:R-:W-:Y:S02]  /*4d20*/  STS [R208+0x20000], R4 ;  /* 0x02000004d0007388 */ /* 0x000fe40000000800 */
[----:B------:R-:W-:Y:S01]  /*4d30*/  @!P5 FADD.FTZ R80, -R80, -RZ ;  /* 0x800000ff5050d221 */ /* 0x000fe20000010100 */
[----:B------:R-:W-:Y:S02]  /*4d40*/  FSETP.GE.FTZ.AND P5, PT, R84, RZ, PT ;  /* 0x000000ff5400720b */ /* 0x000fe40003fb6000 */
[----:B-1----:R-:W-:Y:S02]  /*4d50*/  F2FP.RELU.PACK_AB R2, R76, R77 ;  /* 0x0000004d4c02723e */ /* 0x002fe400000008ff */
[----:B--2---:R-:W-:Y:S02]  /*4d60*/  F2FP.RELU.PACK_AB R3, R80, R85 ;  /* 0x000000555003723e */ /* 0x004fe400000008ff */
[----:B----4-:R-:W-:Y:S03]  /*4d70*/  F2FP.RELU.PACK_AB R0, R78, R79 ;  /* 0x0000004f4e00723e */ /* 0x010fe600000008ff */
[----:B------:R1:W-:Y:S04]  /*4d80*/  STS [R208+0x20400], R3 ;  /* 0x02040003d0007388 */ /* 0x0003e80000000800 */
[----:B------:R-:W-:Y:S04]  /*4d90*/  STS [R209+0x20400], R0 ;  /* 0x02040000d1007388 */ /* 0x000fe80000000800 */
[----:B------:R2:W-:Y:S04]  /*4da0*/  STS [R209+0x20000], R2 ;  /* 0x02000002d1007388 */ /* 0x0005e80000000800 */
[----:B------:R-:W-:Y:S08]  /*4db0*/  LDSM.16.M88.4 R16, [R176+0xc000] ;  /* 0x00c00000b010783b */ /* 0x000ff00000000200 */
[----:B------:R-:W3:Y:S01]  /*4dc0*/  LDSM.16.M88.4 R8, [R172+0x18000] ;  /* 0x01800000ac08783b */ /* 0x000ee20000000200 */
[----:B-1----:R-:W-:Y:S07]  /*4dd0*/  IMAD.MOV.U32 R3, RZ, RZ, R211 ;  /* 0x000000ffff037224 */ /* 0x002fee00078e00d3 */
[----:B------:R-:W1:Y:S01]  /*4de0*/  LDSM.16.M88.4 R68, [R172+0x18800] ;  /* 0x01880000ac44783b */ /* 0x000e620000000200 */
[----:B--2---:R-:W-:Y:S07]  /*4df0*/  IMAD.MOV.U32 R2, RZ, RZ, R212 ;  /* 0x000000ffff027224 */ /* 0x004fee00078e00d4 */
[----:B------:R-:W-:Y:S01]  /*4e00*/  LDSM.16.M88.4 R72, [R177+0xc000] ;  /* 0x00c00000b148783b */ /* 0x000fe20000000200 */
[C---:B---3--:R-:W-:Y:S08]  /*4e10*/  HMMA.16816.F32 R4, R16.reuse, R8, RZ ;  /* 0x000000081004723c */ /* 0x048ff000000018ff */
[C---:B------:R-:W-:Y:S08]  /*4e20*/  HMMA.16816.F32 R8, R16.reuse, R10, RZ ;  /* 0x0000000a1008723c */ /* 0x040ff000000018ff */
[C---:B-1----:R-:W-:Y:S08]  /*4e30*/  HMMA.16816.F32 R12, R16.reuse, R68, RZ ;  /* 0x00000044100c723c */ /* 0x042ff000000018ff */
[----:B------:R-:W-:Y:S01]  /*4e40*/  HMMA.16816.F32 R16, R16, R70, RZ ;  /* 0x000000461010723c */ /* 0x000fe200000018ff */
[----:B------:R-:W1:Y:S07]  /*4e50*/  LDSM.16.M88.4 R68, [R169+0x18000] ;  /* 0x01800000a944783b */ /* 0x000e6e0000000200 */
[C---:B-1----:R-:W-:Y:S08]  /*4e60*/  HMMA.16816.F32 R4, R72.reuse, R68, R4 ;  /* 0x000000444804723c */ /* 0x042ff00000001804 */
[C---:B------:R-:W-:Y:S01]  /*4e70*/  HMMA.16816.F32 R8, R72.reuse, R70, R8 ;  /* 0x000000464808723c */ /* 0x040fe20000001808 */
[----:B------:R-:W1:Y:S07]  /*4e80*/  LDSM.16.M88.4 R68, [R169+0x18800] ;  /* 0x01880000a944783b */ /* 0x000e6e0000000200 */
[C---:B-1----:R-:W-:Y:S08]  /*4e90*/  HMMA.16816.F32 R12, R72.reuse, R68, R12 ;  /* 0x00000044480c723c */ /* 0x042ff0000000180c */
[----:B------:R-:W-:Y:S01]  /*4ea0*/  HMMA.16816.F32 R16, R72, R70, R16 ;  /* 0x000000464810723c */ /* 0x000fe20000001810 */
[----:B------:R-:W-:Y:S08]  /*4eb0*/  LDSM.16.M88.4 R68, [R179+0xc000] ;  /* 0x00c00000b344783b */ /* 0x000ff00000000200 */
[----:B------:R-:W1:Y:S02]  /*4ec0*/  LDSM.16.M88.4 R72, [R171+0x18000] ;  /* 0x01800000ab48783b */ /* 0x000e640000000200 */
        /* <DEDUP_REMOVED lines=63> */
[C---:B-1----:R-:W-:Y:S07]  /*52c0*/  HMMA.16816.F32 R4, R68.reuse, R72, R4 ;  /* 0x000000484404723c */ /* 0x042fee0000001804 */
[C---:B------:R-:W-:Y:S01]  /*52d0*/  LEA R72, P1, R215.reuse, R2, 0x2 ;  /* 0x00000002d7487211 */ /* 0x040fe200078210ff */
[C---:B------:R-:W-:Y:S04]  /*52e0*/  HMMA.16816.F32 R8, R68.reuse, R74, R8 ;  /* 0x0000004a4408723c */ /* 0x040fe80000001808 */
[----:B------:R-:W-:Y:S02]  /*52f0*/  LEA.HI.X.SX32 R73, R215, R3, 0x2, P1 ;  /* 0x00000003d7497211 */ /* 0x000fe400008f16ff */
[----:B------:R-:W-:Y:S03]  /*5300*/  FSETP.GE.FTZ.AND P1, PT, R86, RZ, PT ;  /* 0x000000ff5600720b */ /* 0x000fe60003f36000 */
[----:B------:R-:W2:Y:S04]  /*5310*/  LDG.E R2, [R72.64] ;  /* 0x0000000648027981 */ /* 0x000ea8000c1e1900 */
[----:B------:R2:W3:Y:S03]  /*5320*/  LDG.E R0, [R72.64+0x20] ;  /* 0x0000200648007981 */ /* 0x0004e6000c1e1900 */
[C---:B--2---:R-:W-:Y:S02]  /*5330*/  FADD.FTZ R72, -R2.reuse, R4 ;  /* 0x0000000402487221 */ /* 0x044fe40000010100 */
[C---:B------:R-:W-:Y:S06]  /*5340*/  FADD.FTZ R4, -R2.reuse, R5 ;  /* 0x0000000502047221 */ /* 0x040fec0000010100 */
        /* <DEDUP_REMOVED lines=41> */
[----:B------:R-:W-:Y:S01]  /*55e0*/  FADD.FTZ R4, -R0, R14 ;  /* 0x0000000e00047221 */ /* 0x000fe20000010100 */
[----:B------:R-:W-:Y:S01]  /*55f0*/  FSETP.GE.FTZ.AND P1, PT, R78, RZ, PT ;  /* 0x000000ff4e00720b */ /* 0x000fe20003f36000 */
[----:B------:R-:W-:Y:S01]  /*5600*/  FMUL.FTZ R69, R94, R6 ;  /* 0x000000065e457220 */ /* 0x000fe20000410000 */
[----:B------:R-:W-:Y:S01]  /*5610*/  FSEL R3, R3, R0, P2 ;  /* 0x0000000003037208 */ /* 0x000fe20001000000 */
[----:B------:R-:W-:Y:S01]  /*5620*/  FMUL.FTZ R17, R90, R2 ;  /* 0x000000025a117220 */ /* 0x000fe20000410000 */
[----:B------:R-:W-:Y:S01]  /*5630*/  FSETP.GE.FTZ.AND P3, PT, R80, RZ, PT ;  /* 0x000000ff5000720b */ /* 0x000fe20003f76000 */
[C---:B------:R-:W-:Y:S01]  /*5640*/  FADD.FTZ R2, -R0.reuse, R18 ;  /* 0x0000001200027221 */ /* 0x040fe20000010100 */
        /* <DEDUP_REMOVED lines=89> */
.L_x_1321:
        /* <DEDUP_REMOVED lines=24> */
[----:B------:R-:W-:Y:S01]  /*5d60*/  LDSM.16.MT88.4 R76, [R0+0xe800] ;  /* 0x00e80000004c783b */ /* 0x000fe20000004200 */
        /* <DEDUP_REMOVED lines=9> */
[----:B------:R-:W1:Y:S07]  /*5e00*/  LDSM.16.MT88.4 R16, [R0+0xc800] ;  /* 0x00c800000010783b */ /* 0x000e6e0000004200 */
[-C--:B----4-:R-:W-:Y:S08]  /*5e10*/  HMMA.16816.F32 R52, R4, R68.reuse, R52 ;  /* 0x000000440434723c */ /* 0x090ff00000001834 */
[C---:B------:R-:W-:Y:S08]  /*5e20*/  HMMA.16816.F32 R56, R12.reuse, R68, R56 ;  /* 0x000000440c38723c */ /* 0x040ff00000001838 */
[-C--:B------:R-:W-:Y:S01]  /*5e30*/  HMMA.16816.F32 R60, R12, R70.reuse, R60 ;  /* 0x000000460c3c723c */ /* 0x080fe2000000183c */
[----:B------:R-:W2:Y:S07]  /*5e40*/  LDSM.16.MT88.4 R12, [R0+0x10800] ;  /* 0x01080000000c783b */ /* 0x000eae0000004200 */
[----:B------:R-:W-:Y:S01]  /*5e50*/  HMMA.16816.F32 R64, R4, R70, R64 ;  /* 0x000000460440723c */ /* 0x000fe20000001840 */
[----:B------:R-:W-:Y:S05]  /*5e60*/  LDSM.16.MT88.4 R4, [R174+0x21000] ;  /* 0x02100000ae04783b */ /* 0x000fea0000004200 */
[----:B------:R-:W-:Y:S02]  /*5e70*/  LDSM.16.MT88.4 R68, [R173+0x21000] ;  /* 0x02100000ad44783b */ /* 0x000fe40000004200 */
        /* <DEDUP_REMOVED lines=9> */
[----:B------:R-:W3:Y:S07]  /*5f10*/  LDSM.16.MT88.4 R76, [R0+0xf000] ;  /* 0x00f00000004c783b */ /* 0x000eee0000004200 */
[-C--:B--2---:R-:W-:Y:S08]  /*5f20*/  HMMA.16816.F32 R52, R8, R12.reuse, R52 ;  /* 0x0000000c0834723c */ /* 0x084ff00000001834 */
[C---:B------:R-:W-:Y:S08]  /*5f30*/  HMMA.16816.F32 R56, R72.reuse, R12, R56 ;  /* 0x0000000c4838723c */ /* 0x040ff00000001838 */
[-C--:B------:R-:W-:Y:S01]  /*5f40*/  HMMA.16816.F32 R60, R72, R14.reuse, R60 ;  /* 0x0000000e483c723c */ /* 0x080fe2000000183c */
[----:B------:R-:W2:Y:S07]  /*5f50*/  LDSM.16.MT88.4 R72, [R0+0x11000] ;  /* 0x011000000048783b */ /* 0x000eae0000004200 */
[----:B------:R-:W-:Y:S01]  /*5f60*/  HMMA.16816.F32 R64, R8, R14, R64 ;  /* 0x0000000e0840723c */ /* 0x000fe20000001840 */
[----:B------:R-:W-:Y:S05]  /*5f70*/  LDSM.16.MT88.4 R8, [R174+0x21800] ;  /* 0x02180000ae08783b */ /* 0x000fea0000004200 */
[----:B------:R-:W4:Y:S02]  /*5f80*/  LDSM.16.MT88.4 R12, [R0+0xd800] ;  /* 0x00d80000000c783b */ /* 0x000f240000004200 */
[-C--:B-1----:R-:W-:Y:S08]  /*5f90*/  HMMA.16816.F32 R20, R4, R16.reuse, R20 ;  /* 0x000000100414723c */ /* 0x082ff00000001814 */
[C---:B------:R-:W-:Y:S08]  /*5fa0*/  HMMA.16816.F32 R24, R68.reuse, R16, R24 ;  /* 0x000000104418723c */ /* 0x040ff00000001818 */
[-C--:B------:R-:W-:Y:S08]  /*5fb0*/  HMMA.16816.F32 R28, R68, R18.reuse, R28 ;  /* 0x00000012441c723c */ /* 0x080ff0000000181c */
[C---:B------:R-:W-:Y:S01]  /*5fc0*/  HMMA.16816.F32 R32, R4.reuse, R18, R32 ;  /* 0x000000120420723c */ /* 0x040fe20000001820 */
[----:B------:R-:W1:Y:S07]  /*5fd0*/  LDSM.16.MT88.4 R16, [R173+0x21800] ;  /* 0x02180000ad10783b */ /* 0x000e6e0000004200 */
[-C--:B---3--:R-:W-:Y:S08]  /*5fe0*/  HMMA.16816.F32 R36, R4, R76.reuse, R36 ;  /* 0x0000004c0424723c */ /* 0x088ff00000001824 */
[C---:B------:R-:W-:Y:S08]  /*5ff0*/  HMMA.16816.F32 R40, R68.reuse, R76, R40 ;  /* 0x0000004c4428723c */ /* 0x040ff00000001828 */
[-C--:B------:R-:W-:Y:S08]  /*6000*/  HMMA.16816.F32 R44, R68, R78.reuse, R44 ;  /* 0x0000004e442c723c */ /* 0x080ff0000000182c */
[C---:B------:R-:W-:Y:S01]  /*6010*/  HMMA.16816.F32 R48, R4.reuse, R78, R48 ;  /* 0x0000004e0430723c */ /* 0x040fe20000001830 */
[----:B------:R-:W3:Y:S07]  /*6020*/  LDSM.16.MT88.4 R76, [R0+0xf800] ;  /* 0x00f80000004c783b */ /* 0x000eee0000004200 */
[-C--:B--2---:R-:W-:Y:S08]  /*6030*/  HMMA.16816.F32 R52, R4, R72.reuse, R52 ;  /* 0x000000480434723c */ /* 0x084ff00000001834 */
[C---:B------:R-:W-:Y:S08]  /*6040*/  HMMA.16816.F32 R56, R68.reuse, R72, R56 ;  /* 0x000000484438723c */ /* 0x040ff00000001838 */
[-C--:B------:R-:W-:Y:S01]  /*6050*/  HMMA.16816.F32 R60, R68, R74.reuse, R60 ;  /* 0x0000004a443c723c */ /* 0x080fe2000000183c */
[----:B------:R-:W2:Y:S05]  /*6060*/  LDSM.16.MT88.4 R68, [R0+0x11800] ;  /* 0x011800000044783b */ /* 0x000eaa0000004200 */
[----:B------:R-:W-:Y:S02]  /*6070*/  BAR.SYNC.DEFER_BLOCKING 0x0 ;  /* 0x0000000000007b1d */ /* 0x000fe40000010000 */
[----:B------:R-:W-:Y:S08]  /*6080*/  HMMA.16816.F32 R64, R4, R74, R64 ;  /* 0x0000004a0440723c */ /* 0x000ff00000001840 */
[-C--:B----4-:R-:W-:Y:S08]  /*6090*/  HMMA.16816.F32 R20, R8, R12.reuse, R20 ;  /* 0x0000000c0814723c */ /* 0x090ff00000001814 */
[C---:B-1----:R-:W-:Y:S08]  /*60a0*/  HMMA.16816.F32 R24, R16.reuse, R12, R24 ;  /* 0x0000000c1018723c */ /* 0x042ff00000001818 */
[-C--:B------:R-:W-:Y:S08]  /*60b0*/  HMMA.16816.F32 R28, R16, R14.reuse, R28 ;  /* 0x0000000e101c723c */ /* 0x080ff0000000181c */
[C---:B------:R-:W-:Y:S08]  /*60c0*/  HMMA.16816.F32 R32, R8.reuse, R14, R32 ;  /* 0x0000000e0820723c */ /* 0x040ff00000001820 */
[-C--:B---3--:R-:W-:Y:S08]  /*60d0*/  HMMA.16816.F32 R36, R8, R76.reuse, R36 ;  /* 0x0000004c0824723c */ /* 0x088ff00000001824 */
[C---:B------:R-:W-:Y:S08]  /*60e0*/  HMMA.16816.F32 R40, R16.reuse, R76, R40 ;  /* 0x0000004c1028723c */ /* 0x040ff00000001828 */
[-C--:B------:R-:W-:Y:S08]  /*60f0*/  HMMA.16816.F32 R44, R16, R78.reuse, R44 ;  /* 0x0000004e102c723c */ /* 0x080ff0000000182c */
[C---:B------:R-:W-:Y:S08]  /*6100*/  HMMA.16816.F32 R48, R8.reuse, R78, R48 ;  /* 0x0000004e0830723c */ /* 0x040ff00000001830 */
[-C--:B--2---:R-:W-:Y:S08]  /*6110*/  HMMA.16816.F32 R52, R8, R68.reuse, R52 ;  /* 0x000000440834723c */ /* 0x084ff00000001834 */
        /* <DEDUP_REMOVED lines=54> */
.L_x_1322:
[----:B------:R-:W-:Y:S01]  /*6480*/  LDSM.16.M88.4 R96, [R181] ;  /* 0x00000000b560783b */ /* 0x000fe20000000200 */
[----:B-1----:R-:W-:Y:S03]  /*6490*/  @P6 IADD3 R2, P1, R202, -0x100, RZ ;  /* 0xffffff00ca026810 */ /* 0x002fe60007f3e0ff */
[----:B------:R-:W1:Y:S02]  /*64a0*/  LDSM.16.MT88.4 R16, [R0+0x12000] ;  /* 0x012000000010783b */ /* 0x000e640000004200 */
[----:B------:R-:W-:Y:S01]  /*64b0*/  @P6 IMAD.MOV.U32 R202, RZ, RZ, R2 ;  /* 0x000000ffffca6224 */ /* 0x000fe200078e0002 */
[CC--:B------:R-:W-:Y:S01]  /*64c0*/  LEA R2, P2, R200.reuse, R188.reuse, 0x2 ;  /* 0x000000bcc8027211 */ /* 0x0c0fe200078410ff */
[----:B------:R-:W2:Y:S03]  /*64d0*/  LDSM.16.M88.4 R92, [R181+0x1000] ;  /* 0x00100000b55c783b */ /* 0x000ea60000000200 */
[-C--:B------:R-:W-:Y:S01]  /*64e0*/  LEA.HI.X.SX32 R3, R200, R189.reuse, 0x2, P2 ;  /* 0x000000bdc8037211 */ /* 0x080fe200010f16ff */
        /* <DEDUP_REMOVED lines=56> */
[----:B------:R-:W-:Y:S01]  /*6870*/  @P6 IMAD.MOV.U32 R203, RZ, RZ, R0 ;  /* 0x000000ffffcb6224 */ /* 0x000fe200078e0000 */
[----:B------:R-:W-:Y:S02]  /*6880*/  IADD3 R0, R236, 0x40, RZ ;  /* 0x00000040ec007810 */ /* 0x000fe40007ffe0ff */
        /* <DEDUP_REMOVED lines=9> */
[----:B------:R-:W-:Y:S03]  /*6920*/  IMAD.MOV.U32 R158, RZ, RZ, c[0x0][0x22c] ;  /* 0x00008b00ff9e7624 */ /* 0x000fe600078e00ff */
[----:B------:R-:W-:Y:S02]  /*6930*/  IMAD.IADD R0, R200, 0x1, R0 ;  /* 0x00000001c8007824 */ /* 0x000fe400078e0200 */
[----:B------:R-:W-:Y:S02]  /*6940*/  IMAD R158, R158, c[0x0][0x1c0], RZ ;  /* 0x000070009e9e7a24 */ /* 0x000fe400078e02ff */
[C---:B------:R-:W-:Y:S01]  /*6950*/  HMMA.16816.F32 R72, R160.reuse, R148, R72 ;  /* 0x00000094a048723c */ /* 0x040fe20000001848 */
[----:B------:R-:W-:Y:S03]  /*6960*/  IMAD.MOV.U32 R159, RZ, RZ, c[0x0][0x22c] ;  /* 0x00008b00ff9f7624 */ /* 0x000fe600078e00ff */
[----:B------:R-:W-:Y:S02]  /*6970*/  IMAD.SHL.U32 R158, R158, 0x20, RZ ;  /* 0x000000209e9e7824 */ /* 0x000fe400078e00ff */
[----:B------:R-:W-:Y:S02]  /*6980*/  IMAD.IADD R0, R200, 0x1, R0 ;  /* 0x00000001c8007824 */ /* 0x000fe400078e0200 */
[-C--:B------:R-:W-:Y:S04]  /*6990*/  HMMA.16816.F32 R76, R160, R150.reuse, R76 ;  /* 0x00000096a04c723c */ /* 0x080fe8000000184c */
[----:B------:R-:W-:Y:S04]  /*69a0*/  @P6 IMAD.WIDE R148, R215, 0x4, R202 ;  /* 0x00000004d7946825 */ /* 0x000fe800078e02ca */
[C---:B------:R-:W-:Y:S01]  /*69b0*/  HMMA.16816.F32 R80, R152.reuse, R150, R80 ;  /* 0x000000969850723c */ /* 0x040fe20000001850 */
[----:B------:R1:W5:Y:S03]  /*69c0*/  @P6 LDG.E R201, [R148.64] ;  /* 0x0000000694c96981 */ /* 0x000366000c1e1900 */
[----:B------:R-:W-:Y:S01]  /*69d0*/  IMAD R159, R159, c[0x0][0x1c0], RZ ;  /* 0x000070009f9f7a24 */ /* 0x000fe200078e02ff */
[----:B------:R1:W5:Y:S03]  /*69e0*/  @P6 LDG.E R206, [R148.64+0x20] ;  /* 0x0000200694ce6981 */ /* 0x000366000c1e1900 */
[-C--:B------:R-:W-:Y:S01]  /*69f0*/  HMMA.16816.F32 R84, R152, R164.reuse, R84 ;  /* 0x000000a49854723c */ /* 0x080fe20000001854 */
[----:B------:R2:W-:Y:S03]  /*6a00*/  RED.E.ADD.F32.FTZ.RN.STRONG.GPU [R188.64], R4 ;  /* 0x00000004bc00798e */ /* 0x0005e6000c10e786 */
[----:B------:R-:W-:Y:S01]  /*6a10*/  IMAD R159, R159, 0x28, RZ ;  /* 0x000000289f9f7824 */ /* 0x000fe200078e02ff */
        /* <DEDUP_REMOVED lines=23> */
[-C--:B------:R-:W-:Y:S02]  /*6b90*/  LEA.HI.X.SX32 R5, R157, R189.reuse, 0x2, P1 ;  /* 0x000000bd9d057211 */ /* 0x080fe400008f16ff */
[CC--:B---3--:R-:W-:Y:S01]  /*6ba0*/  LEA R8, P1, R159.reuse, R188.reuse, 0x2 ;  /* 0x000000bc9f087211 */ /* 0x0c8fe200078210ff */
[----:B------:R2:W-:Y:S01]  /*6bb0*/  RED.E.ADD.F32.FTZ.RN.STRONG.GPU [R6.64], R10 ;  /* 0x0000000a0600798e */ /* 0x0005e2000c10e786 */
[C---:B------:R-:W-:Y:S02]  /*6bc0*/  IADD3 R156, R236.reuse, 0x20, RZ ;  /* 0x00000020ec9c7810 */ /* 0x040fe40007ffe0ff */
[----:B------:R-:W-:Y:S01]  /*6bd0*/  IADD3 R157, R236, 0x20, RZ ;  /* 0x00000020ec9d7810 */ /* 0x000fe20007ffe0ff */
[----:B------:R3:W-:Y:S02]  /*6be0*/  RED.E.ADD.F32.FTZ.RN.STRONG.GPU [R4.64], R11 ;  /* 0x0000000b0400798e */ /* 0x0007e4000c10e786 */
[C---:B------:R-:W-:Y:S02]  /*6bf0*/  IMAD.IADD R156, R200.reuse, 0x1, R156 ;  /* 0x00000001c89c7824 */ /* 0x040fe400078e029c */
[----:B------:R-:W-:Y:S01]  /*6c00*/  RED.E.ADD.F32.FTZ.RN.STRONG.GPU [R188.64+0x80], R16 ;  /* 0x00008010bc00798e */ /* 0x000fe2000c10e786 */
[C---:B------:R-:W-:Y:S03]  /*6c10*/  IMAD.IADD R157, R200.reuse, 0x1, R157 ;  /* 0x00000001c89d7824 */ /* 0x040fe600078e029d */
[----:B------:R4:W-:Y:S01]  /*6c20*/  RED.E.ADD.F32.FTZ.RN.STRONG.GPU [R2.64+0x80], R17 ;  /* 0x000080110200798e */ /* 0x0009e2000c10e786 */
[----:B------:R-:W-:Y:S01]  /*6c30*/  IMAD.IADD R157, R200, 0x1, R157 ;  /* 0x00000001c89d7824 */ /* 0x000fe200078e029d */
[-C--:B-1----:R-:W-:Y:S05]  /*6c40*/  LEA.HI.X.SX32 R9, R159, R189.reuse, 0x2, P1 ;  /* 0x000000bd9f097211 */ /* 0x082fea00008f16ff */
[----:B------:R1:W-:Y:S01]  /*6c50*/  RED.E.ADD.F32.FTZ.RN.STRONG.GPU [R8.64], R18 ;  /* 0x000000120800798e */ /* 0x0003e2000c10e786 */
[CC--:B--2---:R-:W-:Y:S02]  /*6c60*/  LEA R6, P2, R156.reuse, R188.reuse, 0x2 ;  /* 0x000000bc9c067211 */ /* 0x0c4fe400078410ff */
[CC--:B------:R-:W-:Y:S02]  /*6c70*/  LEA R10, P1, R157.reuse, R188.reuse, 0x2 ;  /* 0x000000bc9d0a7211 */ /* 0x0c0fe400078210ff */
[-C--:B------:R-:W-:Y:S02]  /*6c80*/  LEA.HI.X.SX32 R7, R156, R189.reuse, 0x2, P2 ;  /* 0x000000bd9c077211 */ /* 0x080fe400010f16ff */
[-C--:B---3--:R-:W-:Y:S02]  /*6c90*/  LEA.HI.X.SX32 R11, R157, R189.reuse, 0x2, P1 ;  /* 0x000000bd9d0b7211 */ /* 0x088fe400008f16ff */
[CC--:B------:R-:W-:Y:S01]  /*6ca0*/  LEA R4, P2, R227.reuse, R188.reuse, 0x2 ;  /* 0x000000bce3047211 */ /* 0x0c0fe200078410ff */
[----:B------:R2:W-:Y:S01]  /*6cb0*/  RED.E.ADD.F32.FTZ.RN.STRONG.GPU [R6.64], R19 ;  /* 0x000000130600798e */ /* 0x0005e2000c10e786 */
[C---:B------:R-:W-:Y:S02]  /*6cc0*/  IADD3 R157, R236.reuse, 0x40, RZ ;  /* 0x00000040ec9d7810 */ /* 0x040fe40007ffe0ff */
[-C--:B------:R-:W-:Y:S01]  /*6cd0*/  LEA.HI.X.SX32 R5, R227, R189.reuse, 0x2, P2 ;  /* 0x000000bde3057211 */ /* 0x080fe200010f16ff */
[----:B------:R3:W-:Y:S01]  /*6ce0*/  RED.E.ADD.F32.FTZ.RN.STRONG.GPU [R10.64], R12 ;  /* 0x0000000c0a00798e */ /* 0x0007e2000c10e786 */
[C---:B------:R-:W-:Y:S02]  /*6cf0*/  IADD3 R156, R236.reuse, 0x40, RZ ;  /* 0x00000040ec9c7810 */ /* 0x040fe40007ffe0ff */
[C---:B----4-:R-:W-:Y:S02]  /*6d00*/  IADD3 R17, R236.reuse, 0x60, RZ ;  /* 0x00000060ec117810 */ /* 0x050fe40007ffe0ff */
[----:B------:R-:W-:Y:S01]  /*6d10*/  IADD3 R16, R236, 0x60, RZ ;  /* 0x00000060ec107810 */ /* 0x000fe20007ffe0ff */
[C---:B------:R-:W-:Y:S04]  /*6d20*/  IMAD.IADD R156, R200.reuse, 0x1, R156 ;  /* 0x00000001c89c7824 */ /* 0x040fe800078e029c */
[----:B------:R-:W-:Y:S01]  /*6d30*/  IMAD.IADD R16, R200, 0x1, R16 ;  /* 0x00000001c8107824 */ /* 0x000fe200078e0210 */
[CC--:B-1----:R-:W-:Y:S04]  /*6d40*/  LEA R8, P3, R228.reuse, R188.reuse, 0x2 ;  /* 0x000000bce4087211 */ /* 0x0c2fe800078610ff */
[-C--:B------:R-:W-:Y:S05]  /*6d50*/  LEA.HI.X.SX32 R9, R228, R189.reuse, 0x2, P3 ;  /* 0x000000bde4097211 */ /* 0x080fea00018f16ff */
[----:B------:R1:W-:Y:S01]  /*6d60*/  RED.E.ADD.F32.FTZ.RN.STRONG.GPU [R8.64], R13 ;  /* 0x0000000d0800798e */ /* 0x0003e2000c10e786 */
[CC--:B--2---:R-:W-:Y:S03]  /*6d70*/  LEA R6, P1, R233.reuse, R188.reuse, 0x2 ;  /* 0x000000bce9067211 */ /* 0x0c4fe600078210ff */
[----:B------:R2:W-:Y:S01]  /*6d80*/  RED.E.ADD.F32.FTZ.RN.STRONG.GPU [R4.64], R14 ;  /* 0x0000000e0400798e */ /* 0x0005e2000c10e786 */
[-C--:B------:R-:W-:Y:S02]  /*6d90*/  LEA.HI.X.SX32 R7, R233, R189.reuse, 0x2, P1 ;  /* 0x000000bde9077211 */ /* 0x080fe400008f16ff */
[----:B---3--:R-:W-:Y:S03]  /*6da0*/  IADD3 R12, R236, 0x80, RZ ;  /* 0x00000080ec0c7810 */ /* 0x008fe60007ffe0ff */
[----:B------:R3:W-:Y:S02]  /*6db0*/  RED.E.ADD.F32.FTZ.RN.STRONG.GPU [R6.64], R15 ;  /* 0x0000000f0600798e */ /* 0x0007e4000c10e786 */
[----:B------:R-:W-:Y:S02]  /*6dc0*/  IMAD.IADD R12, R200, 0x1, R12 ;  /* 0x00000001c80c7824 */ /* 0x000fe400078e020c */
[----:B------:R-:W-:Y:S04]  /*6dd0*/  RED.E.ADD.F32.FTZ.RN.STRONG.GPU [R188.64+0x100], R68 ;  /* 0x00010044bc00798e */ /* 0x000fe8000c10e786 */
[----:B------:R-:W-:Y:S01]  /*6de0*/  RED.E.ADD.F32.FTZ.RN.STRONG.GPU [R2.64+0x100], R69 ;  /* 0x000100450200798e */ /* 0x000fe2000c10e786 */
[-C--:B-1----:R-:W-:Y:S02]  /*6df0*/  LEA R8, P3, R226, R188.reuse, 0x2 ;  /* 0x000000bce2087211 */ /* 0x082fe400078610ff */
[----:B------:R-:W-:Y:S02]  /*6e00*/  IADD3 R13, R236, 0x80, RZ ;  /* 0x00000080ec0d7810 */ /* 0x000fe40007ffe0ff */
[CC--:B--2---:R-:W-:Y:S02]  /*6e10*/  LEA R4, P1, R157.reuse, R188.reuse, 0x2 ;  /* 0x000000bc9d047211 */ /* 0x0c4fe400078210ff */
[-C--:B------:R-:W-:Y:S02]  /*6e20*/  LEA.HI.X.SX32 R9, R226, R189.reuse, 0x2, P3 ;  /* 0x000000bde2097211 */ /* 0x080fe400018f16ff */
[-C--:B------:R-:W-:Y:S02]  /*6e30*/  LEA.HI.X.SX32 R5, R157, R189.reuse, 0x2, P1 ;  /* 0x000000bd9d057211 */ /* 0x080fe400008f16ff */
[-C--:B---3--:R-:W-:Y:S02]  /*6e40*/  LEA R6, P2, R156, R188.reuse, 0x2 ;  /* 0x000000bc9c067211 */ /* 0x088fe400078410ff */
[-C--:B------:R-:W-:Y:S01]  /*6e50*/  LEA R10, P1, R0, R188.reuse, 0x2 ;  /* 0x000000bc000a7211 */ /* 0x080fe200078210ff */
[----:B------:R1:W-:Y:S01]  /*6e60*/  RED.E.ADD.F32.FTZ.RN.STRONG.GPU [R4.64], R70 ;  /* 0x000000460400798e */ /* 0x0003e2000c10e786 */
[-C--:B------:R-:W-:Y:S02]  /*6e70*/  LEA.HI.X.SX32 R7, R156, R189.reuse, 0x2, P2 ;  /* 0x000000bd9c077211 */ /* 0x080fe400010f16ff */
[-C--:B------:R-:W-:Y:S02]  /*6e80*/  LEA.HI.X.SX32 R11, R0, R189.reuse, 0x2, P1 ;  /* 0x000000bd000b7211 */ /* 0x080fe400008f16ff */
[----:B------:R-:W-:Y:S01]  /*6e90*/  IADD3 R0, R236, 0x60, RZ ;  /* 0x00000060ec007810 */ /* 0x000fe20007ffe0ff */
[----:B------:R2:W-:Y:S04]  /*6ea0*/  RED.E.ADD.F32.FTZ.RN.STRONG.GPU [R6.64], R71 ;  /* 0x000000470600798e */ /* 0x0005e8000c10e786 */
[----:B------:R-:W-:Y:S01]  /*6eb0*/  RED.E.ADD.F32.FTZ.RN.STRONG.GPU [R10.64], R72 ;  /* 0x000000480a00798e */ /* 0x000fe2000c10e786 */
[C---:B------:R-:W-:Y:S03]  /*6ec0*/  IMAD.IADD R0, R200.reuse, 0x1, R0 ;  /* 0x00000001c8007824 */ /* 0x040fe600078e0200 */
[----:B------:R3:W-:Y:S01]  /*6ed0*/  RED.E.ADD.F32.FTZ.RN.STRONG.GPU [R8.64], R73 ;  /* 0x000000490800798e */ /* 0x0007e2000c10e786 */
[----:B------:R-:W-:Y:S03]  /*6ee0*/  IMAD.IADD R0, R200, 0x1, R0 ;  /* 0x00000001c8007824 */ /* 0x000fe600078e0200 */
        /* <DEDUP_REMOVED lines=19> */
[----:B------:R-:W-:Y:S01]  /*7020*/  LDSM.16.MT88.4 R16, [R168+0x2000] ;  /* 0x00200000a810783b */ /* 0x000fe20000004200 */
[----:B------:R-:W-:Y:S03]  /*7030*/  IADD3 R0, R236, 0x80, RZ ;  /* 0x00000080ec007810 */ /* 0x000fe60007ffe0ff */
[----:B------:R2:W-:Y:S02]  /*7040*/  RED.E.ADD.F32.FTZ.RN.STRONG.GPU [R6.64], R83 ;  /* 0x000000530600798e */ /* 0x0005e4000c10e786 */
[C---:B------:R-:W-:Y:S02]  /*7050*/  IMAD.IADD R0, R200.reuse, 0x1, R0 ;  /* 0x00000001c8007824 */ /* 0x040fe400078e0200 */
[----:B------:R-:W-:Y:S02]  /*7060*/  RED.E.ADD.F32.FTZ.RN.STRONG.GPU [R10.64], R76 ;  /* 0x0000004c0a00798e */ /* 0x000fe4000c10e786 */
[----:B------:R-:W-:Y:S02]  /*7070*/  IMAD.IADD R0, R200, 0x1, R0 ;  /* 0x00000001c8007824 */ /* 0x000fe400078e0200 */
        /* <DEDUP_REMOVED lines=15> */
[-C--:B------:R-:W-:Y:S02]  /*7170*/  LEA R10, P1, R0, R188.reuse, 0x2 ;  /* 0x000000bc000a7211 */ /* 0x080fe400078210ff */
[-C--:B--2---:R-:W-:Y:S01]  /*7180*/  LEA R6, P2, R12, R188.reuse, 0x2 ;  /* 0x000000bc0c067211 */ /* 0x084fe200078410ff */
[----:B------:R1:W-:Y:S01]  /*7190*/  RED.E.ADD.F32.FTZ.RN.STRONG.GPU [R4.64], R86 ;  /* 0x000000560400798e */ /* 0x0003e2000c10e786 */
[-C--:B------:R-:W-:Y:S02]  /*71a0*/  LEA.HI.X.SX32 R11, R0, R189.reuse, 0x2, P1 ;  /* 0x000000bd000b7211 */ /* 0x080fe400008f16ff */
[-C--:B------:R-:W-:Y:S02]  /*71b0*/  LEA.HI.X.SX32 R7, R12, R189.reuse, 0x2, P2 ;  /* 0x000000bd0c077211 */ /* 0x080fe400010f16ff */
[C---:B------:R-:W-:Y:S02]  /*71c0*/  IADD3 R13, R236.reuse, 0xa0, RZ ;  /* 0x000000a0ec0d7810 */ /* 0x040fe40007ffe0ff */
[C---:B------:R-:W-:Y:S01]  /*71d0*/  IADD3 R12, R236.reuse, 0xa0, RZ ;  /* 0x000000a0ec0c7810 */ /* 0x040fe20007ffe0ff */
[----:B------:R2:W-:Y:S01]  /*71e0*/  RED.E.ADD.F32.FTZ.RN.STRONG.GPU [R6.64], R87 ;  /* 0x000000570600798e */ /* 0x0005e2000c10e786 */
[----:B------:R-:W-:Y:S03]  /*71f0*/  IADD3 R0, R236, 0xa0, RZ ;  /* 0x000000a0ec007810 */ /* 0x000fe60007ffe0ff */
[----:B------:R3:W-:Y:S01]  /*7200*/  RED.E.ADD.F32.FTZ.RN.STRONG.GPU [R10.64], R88 ;  /* 0x000000580a00798e */ /* 0x0007e2000c10e786 */
[C---:B------:R-:W-:Y:S02]  /*7210*/  IMAD.IADD R12, R200.reuse, 0x1, R12 ;  /* 0x00000001c80c7824 */ /* 0x040fe400078e020c */
[C---:B------:R-:W-:Y:S01]  /*7220*/  IMAD.IADD R0, R200.reuse, 0x1, R0 ;  /* 0x00000001c8007824 */ /* 0x040fe200078e0200 */
[----:B------:R4:W-:Y:S03]  /*7230*/  RED.E.ADD.F32.FTZ.RN.STRONG.GPU [R8.64], R89 ;  /* 0x000000590800798e */ /* 0x0009e6000c10e786 */
[----:B------:R-:W-:Y:S01]  /*7240*/  IMAD.IADD R0, R200, 0x1, R0 ;  /* 0x00000001c8007824 */ /* 0x000fe200078e0200 */
        /* <DEDUP_REMOVED lines=17> */
[----:B------:R-:W-:Y:S01]  /*7360*/  LDSM.16.MT88.4 R12, [R173+0x1e000] ;  /* 0x01e00000ad0c783b */ /* 0x000fe20000004200 */
[CC--:B--2---:R-:W-:Y:S03]  /*7370*/  LEA R6, P3, R220.reuse, R188.reuse, 0x2 ;  /* 0x000000bcdc067211 */ /* 0x0c4fe600078610ff */
[----:B------:R1:W-:Y:S01]  /*7380*/  RED.E.ADD.F32.FTZ.RN.STRONG.GPU [R4.64], R98 ;  /* 0x000000620400798e */ /* 0x0003e2000c10e786 */
[-C--:B------:R-:W-:Y:S03]  /*7390*/  LEA.HI.X.SX32 R7, R220, R189.reuse, 0x2, P3 ;  /* 0x000000bddc077211 */ /* 0x080fe600018f16ff */
[----:B------:R-:W-:Y:S01]  /*73a0*/  RED.E.ADD.F32.FTZ.RN.STRONG.GPU [R10.64], R99 ;  /* 0x000000630a00798e */ /* 0x000fe2000c10e786 */
[----:B------:R-:W-:Y:S02]  /*73b0*/  ISETP.GT.AND P3, PT, R194, RZ, PT ;  /* 0x000000ffc200720c */ /* 0x000fe40003f64270 */
[CC--:B---3--:R-:W-:Y:S01]  /*73c0*/  LEA R2, P1, R229.reuse, R188.reuse, 0x2 ;  /* 0x000000bce5027211 */ /* 0x0c8fe200078210ff */
[----:B------:R-:W-:Y:S03]  /*73d0*/  RED.E.ADD.F32.FTZ.RN.STRONG.GPU [R8.64], R92 ;  /* 0x0000005c0800798e */ /* 0x000fe6000c10e786 */
[-C--:B------:R-:W-:Y:S01]  /*73e0*/  LEA.HI.X.SX32 R3, R229, R189.reuse, 0x2, P1 ;  /* 0x000000bde5037211 */ /* 0x080fe200008f16ff */
[----:B------:R-:W-:Y:S01]  /*73f0*/  RED.E.ADD.F32.FTZ.RN.STRONG.GPU [R6.64], R93 ;  /* 0x0000005d0600798e */ /* 0x000fe2000c10e786 */
[----:B------:R-:W-:Y:S02]  /*7400*/  ISETP.NE.U32.AND P1, PT, R0, 0x1, PT ;  /* 0x000000010000780c */ /* 0x000fe40003f25070 */
[C---:B------:R-:W-:Y:S01]  /*7410*/  IADD3 R0, R168.reuse, -0x6000, RZ ;  /* 0xffffa000a8007810 */ /* 0x040fe20007ffe0ff */
[----:B------:R-:W-:Y:S10]  /*7420*/  LDSM.16.MT88.4 R8, [R168] ;  /* 0x00000000a808783b */ /* 0x000ff40000004200 */
        /* <DEDUP_REMOVED lines=71> */
[----:B------:R-:W-:-:S02]  /*78a0*/  FMUL.FTZ R68, R48, c[0x0][0x2dc] ;  /* 0x0000b70030447a20 */ /* 0x000fc40000410000 */
[----:B------:R-:W-:Y:S01]  /*78b0*/  FMUL.FTZ R48, R44, c[0x0][0x2dc] ;  /* 0x0000b7002c307a20 */ /* 0x000fe20000410000 */
[----:B------:R-:W1:Y:S01]  /*78c0*/  S2R R96, SR_CTAID.Y ;  /* 0x0000000000607919 */ /* 0x000e620000002600 */
[----:B------:R-:W-:Y:S02]  /*78d0*/  FMUL.FTZ R10, R45, c[0x0][0x2dc] ;  /* 0x0000b7002d0a7a20 */ /* 0x000fe40000410000 */
        /* <DEDUP_REMOVED lines=34> */
[----:B------:R-:W-:Y:S02]  /*7b00*/  FMUL.FTZ R108, R108, c[0x0][0x2e0] ;  /* 0x0000b8006c6c7a20 */ /* 0x000fe40000410000 */
        /* <DEDUP_REMOVED lines=154> */
[----:B------:R4:W-:Y:S01]  /*84b0*/  STS [R243+0xb000], R2 ;  /* 0x00b00002f3007388 */ /* 0x0009e20000000800 */
[----:B-1----:R-:W-:-:S02]  /*84c0*/  SHF.R.S32.HI R5, RZ, 0x1f, R96 ;  /* 0x0000001fff057819 */ /* 0x002fc40000011460 */
[----:B--2---:R-:W-:-:S13]  /*84d0*/  ISETP.NE.AND P0, PT, R97, -0x1, PT ;  /* 0xffffffff6100780c */ /* 0x004fda0003f05270 */
[----:B---3--:R-:W-:-:S05]  /*84e0*/  @P0 IADD3 R0, R237, R97, RZ ;  /* 0x00000061ed000210 */ /* 0x008fca0007ffe0ff */
[----:B----4-:R-:W-:-:S04]  /*84f0*/  @P0 IMAD.WIDE.U32 R2, R0, c[0x0][0x3a0], RZ ;  /* 0x0000e80000020a25 */ /* 0x010fc800078e00ff */
        /* <DEDUP_REMOVED lines=13> */
.L_x_1324:
        /* <DEDUP_REMOVED lines=15> */
.L_x_1325:
[----:B------:R-:W2:Y:S01]  /*86c0*/  LDL R9, [R1+0x20] ;  /* 0x0000200001097983 */ /* 0x000ea20000100800 */
[----:B------:R-:W-:Y:S01]  /*86d0*/  SHF.R.S32.HI R5, RZ, 0x1f, R204 ;  /* 0x0000001fff057819 */ /* 0x000fe200000114cc */
[----:B------:R-:W-:Y:S01]  /*86e0*/  BSSY B0, `(.L_x_1326) ;  /* 0x000002d000007945 */ /* 0x000fe20003800000 */
[----:B------:R-:W-:Y:S01]  /*86f0*/  MOV R4, R204 ;  /* 0x000000cc00047202 */ /* 0x000fe20000000f00 */
[----:B------:R-:W-:Y:S01]  /*8700*/  BAR.SYNC.DEFER_BLOCKING 0x0 ;  /* 0x0000000000007b1d */ /* 0x000fe20000010000 */
[----:B------:R-:W-:Y:S02]  /*8710*/  SHF.R.S32.HI R26, RZ, 0x1f, R238 ;  /* 0x0000001fff1a7819 */ /* 0x000fe400000114ee */
[----:B------:R-:W-:-:S03]  /*8720*/  SHF.R.S32.HI R64, RZ, 0x1f, R235 ;  /* 0x0000001fff407819 */ /* 0x000fc600000114eb */
[----:B------:R1:W3:Y:S04]  /*8730*/  LDS.128 R36, [R192+0x13000] ;  /* 0x01300000c0247984 */ /* 0x0002e80000000c00 */
[----:B------:R1:W4:Y:S04]  /*8740*/  LDS.128 R32, [R192+0x15000] ;  /* 0x01500000c0207984 */ /* 0x0003280000000c00 */
[----:B------:R1:W1:Y:S04]  /*8750*/  LDS.128 R28, [R192+0x17000] ;  /* 0x01700000c01c7984 */ /* 0x0002680000000c00 */
[----:B------:R1:W1:Y:S04]  /*8760*/  LDS.128 R48, [R192+0x18000] ;  /* 0x01800000c0307984 */ /* 0x0002680000000c00 */
[----:B------:R1:W1:Y:S04]  /*8770*/  LDS.128 R60, [R192+0x19000] ;  /* 0x01900000c03c7984 */ /* 0x0002680000000c00 */
[----:B------:R1:W1:Y:S04]  /*8780*/  LDS.128 R44, [R192+0x1a000] ;  /* 0x01a00000c02c7984 */ /* 0x0002680000000c00 */
[----:B------:R1:W1:Y:S04]  /*8790*/  LDS.128 R56, [R192+0x1b000] ;  /* 0x01b00000c0387984 */ /* 0x0002680000000c00 */
[----:B------:R1:W1:Y:S04]  /*87a0*/  LDS.128 R40, [R192+0x1c000] ;  /* 0x01c00000c0287984 */ /* 0x0002680000000c00 */
[----:B------:R1:W1:Y:S01]  /*87b0*/  LDS.128 R52, [R192+0x1d000] ;  /* 0x01d00000c0347984 */ /* 0x0002620000000c00 */
[C---:B--2---:R-:W-:Y:S01]  /*87c0*/  SHF.L.U32 R0, R9.reuse, 0x6, RZ ;  /* 0x0000000609007819 */ /* 0x044fe200000006ff */
[----:B------:R-:W-:-:S03]  /*87d0*/  IMAD R11, R9, -0x40, R195 ;  /* 0xffffffc0090b7824 */ /* 0x000fc600078e02c3 */
[----:B------:R-:W-:Y:S01]  /*87e0*/  SHF.R.S32.HI R24, RZ, 0x1f, R0 ;  /* 0x0000001fff187819 */ /* 0x000fe20000011400 */
[----:B------:R-:W-:Y:S01]  /*87f0*/  IMAD.WIDE.U32 R2, R0, c[0x0][0x3a0], R4 ;  /* 0x0000e80000027a25 */ /* 0x000fe200078e0004 */
[----:B------:R-:W-:-:S03]  /*8800*/  ISETP.GE.AND P4, PT, R235, R11, PT ;  /* 0x0000000beb00720c */ /* 0x000fc60003f86270 */
[----:B------:R-:W-:Y:S01]  /*8810*/  IMAD R6, R24, c[0x0][0x3a0], RZ ;  /* 0x0000e80018067a24 */ /* 0x000fe200078e02ff */
[----:B------:R-:W-:-:S03]  /*8820*/  IADD3 R2, P0, R7, R2, RZ ;  /* 0x0000000207027210 */ /* 0x000fc60007f1e0ff */
[----:B------:R-:W-:-:S05]  /*8830*/  IMAD R6, R0, c[0x0][0x3a4], R6 ;  /* 0x0000e90000067a24 */ /* 0x000fca00078e0206 */
[----:B------:R-:W-:Y:S01]  /*8840*/  IADD3.X R3, R8, R3, R6, P0, !PT ;  /* 0x0000000308037210 */ /* 0x000fe200007fe406 */
[----:B------:R-:W-:-:S04]  /*8850*/  IMAD R6, R26, c[0x0][0x3b8], RZ ;  /* 0x0000ee001a067a24 */ /* 0x000fc800078e02ff */
[C---:B------:R-:W-:Y:S02]  /*8860*/  IMAD R8, R238.reuse, c[0x0][0x3bc], R6 ;  /* 0x0000ef00ee087a24 */ /* 0x040fe400078e0206 */
[----:B------:R-:W-:-:S05]  /*8870*/  IMAD.WIDE.U32 R6, R238, c[0x0][0x3b8], R2 ;  /* 0x0000ee00ee067a25 */ /* 0x000fca00078e0002 */
[----:B------:R-:W-:Y:S01]  /*8880*/  IADD3 R10, R7, R8, RZ ;  /* 0x00000008070a7210 */ /* 0x000fe20007ffe0ff */
[----:B------:R-:W-:Y:S05]  /*8890*/  @P4 BRA `(.L_x_1327) ;  /* 0x0000011000004947 */ /* 0x000fea0003800000 */
[----:B-1-34-:R-:W-:Y:S01]  /*88a0*/  ISETP.GE.AND P3, PT, R204, c[0x0][0x220], PT ;  /* 0x00008800cc007a0c */ /* 0x01afe20003f66270 */
[----:B------:R-:W1:Y:S01]  /*88b0*/  LDS.128 R20, [R192+0x14000] ;  /* 0x01400000c0147984 */ /* 0x000e620000000c00 */
        /* <DEDUP_REMOVED lines=12> */
[----:B-1----:R1:W-:Y:S04]  /*8980*/  @!P2 STG.E.128 [R2.64+0x80], R20 ;  /* 0x000080140200a986 */ /* 0x0023e8000c101d06 */
[----:B--2---:R1:W-:Y:S04]  /*8990*/  @!P1 STG.E.128 [R2.64+0x100], R16 ;  /* 0x0001001002009986 */ /* 0x0043e8000c101d06 */
[----:B---3--:R1:W-:Y:S02]  /*89a0*/  @!P3 STG.E.128 [R2.64], R12 ;  /* 0x0000000c0200b986 */ /* 0x0083e4000c101d06 */
.L_x_1327:
[----:B-1-34-:R-:W-:Y:S05]  /*89b0*/  BSYNC B0 ;  /* 0x0000000000007941 */ /* 0x01afea0003800000 */
.L_x_1326:
        /* <DEDUP_REMOVED lines=19> */
.L_x_1329:
[----:B------:R-:W-:Y:S05]  /*8af0*/  BSYNC B0 ;  /* 0x0000000000007941 */ /* 0x000fea0003800000 */
.L_x_1328:
        /* <DEDUP_REMOVED lines=25> */
.L_x_1331:
[----:B------:R-:W-:Y:S05]  /*8c90*/  BSYNC B0 ;  /* 0x0000000000007941 */ /* 0x000fea0003800000 */
.L_x_1330:
        /* <DEDUP_REMOVED lines=19> */
.L_x_1302:
[----:B------:R-:W2:Y:S04]  /*8dd0*/  LDL R9, [R1+0x1c] ;  /* 0x00001c0001097983 */ /* 0x000ea80000100800 */
[----:B------:R-:W1:Y:S02]  /*8de0*/  S2R R8, SR_CTAID.Y ;  /* 0x0000000000087919 */ /* 0x000e640000002600 */
[----:B-1----:R-:W-:Y:S02]  /*8df0*/  SHF.R.S32.HI R5, RZ, 0x1f, R8 ;  /* 0x0000001fff057819 */ /* 0x002fe40000011408 */
[----:B--2---:R-:W-:-:S13]  /*8e00*/  ISETP.NE.AND P0, PT, R9, -0x1, PT ;  /* 0xffffffff0900780c */ /* 0x004fda0003f05270 */
        /* <DEDUP_REMOVED lines=15> */
.L_x_1333:
        /* <DEDUP_REMOVED lines=15> */
.L_x_1334:
[----:B------:R-:W2:Y:S01]  /*8ff0*/  LDL R8, [R1+0x20] ;  /* 0x0000200001087983 */ /* 0x000ea20000100800 */
[----:B------:R-:W-:Y:S01]  /*9000*/  SHF.R.S32.HI R12, RZ, 0x1f, R238 ;  /* 0x0000001fff0c7819 */ /* 0x000fe200000114ee */
[----:B------:R-:W-:Y:S01]  /*9010*/  BSSY B0, `(.L_x_1335) ;  /* 0x000001e000007945 */ /* 0x000fe20003800000 */
[----:B------:R-:W-:Y:S02]  /*9020*/  SHF.R.S32.HI R15, RZ, 0x1f, R235 ;  /* 0x0000001fff0f7819 */ /* 0x000fe400000114eb */
[C---:B--2---:R-:W-:Y:S01]  /*9030*/  SHF.L.U32 R0, R8.reuse, 0x6, RZ ;  /* 0x0000000608007819 */ /* 0x044fe200000006ff */
[----:B------:R-:W-:Y:S02]  /*9040*/  IMAD R9, R8, -0x40, R195 ;  /* 0xffffffc008097824 */ /* 0x000fe400078e02c3 */
[----:B------:R-:W-:Y:S01]  /*9050*/  IMAD R8, R12, c[0x0][0x3b8], RZ ;  /* 0x0000ee000c087a24 */ /* 0x000fe200078e02ff */
[----:B------:R-:W-:Y:S01]  /*9060*/  SHF.R.S32.HI R10, RZ, 0x1f, R0 ;  /* 0x0000001fff0a7819 */ /* 0x000fe20000011400 */
[----:B------:R-:W-:Y:S01]  /*9070*/  IMAD.WIDE.U32 R2, R0, c[0x0][0x3a0], R204 ;  /* 0x0000e80000027a25 */ /* 0x000fe200078e00cc */
[----:B------:R-:W-:-:S03]  /*9080*/  ISETP.GE.AND P4, PT, R235, R9, PT ;  /* 0x00000009eb00720c */ /* 0x000fc60003f86270 */
[----:B------:R-:W-:Y:S02]  /*9090*/  IMAD R4, R10, c[0x0][0x3a0], RZ ;  /* 0x0000e8000a047a24 */ /* 0x000fe400078e02ff */
[----:B------:R-:W-:Y:S02]  /*90a0*/  IMAD R8, R238, c[0x0][0x3bc], R8 ;  /* 0x0000ef00ee087a24 */ /* 0x000fe400078e0208 */
[----:B------:R-:W-:Y:S01]  /*90b0*/  IMAD R5, R0, c[0x0][0x3a4], R4 ;  /* 0x0000e90000057a24 */ /* 0x000fe200078e0204 */
[----:B------:R-:W-:-:S04]  /*90c0*/  IADD3 R4, P0, R6, R2, RZ ;  /* 0x0000000206047210 */ /* 0x000fc80007f1e0ff */
[----:B------:R-:W-:-:S05]  /*90d0*/  IADD3.X R5, R7, R3, R5, P0, !PT ;  /* 0x0000000307057210 */ /* 0x000fca00007fe405 */
[----:B------:R-:W-:-:S05]  /*90e0*/  IMAD.WIDE.U32 R4, R238, c[0x0][0x3b8], R4 ;  /* 0x0000ee00ee047a25 */ /* 0x000fca00078e0004 */
        /* <DEDUP_REMOVED lines=16> */
.L_x_1336:
[----:B------:R-:W-:Y:S05]  /*91f0*/  BSYNC B0 ;  /* 0x0000000000007941 */ /* 0x000fea0003800000 */
.L_x_1335:
        /* <DEDUP_REMOVED lines=19> */
.L_x_1338:
[----:B------:R-:W-:Y:S05]  /*9330*/  BSYNC B0 ;  /* 0x0000000000007941 */ /* 0x000fea0003800000 */
.L_x_1337:
        /* <DEDUP_REMOVED lines=25> */
.L_x_1340:
[----:B------:R-:W-:Y:S05]  /*94d0*/  BSYNC B0 ;  /* 0x0000000000007941 */ /* 0x000fea0003800000 */
.L_x_1339:
        /* <DEDUP_REMOVED lines=16> */
.L_x_1332:
[----:B------:R-:W-:Y:S05]  /*95e0*/  BSYNC B1 ;  /* 0x0000000000017941 */ /* 0x000fea0003800000 */
.L_x_1297:
[----:B------:R-:W3:Y:S02]  /*95f0*/  LDL.LU R0, [R1+0x20] ;  /* 0x0000200001007983 */ /* 0x000ee40000300800 */
[----:B---3--:R-:W-:-:S04]  /*9600*/  IADD3 R0, R0, c[0x0][0xc], RZ ;  /* 0x0000030000007a10 */ /* 0x008fc80007ffe0ff */
[----:B------:R-:W-:Y:S01]  /*9610*/  ISETP.GE.AND P0, PT, R0, UR5, PT ;  /* 0x0000000500007c0c */ /* 0x000fe2000bf06270 */
[----:B------:R3:W-:-:S12]  /*9620*/  STL [R1+0x20], R0 ;  /* 0x0000200001007387 */ /* 0x0007d80000100800 */
[----:B------:R-:W-:Y:S01]  /*9630*/  @P0 CALL.REL.NOINC `(.L_x_1341) ;  /* 0x0000001000000944 */ /* 0x000fe20003c00000 */
[----:B------:R-:W-:Y:S05]  /*9640*/  BRA `(.L_x_1342) ;  /* 0xffff726000007947 */ /* 0x000fea000383ffff */
.L_x_1341:
[----:B------:R-:W-:Y:S05]  /*9650*/  EXIT ;  /* 0x000000000000794d */ /* 0x000fea0003800000 */
.L_x_1343:
        /* <DEDUP_REMOVED lines=10> */
.L_x_1612:


//--------------------- .text._ZN5flash44flash_bwd_dq_dk_dv_loop_seqk_parallel_kernelI23Flash_bwd_kernel_traitsILi192ELi64ELi64ELi8ELi4ELi2ELi2ELb0ELb0EN7cutlass6half_tE19Flash_kernel_traitsILi192ELi64ELi64ELi8ES3_EELb0ELb0ELb0ELb1ELb0ELb0ELb1EEEvNS_16Flash_bwd_paramsE --------------------------
	.section	.text._ZN5flash44flash_bwd_dq_dk_dv_loop_seqk_parallel_kernelI23Flash_bwd_kernel_traitsILi192ELi64ELi64ELi8ELi4ELi2ELi2ELb0ELb0EN7cutlass6half_tE19Flash_kernel_traitsILi192ELi64ELi64ELi8ES3_EELb0ELb0ELb0ELb1ELb0ELb0ELb1EEEvNS_16Flash_bwd_paramsE,"ax",@progbits
	.sectioninfo	@"SHI_REGISTERS=255"
	.align	128
        .global         _ZN5flash44flash_bwd_dq_dk_dv_loop_seqk_parallel_kernelI23Flash_bwd_kernel_traitsILi192ELi64ELi64ELi8ELi4ELi2ELi2ELb0ELb0EN7cutlass6half_tE19Flash_kernel_traitsILi192ELi64ELi64ELi8ES3_EELb0ELb0ELb0ELb1ELb0ELb0ELb1EEEvNS_16Flash_bwd_paramsE
        .type           _ZN5flash44flash_bwd_dq_dk_dv_loop_seqk_parallel_kernelI23Flash_bwd_kernel_traitsILi192ELi64ELi64ELi8ELi4ELi2ELi2ELb0ELb0EN7cutlass6half_tE19Flash_kernel_traitsILi192ELi64ELi64ELi8ES3_EELb0ELb0ELb0ELb1ELb0ELb0ELb1EEEvNS_16Flash_bwd_paramsE,@function
        .size           _ZN5flash44flash_bwd_dq_dk_dv_loop_seqk_parallel_kernelI23Flash_bwd_kernel_traitsILi192ELi64ELi64ELi8ELi4ELi2ELi2ELb0ELb0EN7cutlass6half_tE19Flash_kernel_traitsILi192ELi64ELi64ELi8ES3_EELb0ELb0ELb0ELb1ELb0ELb0ELb1EEEvNS_16Flash_bwd_paramsE,(.L_x_1613 - _ZN5flash44flash_bwd_dq_dk_dv_loop_seqk_parallel_kernelI23Flash_bwd_kernel_traitsILi192ELi64ELi64ELi8ELi4ELi2ELi2ELb0ELb0EN7cutlass6half_tE19Flash_kernel_traitsILi192ELi64ELi64ELi8ES3_EELb0ELb0ELb0ELb1ELb0ELb0ELb1EEEvNS_16Flash_bwd_paramsE)
        .other          _ZN5flash44flash_bwd_dq_dk_dv_loop_seqk_parallel_kernelI23Flash_bwd_kernel_traitsILi192ELi64ELi64ELi8ELi4ELi2ELi2ELb0ELb0EN7cutlass6half_tE19Flash_kernel_traitsILi192ELi64ELi64ELi8ES3_EELb0ELb0ELb0ELb1ELb0ELb0ELb1EEEvNS_16Flash_bwd_paramsE,@"STO_CUDA_ENTRY STV_DEFAULT"
_ZN5flash44flash_bwd_dq_dk_dv_loop_seqk_parallel_kernelI23Flash_bwd_kernel_traitsILi192ELi64ELi64ELi8ELi4ELi2ELi2ELb0ELb0EN7cutlass6half_tE19Flash_kernel_traitsILi192ELi64ELi64ELi8ES3_EELb0ELb0ELb0ELb1ELb0ELb0ELb1EEEvNS_16Flash_bwd_paramsE:
.text._ZN5flash44flash_bwd_dq_dk_dv_loop_seqk_parallel_kernelI23Flash_bwd_kernel_traitsILi192ELi64ELi64ELi8ELi4ELi2ELi2ELb0ELb0EN7cutlass6half_tE19Flash_kernel_traitsILi192ELi64ELi64ELi8ES3_EELb0ELb0ELb0ELb1ELb0ELb0ELb1EEEvNS_16Flash_bwd_paramsE:
        /* <DEDUP_REMOVED lines=69> */
[----:B------:R-:W-:Y:S01]  /*0450*/  IMAD.SHL.U32 R169, R169, 0x2, RZ ;  /* 0x00000002a9a97824 */ /* 0x000fe200078e00ff */
[----:B------:R-:W-:Y:S01]  /*0460*/  SHF.R.S32.HI R0, RZ, 0x6, R0 ;  /* 0x00000006ff007819 */ /* 0x000fe20000011400 */
[----:B------:R-:W-:Y:S01]  /*0470*/  IMAD.IADD R5, R12, 0x1, -R2 ;  /* 0x000000010c057824 */ /* 0x000fe200078e0a02 */
[----:B------:R-:W-:-:S02]  /*0480*/  ISETP.NE.U32.AND P0, PT, R3, 0x1, PT ;  /* 0x000000010300780c */ /* 0x000fc40003f05070 */
        /* <DEDUP_REMOVED lines=27> */
[----:B------:R-:W-:Y:S01]  /*0640*/  STL [R1], R17 ;  /* 0x0000001101007387 */ /* 0x000fe20000100800 */
[----:B------:R-:W-:Y:S01]  /*0650*/  LOP3.LUT R2, R2, 0x1c0, RZ, 0xc0, !PT ;  /* 0x000001c002027812 */ /* 0x000fe200078ec0ff */
[----:B------:R-:W-:Y:S01]  /*0660*/  IMAD.IADD R201, R0, 0x1, R3 ;  /* 0x0000000100c97824 */ /* 0x000fe200078e0203 */
[----:B------:R-:W-:Y:S01]  /*0670*/  LEA.HI R4, R4, R18, RZ, 0x2 ;  /* 0x0000001204047211 */ /* 0x000fe200078f10ff */
[----:B------:R-:W-:Y:S01]  /*0680*/  IMAD.SHL.U32 R0, R10, 0x8, RZ ;  /* 0x000000080a007824 */ /* 0x000fe200078e00ff */
[----:B------:R1:W-:Y:S01]  /*0690*/  STL [R1+0x8], R6 ;  /* 0x0000080601007387 */ /* 0x0003e20000100800 */
        /* <DEDUP_REMOVED lines=10> */
[----:B------:R-:W-:Y:S01]  /*0740*/  IMAD.IADD R4, R4, 0x1, R9 ;  /* 0x0000000104047824 */ /* 0x000fe200078e0209 */
[----:B------:R-:W-:Y:S01]  /*0750*/  SEL R203, R203, 0x10, !P0 ;  /* 0x00000010cbcb7807 */ /* 0x000fe20004000000 */
[----:B------:R-:W-:Y:S01]  /*0760*/  IMAD R252, R180, 0x10, R5 ;  /* 0x00000010b4fc7824 */ /* 0x000fe200078e0205 */
[----:B------:R-:W-:Y:S01]  /*0770*/  IADD3 R202, R201, 0x20, RZ ;  /* 0x00000020c9ca7810 */ /* 0x000fe20007ffe0ff */
[--C-:B------:R-:W-:Y:S01]  /*0780*/  IMAD R174, R174, 0x2, R171.reuse ;  /* 0x00000002aeae7824 */ /* 0x100fe200078e02ab */
[----:B------:R-:W-:Y:S01]  /*0790*/  LEA R231, R4, 0x12000, 0x1 ;  /* 0x0001200004e77811 */ /* 0x000fe200078e08ff */
[----:B------:R-:W-:Y:S01]  /*07a0*/  IMAD.IADD R172, R169, 0x1, R171 ;  /* 0x00000001a9ac7824 */ /* 0x000fe200078e02ab */
[C---:B------:R-:W-:Y:S01]  /*07b0*/  @P1 IADD3 R202, R201.reuse, -0x20, RZ ;  /* 0xffffffe0c9ca1810 */ /* 0x040fe20007ffe0ff */
[----:B------:R-:W-:Y:S01]  /*07c0*/  IMAD.IADD R204, R201, 0x1, R203 ;  /* 0x00000001c9cc7824 */ /* 0x000fe200078e02cb */
[----:B------:R-:W-:Y:S01]  /*07d0*/  IADD3 R234, R231, 0x40, RZ ;  /* 0x00000040e7ea7810 */ /* 0x000fe20007ffe0ff */
[----:B------:R-:W-:Y:S01]  /*07e0*/  IMAD.IADD R171, R171, 0x1, R170 ;  /* 0x00000001abab7824 */ /* 0x000fe200078e02aa */
[C---:B------:R-:W-:Y:S01]  /*07f0*/  IADD3 R207, R198.reuse, 0x40, RZ ;  /* 0x00000040c6cf7810 */ /* 0x040fe20007ffe0ff */
[----:B-1----:R-:W-:Y:S01]  /*0800*/  IMAD.SHL.U32 R6, R11, 0x40, RZ ;  /* 0x000000400b067824 */ /* 0x002fe200078e00ff */
[----:B------:R-:W-:Y:S01]  /*0810*/  IADD3 R208, R198, 0x80, RZ ;  /* 0x00000080c6d07810 */ /* 0x000fe20007ffe0ff */
[----:B------:R-:W-:Y:S01]  /*0820*/  IMAD.IADD R203, R203, 0x1, R202 ;  /* 0x00000001cbcb7824 */ /* 0x000fe200078e02ca */
[----:B------:R-:W-:-:S02]  /*0830*/  @P2 IADD3 R234, R231, -0x40, RZ ;  /* 0xffffffc0e7ea2810 */ /* 0x000fc40007ffe0ff */
[----:B------:R-:W-:-:S04]  /*0840*/  LOP3.LUT R0, R6, 0xfffffe00, RZ, 0xc0, !PT ;  /* 0xfffffe0006007812 */ /* 0x000fc800078ec0ff */
[----:B------:R-:W-:Y:S01]  /*0850*/  LOP3.LUT R179, R2, R0, RZ, 0xfc, !PT ;  /* 0x0000000002b37212 */ /* 0x000fe200078efcff */
[--C-:B------:R-:W-:Y:S02]  /*0860*/  IMAD R178, R178, 0x400, R0.reuse ;  /* 0x00000400b2b27824 */ /* 0x100fe400078e0200 */
[----:B------:R-:W-:Y:S01]  /*0870*/  IMAD R180, R180, 0x400, R0 ;  /* 0x00000400b4b47824 */ /* 0x000fe200078e0200 */
[----:B------:R-:W-:Y:S01]  /*0880*/  SHF.R.S32.HI R0, RZ, 0x1f, R230 ;  /* 0x0000001fff007819 */ /* 0x000fe200000114e6 */
[----:B------:R-:W-:Y:S01]  /*0890*/  IMAD.IADD R178, R3, 0x1, R178 ;  /* 0x0000000103b27824 */ /* 0x000fe200078e02b2 */
[----:B------:R-:W-:Y:S01]  /*08a0*/  IADD3 R0, R252, 0x8, RZ ;  /* 0x00000008fc007810 */ /* 0x000fe20007ffe0ff */
[----:B------:R-:W-:-:S03]  /*08b0*/  IMAD.IADD R180, R180, 0x1, R3 ;  /* 0x00000001b4b47824 */ /* 0x000fc600078e0203 */
[----:B--2---:R-:W-:Y:S02]  /*08c0*/  LEA R178, R178, 0x1e000, 0x1 ;  /* 0x0001e000b2b27811 */ /* 0x004fe400078e08ff */
.L_x_1390:
[----:B-1-3--:R-:W1:Y:S01]  /*08d0*/  S2R R32, SR_CTAID.Y ;  /* 0x0000000000207919 */ /* 0x00ae620000002600 */
[----:B--2---:R-:W2:Y:S01]  /*08e0*/  LDC.U8 R0, c[0x0][0x312] ;  /* 0x0000c480ff007b82 */ /* 0x004ea20000000000 */
[----:B------:R-:W-:Y:S02]  /*08f0*/  ISETP.NE.U32.AND P1, PT, RZ, c[0x0][0x240], PT ;  /* 0x00009000ff007a0c */ /* 0x000fe40003f25070 */
[----:B------:R-:W3:Y:S01]  /*0900*/  S2R R2, SR_CTAID.Y ;  /* 0x0000000000027919 */ /* 0x000ee20000002600 */
[----:B------:R-:W-:Y:S02]  /*0910*/  ISETP.EQ.U32.AND P5, PT, RZ, c[0x0][0x248], PT ;  /* 0x00009200ff007a0c */ /* 0x000fe40003fa2070 */
[----:B------:R-:W-:Y:S02]  /*0920*/  ISETP.NE.AND.EX P1, PT, RZ, c[0x0][0x244], PT, P1 ;  /* 0x00009100ff007a0c */ /* 0x000fe40003f25310 */
[----:B------:R-:W-:Y:S01]  /*0930*/  ISETP.NE.U32.AND P3, PT, RZ, c[0x0][0x250], PT ;  /* 0x00009400ff007a0c */ /* 0x000fe20003f65070 */
[----:B------:R-:W-:-:S03]  /*0940*/  IMAD.MOV.U32 R249, RZ, RZ, -0x1 ;  /* 0xfffffffffff97424 */ /* 0x000fc600078e00ff */
[----:B------:R-:W-:Y:S01]  /*0950*/  ISETP.NE.AND.EX P3, PT, RZ, c[0x0][0x254], PT, P3 ;  /* 0x00009500ff007a0c */ /* 0x000fe20003f65330 */
[----:B-1----:R-:W-:Y:S01]  /*0960*/  IMAD.SHL.U32 R8, R32, 0x4, RZ ;  /* 0x0000000420087824 */ /* 0x002fe200078e00ff */
        /* <DEDUP_REMOVED lines=21> */
[----:B----4-:R-:W-:Y:S05]  /*0ac0*/  @!P0 BRA `(.L_x_1344) ;  /* 0x0000003000008947 */ /* 0x010fea0003800000 */
[----:B---3--:R-:W2:Y:S02]  /*0ad0*/  @P4 LDG.E R4, [R2.64+0x4] ;  /* 0x0000040602044981 */ /* 0x008ea4000c1e1900 */
[----:B--2--5:R-:W-:-:S06]  /*0ae0*/  @P4 IADD3 R4, R4, -R249, RZ ;  /* 0x800000f904044210 */ /* 0x024fcc0007ffe0ff */
[----:B------:R1:W5:Y:S02]  /*0af0*/  @!P4 LDG.E R4, [R2.64] ;  /* 0x000000060204c981 */ /* 0x000364000c1e1900 */
.L_x_1344:
        /* <DEDUP_REMOVED lines=44> */
.L_x_1346:
        /* <DEDUP_REMOVED lines=15> */
.L_x_1347:
[----:B------:R-:W-:Y:S01]  /*0eb0*/  IABS R14, c[0x0][0x1c8] ;  /* 0x00007200000e7a13 */ /* 0x000fe20000000000 */
[----:B------:R-:W1:Y:S01]  /*0ec0*/  LDC.U8 R15, c[0x0][0x328] ;  /* 0x0000ca00ff0f7b82 */ /* 0x000e620000000000 */
[----:B------:R-:W-:Y:S01]  /*0ed0*/  IABS R7, R232 ;  /* 0x000000e800077213 */ /* 0x000fe20000000000 */
[C---:B------:R-:W-:Y:S01]  /*0ee0*/  @P0 IMAD.WIDE.U32 R4, R0.reuse, c[0x0][0x370], RZ ;  /* 0x0000dc0000040a25 */ /* 0x040fe200078e00ff */
[----:B------:R-:W2:Y:S01]  /*0ef0*/  I2F.RP R2, R14 ;  /* 0x0000000e00027306 */ /* 0x000ea20000209400 */
[----:B------:R-:W-:Y:S01]  /*0f00*/  MOV R12, c[0x0][0x224] ;  /* 0x00008900000c7a02 */ /* 0x000fe20000000f00 */
[----:B------:R-:W3:Y:S01]  /*0f10*/  S2R R16, SR_CTAID.X ;  /* 0x0000000000107919 */ /* 0x000ee20000002500 */
[----:B------:R-:W-:Y:S01]  /*0f20*/  MOV R8, R7 ;  /* 0x0000000700087202 */ /* 0x000fe20000000f00 */
[----:B------:R-:W-:Y:S01]  /*0f30*/  @P0 IMAD R11, R0, c[0x0][0x374], R5 ;  /* 0x0000dd00000b0a24 */ /* 0x000fe200078e0205 */
[----:B------:R-:W-:Y:S01]  /*0f40*/  LOP3.LUT R7, R232, c[0x0][0x1c8], RZ, 0x3c, !PT ;  /* 0x00007200e8077a12 */ /* 0x000fe200078e3cff */
[----:B------:R-:W-:Y:S01]  /*0f50*/  @P0 IMAD.MOV.U32 R9, RZ, RZ, R4 ;  /* 0x000000ffff090224 */ /* 0x000fe200078e0004 */
[----:B------:R-:W-:Y:S01]  /*0f60*/  SHF.R.S32.HI R12, RZ, 0x1f, R12 ;  /* 0x0000001fff0c7819 */ /* 0x000fe2000001140c */
[----:B------:R-:W-:Y:S01]  /*0f70*/  @!P0 IMAD.WIDE.U32 R4, R32, c[0x0][0x368], RZ ;  /* 0x0000da0020048a25 */ /* 0x000fe200078e00ff */
[----:B------:R-:W-:Y:S01]  /*0f80*/  ISETP.GE.AND P3, PT, R7, RZ, PT ;  /* 0x000000ff0700720c */ /* 0x000fe20003f66270 */
[----:B------:R-:W4:Y:S01]  /*0f90*/  LDC.U8 R21, c[0x0][0x3d0] ;  /* 0x0000f400ff157b82 */ /* 0x000f220000000000 */
[----:B------:R-:W-:Y:S01]  /*0fa0*/  MOV R29, c[0x0][0x22c] ;  /* 0x00008b00001d7a02 */ /* 0x000fe20000000f00 */
[----:B------:R-:W-:Y:S01]  /*0fb0*/  IMAD R7, R12, R32, RZ ;  /* 0x000000200c077224 */ /* 0x000fe200078e02ff */
[----:B------:R-:W-:Y:S01]  /*0fc0*/  @!P0 MOV R9, R4 ;  /* 0x0000000400098202 */ /* 0x000fe20000000f00 */
[----:B------:R-:W-:Y:S01]  /*0fd0*/  IMAD.WIDE.U32 R12, R32, c[0x0][0x224], RZ ;  /* 0x00008900200c7a25 */ /* 0x000fe200078e00ff */
[----:B------:R-:W-:Y:S01]  /*0fe0*/  SHF.R.S32.HI R251, RZ, 0x1f, R242 ;  /* 0x0000001ffffb7819 */ /* 0x000fe200000114f2 */
[----:B--2---:R-:W2:Y:S01]  /*0ff0*/  MUFU.RCP R2, R2 ;  /* 0x0000000200027308 */ /* 0x004ea20000001000 */
[----:B------:R-:W-:Y:S01]  /*1000*/  SHF.R.S32.HI R233, RZ, 0x1f, R232 ;  /* 0x0000001fffe97819 */ /* 0x000fe200000114e8 */
[----:B------:R-:W-:Y:S01]  /*1010*/  IMAD.WIDE R18, R29, c[0x0][0x1c0], RZ ;  /* 0x000070001d127a25 */ /* 0x000fe200078e02ff */
[----:B-1----:R-:W-:-:S03]  /*1020*/  ISETP.NE.AND P2, PT, R15, RZ, PT ;  /* 0x000000ff0f00720c */ /* 0x002fc60003f45270 */
[----:B---3--:R-:W-:Y:S01]  /*1030*/  IMAD.WIDE.U32 R30, R16, c[0x0][0x3d8], RZ ;  /* 0x0000f600101e7a25 */ /* 0x008fe200078e00ff */
[----:B--2---:R-:W-:-:S04]  /*1040*/  IADD3 R2, R2, 0xffffffe, RZ ;  /* 0x0ffffffe02027810 */ /* 0x004fc80007ffe0ff */
[----:B------:R-:W1:Y:S02]  /*1050*/  F2I.FTZ.U32.TRUNC.NTZ R3, R2 ;  /* 0x0000000200037305 */ /* 0x000e64000021f000 */
[----:B-1----:R-:W-:-:S05]  /*1060*/  IADD3 R2, RZ, -R3, RZ ;  /* 0x80000003ff027210 */ /* 0x002fca0007ffe0ff */
[----:B------:R-:W-:Y:S02]  /*1070*/  IMAD R6, R2, R14, RZ ;  /* 0x0000000e02067224 */ /* 0x000fe400078e02ff */
[----:B------:R-:W-:-:S04]  /*1080*/  IMAD.MOV.U32 R2, RZ, RZ, RZ ;  /* 0x000000ffff027224 */ /* 0x000fc800078e00ff */
[----:B------:R-:W-:-:S04]  /*1090*/  IMAD.HI.U32 R2, R3, R6, R2 ;  /* 0x0000000603027227 */ /* 0x000fc800078e0002 */
[----:B------:R-:W-:Y:S02]  /*10a0*/  @!P0 IMAD R6, R33, c[0x0][0x368], RZ ;  /* 0x0000da0021068a24 */ /* 0x000fe400078e02ff */
[----:B------:R-:W-:-:S04]  /*10b0*/  IMAD.HI.U32 R2, R2, R8, RZ ;  /* 0x0000000802027227 */ /* 0x000fc800078e00ff */
[----:B------:R-:W-:Y:S02]  /*10c0*/  IMAD.MOV R3, RZ, RZ, -R2 ;  /* 0x000000ffff037224 */ /* 0x000fe400078e0a02 */
[----:B------:R-:W-:Y:S02]  /*10d0*/  @!P0 IMAD R6, R32, c[0x0][0x36c], R6 ;  /* 0x0000db0020068a24 */ /* 0x000fe400078e0206 */
        /* <DEDUP_REMOVED lines=15> */
[----:B----4-:R-:W-:Y:S02]  /*11d0*/  ISETP.NE.AND P1, PT, R21, RZ, PT ;  /* 0x000000ff1500720c */ /* 0x010fe40003f25270 */
        /* <DEDUP_REMOVED lines=35> */
.L_x_1348:
[----:B------:R-:W-:-:S04]  /*1410*/  IMAD R0, R32, c[0x0][0x1c0], R232 ;  /* 0x0000700020007a24 */ /* 0x000fc800078e02e8 */
[----:B------:R-:W-:Y:S02]  /*1420*/  IMAD R8, R0, c[0x0][0x224], RZ ;  /* 0x0000890000087a24 */ /* 0x000fe400078e02ff */
.L_x_1349:
        /* <DEDUP_REMOVED lines=98> */
.L_x_1352:
[----:B------:R-:W-:Y:S05]  /*1a50*/  BSYNC B0 ;  /* 0x0000000000007941 */ /* 0x000fea0003800000 */
.L_x_1351:
        /* <DEDUP_REMOVED lines=39> */
.L_x_1354:
[----:B------:R-:W-:Y:S05]  /*1cd0*/  BSYNC B0 ;  /* 0x0000000000007941 */ /* 0x000fea0003800000 */
.L_x_1353:
[----:B------:R-:W5:Y:S01]  /*1ce0*/  LDL R2, [R1] ;  /* 0x0000000001027983 */ /* 0x000f620000100800 */
        /* <DEDUP_REMOVED lines=18> */
.L_x_1356:
        /* <DEDUP_REMOVED lines=28> */
.L_x_1357:
[----:B------:R-:W-:Y:S05]  /*1fd0*/  BSYNC B0 ;  /* 0x0000000000007941 */ /* 0x000fea0003800000 */
.L_x_1355:
        /* <DEDUP_REMOVED lines=17> */
.L_x_1359:
        /* <DEDUP_REMOVED lines=38> */
.L_x_1360:
[----:B------:R-:W-:Y:S05]  /*2350*/  BSYNC B0 ;  /* 0x0000000000007941 */ /* 0x000fea0003800000 */
.L_x_1358:
[----:B------:R-:W-:Y:S01]  /*2360*/  IMAD R11, R250, -0x40, R189 ;  /* 0xffffffc0fa0b7824 */ /* 0x000fe200078e02bd */
[C---:B-1----:R-:W-:Y:S01]  /*2370*/  IADD3 R2, R252.reuse, 0x8, RZ ;  /* 0x00000008fc027810 */ /* 0x042fe20007ffe0ff */
[----:B------:R-:W-:Y:S01]  /*2380*/  IMAD.SHL.U32 R227, R252, 0x4, RZ ;  /* 0x00000004fce37824 */ /* 0x000fe200078e00ff */
[----:B------:R-:W-:Y:S01]  /*2390*/  SHF.R.S32.HI R0, RZ, 0x1f, R252 ;  /* 0x0000001fff007819 */ /* 0x000fe200000114fc */
[----:B------:R-:W-:Y:S01]  /*23a0*/  IMAD.MOV.U32 R197, RZ, RZ, 0x7f800000 ;  /* 0x7f800000ffc57424 */ /* 0x000fe200078e00ff */
[----:B------:R-:W-:Y:S02]  /*23b0*/  ISETP.GE.AND P5, PT, R230, R11, PT ;  /* 0x0000000be600720c */ /* 0x000fe40003fa6270 */
[-C--:B------:R-:W-:Y:S02]  /*23c0*/  ISETP.GE.AND P2, PT, R252, R10.reuse, PT ;  /* 0x0000000afc00720c */ /* 0x080fe40003f46270 */
[----:B------:R-:W-:Y:S02]  /*23d0*/  ISETP.GE.AND P1, PT, R2, R10, PT ;  /* 0x0000000a0200720c */ /* 0x000fe40003f26270 */
[----:B------:R-:W-:-:S02]  /*23e0*/  SHF.L.U64.HI R226, R252, 0x2, R0 ;  /* 0x00000002fce27819 */ /* 0x000fc40000010200 */
[----:B------:R-:W-:Y:S02]  /*23f0*/  IADD3 R2, P0, R227, R206, RZ ;  /* 0x000000cee3027210 */ /* 0x000fe40007f1e0ff */
[----:B------:R-:W-:Y:S02]  /*2400*/  MOV R200, 0x7f800000 ;  /* 0x7f80000000c87802 */ /* 0x000fe40000000f00 */
[----:B------:R-:W-:Y:S01]  /*2410*/  IADD3.X R3, R226, R205, RZ, P0, !PT ;  /* 0x000000cde2037210 */ /* 0x000fe200007fe4ff */
[----:B------:R1:W-:Y:S01]  /*2420*/  @P5 STS.128 [R187+0x12000], RZ ;  /* 0x012000ffbb005388 */ /* 0x0003e20000000c00 */
[----:B------:R-:W-:-:S03]  /*2430*/  IMAD R0, R251, c[0x0][0x198], RZ ;  /* 0x00006600fb007a24 */ /* 0x000fc600078e02ff */
[----:B------:R1:W-:Y:S04]  /*2440*/  @P5 STS.128 [R187+0x14000], RZ ;  /* 0x014000ffbb005388 */ /* 0x0003e80000000c00 */
[----:B------:R1:W-:Y:S04]  /*2450*/  @P5 STS.128 [R187+0x16000], RZ ;  /* 0x016000ffbb005388 */ /* 0x0003e80000000c00 */
[----:B------:R2:W5:Y:S04]  /*2460*/  @!P2 LDG.E R197, [R2.64] ;  /* 0x0000000602c5a981 */ /* 0x000568000c1e1900 */
[----:B------:R2:W5:Y:S01]  /*2470*/  @!P1 LDG.E R200, [R2.64+0x20] ;  /* 0x0000200602c89981 */ /* 0x000562000c1e1900 */
[C---:B------:R-:W-:Y:S01]  /*2480*/  IMAD R0, R242.reuse, c[0x0][0x19c], R0 ;  /* 0x00006700f2007a24 */ /* 0x040fe200078e0200 */
[----:B------:R-:W-:Y:S01]  /*2490*/  BSSY B0, `(.L_x_1361) ;  /* 0x0000028000007945 */ /* 0x000fe20003800000 */
        /* <DEDUP_REMOVED lines=39> */
.L_x_1362:
[----:B-1----:R-:W-:Y:S05]  /*2710*/  BSYNC B0 ;  /* 0x0000000000007941 */ /* 0x002fea0003800000 */
.L_x_1361:
        /* <DEDUP_REMOVED lines=38> */
.L_x_1364:
[----:B------:R-:W-:Y:S05]  /*2980*/  BSYNC B0 ;  /* 0x0000000000007941 */ /* 0x000fea0003800000 */
.L_x_1363:
[----:B------:R1:W-:Y:S01]  /*2990*/  @P5 STS.128 [R187+0x18000], RZ ;  /* 0x018000ffbb005388 */ /* 0x0003e20000000c00 */
[C---:B--2---:R-:W-:Y:S01]  /*29a0*/  IMAD.WIDE.U32 R2, R242.reuse, c[0x0][0x1a0], R198 ;  /* 0x00006800f2027a25 */ /* 0x044fe200078e00c6 */
        /* <DEDUP_REMOVED lines=43> */
.L_x_1366:
[----:B------:R-:W-:Y:S05]  /*2c60*/  BSYNC B0 ;  /* 0x0000000000007941 */ /* 0x000fea0003800000 */
.L_x_1365:
        /* <DEDUP_REMOVED lines=37> */
.L_x_1368:
[----:B------:R-:W-:Y:S05]  /*2ec0*/  BSYNC B0 ;  /* 0x0000000000007941 */ /* 0x000fea0003800000 */
.L_x_1367:
[----:B------:R-:W-:Y:S01]  /*2ed0*/  ISETP.NE.U32.AND P1, PT, RZ, c[0x0][0x318], PT ;  /* 0x0000c600ff007a0c */ /* 0x000fe20003f25070 */
[----:B--2---:R-:W2:Y:S03]  /*2ee0*/  LDL R6, [R1+0x8] ;  /* 0x0000080001067983 */ /* 0x004ea60000100800 */
[----:B------:R-:W-:Y:S01]  /*2ef0*/  ISETP.NE.AND.EX P1, PT, RZ, c[0x0][0x31c], PT, P1 ;  /* 0x0000c700ff007a0c */ /* 0x000fe20003f25310 */
[----:B------:R-:W0:-:S12]  /*2f00*/  LDGDEPBAR ;  /* 0x00000000000079af */ /* 0x000e180000000000 */
[----:B------:R-:W-:Y:S02]  /*2f10*/  @P1 IMAD R0, R33, c[0x0][0x320], RZ ;  /* 0x0000c80021001a24 */ /* 0x000fe400078e02ff */
[----:B------:R-:W-:-:S04]  /*2f20*/  @P1 IMAD.WIDE.U32 R2, R32, c[0x0][0x320], R232 ;  /* 0x0000c80020021a25 */ /* 0x000fc800078e00e8 */
[----:B------:R-:W-:Y:S01]  /*2f30*/  @P1 IMAD R0, R32, c[0x0][0x324], R0 ;  /* 0x0000c90020001a24 */ /* 0x000fe200078e0200 */
[----:B------:R-:W-:-:S03]  /*2f40*/  @P1 LEA R4, P0, R2, c[0x0][0x318], 0x2 ;  /* 0x0000c60002041a11 */ /* 0x000fc600078010ff */
[----:B------:R-:W-:-:S05]  /*2f50*/  @P1 IMAD.IADD R0, R3, 0x1, R0 ;  /* 0x0000000103001824 */ /* 0x000fca00078e0200 */
[----:B------:R-:W-:-:S05]  /*2f60*/  @P1 LEA.HI.X R5, R2, c[0x0][0x31c], R0, 0x2, P0 ;  /* 0x0000c70002051a11 */ /* 0x000fca00000f1400 */
[----:B---3--:R-:W3:Y:S01]  /*2f70*/  @P1 LDG.E R4, [R4.64] ;  /* 0x0000000604041981 */ /* 0x008ee2000c1e1900 */
[----:B------:R-:W3:Y:S01]  /*2f80*/  @P1 MUFU.RCP R0, c[0x0][0x238] ;  /* 0x00008e0000001b08 */ /* 0x000ee20000001000 */
[----:B------:R-:W-:Y:S01]  /*2f90*/  IMAD.MOV.U32 R186, RZ, RZ, RZ ;  /* 0x000000ffffba7224 */ /* 0x000fe200078e00ff */
[----:B------:R-:W-:Y:S01]  /*2fa0*/  IADD3 R176, R180, 0x3000, RZ ;  /* 0x00003000b4b07810 */ /* 0x000fe20007ffe0ff */
[----:B------:R-:W-:Y:S01]  /*2fb0*/  IMAD.MOV.U32 R190, RZ, RZ, R183 ;  /* 0x000000ffffbe7224 */ /* 0x000fe200078e00b7 */
[----:B------:R-:W-:Y:S01]  /*2fc0*/  CS2R R142, SRZ ;  /* 0x00000000008e7805 */ /* 0x000fe2000001ff00 */
[----:B------:R-:W-:Y:S01]  /*2fd0*/  CS2R R140, SRZ ;  /* 0x00000000008c7805 */ /* 0x000fe2000001ff00 */
[----:B------:R-:W-:Y:S01]  /*2fe0*/  SEL R176, R176, R180, !P6 ;  /* 0x000000b4b0b07207 */ /* 0x000fe20007000000 */
        /* <DEDUP_REMOVED lines=47> */
[----:B------:R-:W-:Y:S01]  /*32e0*/  IADD3 R235, R242, 0x40, RZ ;  /* 0x00000040f2eb7810 */ /* 0x000fe20007ffe0ff */
[----:B------:R-:W-:Y:S01]  /*32f0*/  IMAD.MOV.U32 R181, RZ, RZ, 0x40 ;  /* 0x00000040ffb57424 */ /* 0x000fe200078e00ff */
[----:B------:R-:W-:Y:S01]  /*3300*/  MOV R182, 0x20 ;  /* 0x0000002000b67802 */ /* 0x000fe20000000f00 */
[----:B------:R-:W-:Y:S01]  /*3310*/  IMAD.SHL.U32 R177, R180, 0x2, RZ ;  /* 0x00000002b4b17824 */ /* 0x000fe200078e00ff */
[----:B--2---:R-:W-:-:S04]  /*3320*/  LEA R188, R250, R6, 0x6 ;  /* 0x00000006fabc7211 */ /* 0x004fc800078e30ff */
[----:B------:R-:W-:-:S05]  /*3330*/  IADD3 R68, -R68, R252, -R188 ;  /* 0x000000fc44447210 */ /* 0x000fca0007ffe9bc */
[----:B------:R-:W-:Y:S02]  /*3340*/  IMAD.IADD R236, R68, 0x1, R189 ;  /* 0x0000000144ec7824 */ /* 0x000fe400078e02bd */
[----:B---3--:R-:W-:Y:S01]  /*3350*/  @P1 FMUL.FTZ R186, R4, R0 ;  /* 0x0000000004ba1220 */ /* 0x008fe20000410000 */
[----:B------:R-:W-:-:S04]  /*3360*/  IADD3 R0, R179, 0x3000, RZ ;  /* 0x00003000b3007810 */ /* 0x000fc80007ffe0ff */
[----:B------:R-:W-:-:S04]  /*3370*/  SEL R0, R0, R179, !P6 ;  /* 0x000000b300007207 */ /* 0x000fc80007000000 */
[----:B------:R-:W-:Y:S01]  /*3380*/  SHF.L.U32 R168, R0, 0x1, RZ ;  /* 0x0000000100a87819 */ /* 0x000fe200000006ff */
[----:B------:R-:W-:-:S04]  /*3390*/  IMAD.MOV.U32 R0, RZ, RZ, c[0x0][0x22c] ;  /* 0x00008b00ff007624 */ /* 0x000fc800078e00ff */
[----:B------:R-:W-:-:S04]  /*33a0*/  IMAD R0, R0, c[0x0][0x1c0], RZ ;  /* 0x0000700000007a24 */ /* 0x000fc800078e02ff */
[C---:B------:R-:W-:Y:S01]  /*33b0*/  IMAD.SHL.U32 R228, R0.reuse, 0x10, RZ ;  /* 0x0000001000e47824 */ /* 0x040fe200078e00ff */
[----:B------:R-:W-:-:S04]  /*33c0*/  SHF.L.U32 R191, R0, 0x3, RZ ;  /* 0x0000000300bf7819 */ /* 0x000fc800000006ff */
[C---:B------:R-:W-:Y:S02]  /*33d0*/  IADD3 R248, R228.reuse, 0x20, RZ ;  /* 0x00000020e4f87810 */ /* 0x040fe40007ffe0ff */
[C---:B------:R-:W-:Y:S02]  /*33e0*/  IADD3 R246, R228.reuse, 0x60, RZ ;  /* 0x00000060e4f67810 */ /* 0x040fe40007ffe0ff */
[C---:B------:R-:W-:Y:S01]  /*33f0*/  IADD3 R244, R228.reuse, 0xa0, RZ ;  /* 0x000000a0e4f47810 */ /* 0x040fe20007ffe0ff */
[C---:B------:R-:W-:Y:S01]  /*3400*/  IMAD.IADD R241, R191.reuse, 0x1, R248 ;  /* 0x00000001bff17824 */ /* 0x040fe200078e02f8 */
[C---:B------:R-:W-:Y:S01]  /*3410*/  IADD3 R247, R228.reuse, 0x40, RZ ;  /* 0x00000040e4f77810 */ /* 0x040fe20007ffe0ff */
[C---:B------:R-:W-:Y:S01]  /*3420*/  IMAD.IADD R239, R191.reuse, 0x1, R246 ;  /* 0x00000001bfef7824 */ /* 0x040fe200078e02f6 */
[----:B------:R-:W-:Y:S01]  /*3430*/  IADD3 R245, R228, 0x80, RZ ;  /* 0x00000080e4f57810 */ /* 0x000fe20007ffe0ff */
[C---:B------:R-:W-:Y:S01]  /*3440*/  IMAD.IADD R6, R191.reuse, 0x1, R241 ;  /* 0x00000001bf067824 */ /* 0x040fe200078e02f1 */
[----:B------:R-:W-:-:S02]  /*3450*/  IADD3 R237, R191, R244, RZ ;  /* 0x000000f4bfed7210 */ /* 0x000fc40007ffe0ff */
[C---:B------:R-:W-:Y:S01]  /*3460*/  IADD3 R240, R191.reuse, R247, RZ ;  /* 0x000000f7bff07210 */ /* 0x040fe20007ffe0ff */
[C---:B------:R-:W-:Y:S01]  /*3470*/  IMAD.IADD R238, R191.reuse, 0x1, R245 ;  /* 0x00000001bfee7824 */ /* 0x040fe200078e02f5 */
[C---:B------:R-:W-:Y:S01]  /*3480*/  IADD3 R4, R191.reuse, R239, RZ ;  /* 0x000000efbf047210 */ /* 0x040fe20007ffe0ff */
[C---:B------:R-:W-:Y:S01]  /*3490*/  IMAD.IADD R2, R191.reuse, 0x1, R237 ;  /* 0x00000001bf027824 */ /* 0x040fe200078e02ed */
[C---:B------:R-:W-:Y:S01]  /*34a0*/  IADD3 R220, R191.reuse, R6, RZ ;  /* 0x00000006bfdc7210 */ /* 0x040fe20007ffe0ff */
[C---:B------:R-:W-:Y:S01]  /*34b0*/  IMAD.IADD R5, R191.reuse, 0x1, R240 ;  /* 0x00000001bf057824 */ /* 0x040fe200078e02f0 */
[C---:B------:R-:W-:Y:S01]  /*34c0*/  IADD3 R216, R191.reuse, R4, RZ ;  /* 0x00000004bfd87210 */ /* 0x040fe20007ffe0ff */
[C---:B------:R-:W-:Y:S01]  /*34d0*/  IMAD.IADD R3, R191.reuse, 0x1, R238 ;  /* 0x00000001bf037824 */ /* 0x040fe200078e02ee */
[C---:B------:R-:W-:Y:S01]  /*34e0*/  IADD3 R212, R191.reuse, R2, RZ ;  /* 0x00000002bfd47210 */ /* 0x040fe20007ffe0ff */
[C---:B------:R-:W-:Y:S02]  /*34f0*/  IMAD.IADD R218, R191.reuse, 0x1, R5 ;  /* 0x00000001bfda7824 */ /* 0x040fe400078e0205 */
[----:B------:R-:W-:-:S02]  /*3500*/  IMAD.IADD R214, R191, 0x1, R3 ;  /* 0x00000001bfd67824 */ /* 0x000fc400078e0203 */
        /* <DEDUP_REMOVED lines=9> */
[----:B------:R-:W-:Y:S02]  /*35a0*/  IADD3 R221, R191, R211, RZ ;  /* 0x000000d3bfdd7210 */ /* 0x000fe40007ffe0ff */
.L_x_1371:
[----:B------:R-:W0:Y:S01]  /*35b0*/  LDGDEPBAR ;  /* 0x00000000000079af */ /* 0x000e220000000000 */
[----:B------:R-:W-:Y:S02]  /*35c0*/  R2P PR, R243, 0x6 ;  /* 0x00000006f3007804 */ /* 0x000fe40000000000 */
[----:B------:R-:W-:Y:S02]  /*35d0*/  ISETP.GE.AND P3, PT, R235, R189, PT ;  /* 0x000000bdeb00720c */ /* 0x000fe40003f66270 */
[----:B------:R-:W-:Y:S02]  /*35e0*/  MOV R159, c[0x0][0x22c] ;  /* 0x00008b00009f7a02 */ /* 0x000fe40000000f00 */
[----:B------:R-:W-:Y:S02]  /*35f0*/  SEL R148, R182, 0xffffffe0, !P1 ;  /* 0xffffffe0b6947807 */ /* 0x000fe40004800000 */
[----:B------:R-:W-:Y:S01]  /*3600*/  SEL R173, R181, 0xffffffc0, !P2 ;  /* 0xffffffc0b5ad7807 */ /* 0x000fe20005000000 */
[----:B------:R-:W-:Y:S01]  /*3610*/  IMAD R159, R159, c[0x0][0x1c0], RZ ;  /* 0x000070009f9f7a24 */ /* 0x000fe200078e02ff */
[C---:B------:R-:W-:Y:S02]  /*3620*/  IADD3 R0, R176.reuse, R148, RZ ;  /* 0x00000094b0007210 */ /* 0x040fe40007ffe0ff */
[-C--:B------:R-:W-:Y:S02]  /*3630*/  IADD3 R2, R176, R173.reuse, RZ ;  /* 0x000000adb0027210 */ /* 0x080fe40007ffe0ff */
[----:B------:R-:W-:Y:S02]  /*3640*/  IADD3 R3, R0, R173, RZ ;  /* 0x000000ad00037210 */ /* 0x000fe40007ffe0ff */
[C---:B------:R-:W-:Y:S02]  /*3650*/  ISETP.GE.AND P4, PT, R196.reuse, 0x1, PT ;  /* 0x00000001c400780c */ /* 0x040fe40003f86270 */
[----:B------:R-:W-:Y:S01]  /*3660*/  LEA R159, -R159, RZ, 0x6 ;  /* 0x000000ff9f9f7211 */ /* 0x000fe200078e31ff */
[----:B------:R-:W-:Y:S04]  /*3670*/  DEPBAR.LE SB0, 0x0 ;  /* 0x000080000000791a */ /* 0x000fe80000000000 */
[----:B------:R-:W-:Y:S08]  /*3680*/  BAR.SYNC.DEFER_BLOCKING 0x0 ;  /* 0x0000000000007b1d */ /* 0x000ff00000010000 */
[----:B------:R-:W-:Y:S08]  /*3690*/  LDSM.16.M88.4 R16, [R176] ;  /* 0x00000000b010783b */ /* 0x000ff00000000200 */
[----:B------:R-:W2:Y:S08]  /*36a0*/  LDSM.16.M88.4 R8, [R169+0x12000] ;  /* 0x01200000a908783b */ /* 0x000eb00000000200 */
[----:B------:R-:W3:Y:S08]  /*36b0*/  LDSM.16.M88.4 R68, [R169+0x12800] ;  /* 0x01280000a944783b */ /* 0x000ef00000000200 */
[----:B------:R-:W-:Y:S08]  /*36c0*/  LDSM.16.M88.4 R72, [R0] ;  /* 0x000000000048783b */ /* 0x000ff00000000200 */
[----:B------:R-:W1:Y:S08]  /*36d0*/  LDSM.16.M88.4 R76, [R170+0x12000] ;  /* 0x01200000aa4c783b */ /* 0x000e700000000200 */
[----:B------:R-:W4:Y:S01]  /*36e0*/  LDSM.16.M88.4 R80, [R170+0x12800] ;  /* 0x01280000aa50783b */ /* 0x000f220000000200 */
[C---:B--2---:R-:W-:Y:S07]  /*36f0*/  HMMA.16816.F32 R4, R16.reuse, R8, RZ ;  /* 0x000000081004723c */ /* 0x044fee00000018ff */
[----:B------:R-:W-:Y:S01]  /*3700*/  LDSM.16.M88.4 R84, [R2] ;  /* 0x000000000254783b */ /* 0x000fe20000000200 */
[C---:B------:R-:W-:Y:S07]  /*3710*/  HMMA.16816.F32 R8, R16.reuse, R10, RZ ;  /* 0x0000000a1008723c */ /* 0x040fee00000018ff */
[----:B------:R-:W2:Y:S01]  /*3720*/  LDSM.16.M88.4 R88, [R172+0x12000] ;  /* 0x01200000ac58783b */ /* 0x000ea20000000200 */
[C---:B---3--:R-:W-:Y:S07]  /*3730*/  HMMA.16816.F32 R12, R16.reuse, R68, RZ ;  /* 0x00000044100c723c */ /* 0x048fee00000018ff */
[----:B------:R-:W-:Y:S01]  /*3740*/  LDSM.16.M88.4 R92, [R171+0x12000] ;  /* 0x01200000ab5c783b */ /* 0x000fe20000000200 */
[----:B------:R-:W-:Y:S07]  /*3750*/  HMMA.16816.F32 R16, R16, R70, RZ ;  /* 0x000000461010723c */ /* 0x000fee00000018ff */
[----:B------:R-:W3:Y:S01]  /*3760*/  LDSM.16.M88.4 R68, [R172+0x12800] ;  /* 0x01280000ac44783b */ /* 0x000ee20000000200 */
[C---:B-1----:R-:W-:Y:S08]  /*3770*/  HMMA.16816.F32 R4, R72.reuse, R76, R4 ;  /* 0x0000004c4804723c */ /* 0x042ff00000001804 */
[C---:B------:R-:W-:Y:S01]  /*3780*/  HMMA.16816.F32 R8, R72.reuse, R78, R8 ;  /* 0x0000004e4808723c */ /* 0x040fe20000001808 */
[----:B------:R-:W1:Y:S07]  /*3790*/  LDSM.16.M88.4 R76, [R3] ;  /* 0x00000000034c783b */ /* 0x000e6e0000000200 */
[C---:B----4-:R-:W-:Y:S08]  /*37a0*/  HMMA.16816.F32 R12, R72.reuse, R80, R12 ;  /* 0x00000050480c723c */ /* 0x050ff0000000180c */
[----:B------:R-:W-:Y:S01]  /*37b0*/  HMMA.16816.F32 R16, R72, R82, R16 ;  /* 0x000000524810723c */ /* 0x000fe20000001810 */
[----:B------:R-:W4:Y:S07]  /*37c0*/  LDSM.16.M88.4 R72, [R171+0x12800] ;  /* 0x01280000ab48783b */ /* 0x000f2e0000000200 */
[C---:B--2---:R-:W-:Y:S01]  /*37d0*/  HMMA.16816.F32 R4, R84.reuse, R88, R4 ;  /* 0x000000585404723c */ /* 0x044fe20000001804 */
[----:B------:R-:W-:Y:S07]  /*37e0*/  LDSM.16.M88.4 R80, [R176+0x2000] ;  /* 0x00200000b050783b */ /* 0x000fee0000000200 */
[C---:B------:R-:W-:Y:S01]  /*37f0*/  HMMA.16816.F32 R8, R84.reuse, R90, R8 ;  /* 0x0000005a5408723c */ /* 0x040fe20000001808 */
[----:B------:R-:W2:Y:S07]  /*3800*/  LDSM.16.M88.4 R88, [R169+0x14000] ;  /* 0x01400000a958783b */ /* 0x000eae0000000200 */
[C---:B---3--:R-:W-:Y:S08]  /*3810*/  HMMA.16816.F32 R12, R84.reuse, R68, R12 ;  /* 0x00000044540c723c */ /* 0x048ff0000000180c */
[----:B------:R-:W-:Y:S01]  /*3820*/  HMMA.16816.F32 R16, R84, R70, R16 ;  /* 0x000000465410723c */ /* 0x000fe20000001810 */
[----:B------:R-:W3:Y:S07]  /*3830*/  LDSM.16.M88.4 R68, [R169+0x14800] ;  /* 0x01480000a944783b */ /* 0x000eee0000000200 */
[C---:B-1----:R-:W-:Y:S01]  /*3840*/  HMMA.16816.F32 R4, R76.reuse, R92, R4 ;  /* 0x0000005c4c04723c */ /* 0x042fe20000001804 */
[----:B------:R-:W-:Y:S07]  /*3850*/  LDSM.16.M88.4 R84, [R0+0x2000] ;  /* 0x002000000054783b */ /* 0x000fee0000000200 */
[C---:B------:R-:W-:Y:S01]  /*3860*/  HMMA.16816.F32 R8, R76.reuse, R94, R8 ;  /* 0x0000005e4c08723c */ /* 0x040fe20000001808 */
[----:B------:R-:W1:Y:S07]  /*3870*/  LDSM.16.M88.4 R92, [R170+0x14000] ;  /* 0x01400000aa5c783b */ /* 0x000e6e0000000200 */
        /* <DEDUP_REMOVED lines=25> */
[----:B------:R1:W-:Y:S07]  /*3a10*/  LDSM.16.M88.4 R76, [R0+0x4000] ;  /* 0x00400000004c783b */ /* 0x0003ee0000000200 */
[C---:B------:R-:W-:Y:S01]  /*3a20*/  HMMA.16816.F32 R8, R80.reuse, R94, R8 ;  /* 0x0000005e5008723c */ /* 0x040fe20000001808 */
[----:B------:R-:W3:Y:S07]  /*3a30*/  LDSM.16.M88.4 R92, [R170+0x16000] ;  /* 0x01600000aa5c783b */ /* 0x000eee0000000200 */
[C---:B----4-:R-:W-:Y:S08]  /*3a40*/  HMMA.16816.F32 R12, R80.reuse, R72, R12 ;  /* 0x00000048500c723c */ /* 0x050ff0000000180c */
[----:B------:R-:W-:Y:S01]  /*3a50*/  HMMA.16816.F32 R16, R80, R74, R16 ;  /* 0x0000004a5010723c */ /* 0x000fe20000001810 */
[----:B------:R-:W4:Y:S03]  /*3a60*/  LDSM.16.M88.4 R72, [R170+0x16800] ;  /* 0x01680000aa48783b */ /* 0x000f260000000200 */
[----:B-1----:R-:W-:Y:S04]  /*3a70*/  LEA R0, R196, R236, 0x6 ;  /* 0x000000ecc4007211 */ /* 0x002fe800078e30ff */
[C---:B--2---:R-:W-:Y:S01]  /*3a80*/  HMMA.16816.F32 R4, R84.reuse, R88, R4 ;  /* 0x000000585404723c */ /* 0x044fe20000001804 */
[----:B------:R-:W-:Y:S06]  /*3a90*/  LDSM.16.M88.4 R80, [R172+0x16000] ;  /* 0x01600000ac50783b */ /* 0x000fec0000000200 */
[C---:B------:R-:W-:Y:S01]  /*3aa0*/  IADD3 R89, R0.reuse, 0x7, RZ ;  /* 0x0000000700597810 */ /* 0x040fe20007ffe0ff */
[C---:B------:R-:W-:Y:S04]  /*3ab0*/  HMMA.16816.F32 R8, R84.reuse, R90, R8 ;  /* 0x0000005a5408723c */ /* 0x040fe80000001808 */
[C---:B------:R-:W-:Y:S03]  /*3ac0*/  IADD3 R88, R0.reuse, -0x8, RZ ;  /* 0xfffffff800587810 */ /* 0x040fe60007ffe0ff */
[----:B------:R-:W-:Y:S01]  /*3ad0*/  IADD3 R90, R0, 0x8, RZ ;  /* 0x00000008005a7810 */ /* 0x000fe20007ffe0ff */
[C---:B---3--:R-:W-:Y:S03]  /*3ae0*/  HMMA.16816.F32 R12, R84.reuse, R68, R12 ;  /* 0x00000044540c723c */ /* 0x048fe6000000180c */
[----:B------:R-:W-:Y:S05]  /*3af0*/  ISETP.GE.AND P0, PT, R90, RZ, PT ;  /* 0x000000ff5a00720c */ /* 0x000fea0003f06270 */
[----:B------:R-:W-:Y:S01]  /*3b00*/  HMMA.16816.F32 R16, R84, R70, R16 ;  /* 0x000000465410723c */ /* 0x000fe20000001810 */
[----:B------:R1:W2:Y:S06]  /*3b10*/  LDSM.16.M88.4 R68, [R2+0x4000] ;  /* 0x004000000244783b */ /* 0x0002ac0000000200 */
[----:B------:R-:W-:Y:S01]  /*3b20*/  IABS R84, R0 ;  /* 0x0000000000547213 */ /* 0x000fe20000000000 */
[C---:B------:R-:W-:Y:S03]  /*3b30*/  HMMA.16816.F32 R4, R76.reuse, R92, R4 ;  /* 0x0000005c4c04723c */ /* 0x040fe60000001804 */
[----:B------:R3:W-:Y:S02]  /*3b40*/  I2F R92, R84 ;  /* 0x00000054005c7306 */ /* 0x0007e40000201400 */
[----:B------:R-:W-:Y:S02]  /*3b50*/  @!P0 IADD3 R90, -R0, -0x8, RZ ;  /* 0xfffffff8005a8810 */ /* 0x000fe40007ffe1ff */
[----:B------:R-:W-:Y:S01]  /*3b60*/  ISETP.GE.AND P0, PT, R88, RZ, PT ;  /* 0x000000ff5800720c */ /* 0x000fe20003f06270 */
[C---:B------:R-:W-:Y:S05]  /*3b70*/  HMMA.16816.F32 R8, R76.reuse, R94, R8 ;  /* 0x0000005e4c08723c */ /* 0x040fea0000001808 */
[----:B------:R-:W-:Y:S03]  /*3b80*/  I2F R90, R90 ;  /* 0x0000005a005a7306 */ /* 0x000fe60000201400 */
[C---:B----4-:R-:W-:Y:S04]  /*3b90*/  HMMA.16816.F32 R12, R76.reuse, R72, R12 ;  /* 0x000000484c0c723c */ /* 0x050fe8000000180c */
[C---:B-1----:R-:W-:Y:S02]  /*3ba0*/  IADD3 R2, R0.reuse, -0x1, RZ ;  /* 0xffffffff00027810 */ /* 0x042fe40007ffe0ff */
[----:B------:R-:W-:Y:S02]  /*3bb0*/  @!P0 IADD3 R88, -R0, 0x8, RZ ;  /* 0x0000000800588810 */ /* 0x000fe40007ffe1ff */
[----:B------:R-:W-:Y:S01]  /*3bc0*/  HMMA.16816.F32 R16, R76, R74, R16 ;  /* 0x0000004a4c10723c */ /* 0x000fe20000001810 */
[----:B------:R-:W-:Y:S02]  /*3bd0*/  LDSM.16.M88.4 R76, [R171+0x16000] ;  /* 0x01600000ab4c783b */ /* 0x000fe40000000200 */
[----:B------:R-:W-:Y:S01]  /*3be0*/  ISETP.GE.AND P1, PT, R2, RZ, PT ;  /* 0x000000ff0200720c */ /* 0x000fe20003f26270 */
[----:B------:R-:W-:Y:S04]  /*3bf0*/  I2F R88, R88 ;  /* 0x0000005800587306 */ /* 0x000fe80000201400 */
[C---:B--2---:R-:W-:Y:S01]  /*3c00*/  HMMA.16816.F32 R4, R68.reuse, R80, R4 ;  /* 0x000000504404723c */ /* 0x044fe20000001804 */
[----:B---3--:R-:W1:Y:S07]  /*3c10*/  LDSM.16.M88.4 R84, [R172+0x16800] ;  /* 0x01680000ac54783b */ /* 0x008e6e0000000200 */
[C---:B------:R-:W-:Y:S01]  /*3c20*/  @!P1 IADD3 R2, -R0.reuse, 0x1, RZ ;  /* 0x0000000100029810 */ /* 0x040fe20007ffe1ff */
[C---:B------:R-:W-:Y:S01]  /*3c30*/  HMMA.16816.F32 R8, R68.reuse, R82, R8 ;  /* 0x000000524408723c */ /* 0x040fe20000001808 */
[----:B------:R2:W3:Y:S02]  /*3c40*/  LDSM.16.M88.4 R72, [R3+0x4000] ;  /* 0x004000000348783b */ /* 0x0004e40000000200 */
[----:B------:R4:W-:Y:S01]  /*3c50*/  I2F R91, R2 ;  /* 0x00000002005b7306 */ /* 0x0009e20000201400 */
[----:B------:R-:W-:Y:S02]  /*3c60*/  ISETP.GE.AND P1, PT, R89, RZ, PT ;  /* 0x000000ff5900720c */ /* 0x000fe40003f26270 */
[C---:B------:R-:W-:Y:S02]  /*3c70*/  IADD3 R81, R0.reuse, -0x10, RZ ;  /* 0xfffffff000517810 */ /* 0x040fe40007ffe0ff */
[----:B------:R-:W-:Y:S02]  /*3c80*/  IADD3 R80, R0, -0x11, RZ ;  /* 0xffffffef00507810 */ /* 0x000fe40007ffe0ff */
[----:B------:R-:W-:Y:S02]  /*3c90*/  ISETP.GE.AND P0, PT, R81, RZ, PT ;  /* 0x000000ff5100720c */ /* 0x000fe40003f06270 */
[----:B------:R-:W-:Y:S05]  /*3ca0*/  ISETP.GE.AND P2, PT, R80, RZ, PT ;  /* 0x000000ff5000720c */ /* 0x000fea0003f46270 */
[C---:B------:R-:W-:Y:S06]  /*3cb0*/  @!P1 IADD3 R89, -R0.reuse, -0x7, RZ ;  /* 0xfffffff900599810 */ /* 0x040fec0007ffe1ff */
[----:B------:R-:W-:Y:S01]  /*3cc0*/  I2F R89, R89 ;  /* 0x0000005900597306 */ /* 0x000fe20000201400 */
[C---:B--2---:R-:W-:Y:S02]  /*3cd0*/  IADD3 R3, R0.reuse, -0x18, RZ ;  /* 0xffffffe800037810 */ /* 0x044fe40007ffe0ff */
[C---:B------:R-:W-:Y:S02]  /*3ce0*/  @!P0 IADD3 R81, -R0.reuse, 0x10, RZ ;  /* 0x0000001000518810 */ /* 0x040fe40007ffe1ff */
[C---:B----4-:R-:W-:Y:S02]  /*3cf0*/  IADD3 R2, R0.reuse, -0x9, RZ ;  /* 0xfffffff700027810 */ /* 0x050fe40007ffe0ff */
[----:B------:R-:W-:Y:S02]  /*3d00*/  @!P2 IADD3 R80, -R0, 0x11, RZ ;  /* 0x000000110050a810 */ /* 0x000fe40007ffe1ff */
[----:B------:R-:W-:Y:S01]  /*3d10*/  ISETP.GE.AND P1, PT, R2, RZ, PT ;  /* 0x000000ff0200720c */ /* 0x000fe20003f26270 */
[C---:B-1----:R-:W-:Y:S01]  /*3d20*/  HMMA.16816.F32 R12, R68.reuse, R84, R12 ;  /* 0x00000054440c723c */ /* 0x042fe2000000180c */
[----:B------:R-:W-:Y:S07]  /*3d30*/  I2F R81, R81 ;  /* 0x0000005100517306 */ /* 0x000fee0000201400 */
[----:B------:R-:W-:Y:S01]  /*3d40*/  HMMA.16816.F32 R16, R68, R86, R16 ;  /* 0x000000564410723c */ /* 0x000fe20000001810 */
[----:B------:R-:W1:Y:S02]  /*3d50*/  LDSM.16.M88.4 R68, [R171+0x16800] ;  /* 0x01680000ab44783b */ /* 0x000e640000000200 */
[----:B------:R-:W-:Y:S01]  /*3d60*/  I2F R80, R80 ;  /* 0x0000005000507306 */ /* 0x000fe20000201400 */
[C---:B------:R-:W-:Y:S02]  /*3d70*/  @!P1 IADD3 R2, -R0.reuse, 0x9, RZ ;  /* 0x0000000900029810 */ /* 0x040fe40007ffe1ff */
[----:B------:R-:W-:Y:S02]  /*3d80*/  ISETP.GE.AND P1, PT, R3, RZ, PT ;  /* 0x000000ff0300720c */ /* 0x000fe40003f26270 */
[C---:B---3--:R-:W-:Y:S05]  /*3d90*/  HMMA.16816.F32 R4, R72.reuse, R76, R4 ;  /* 0x0000004c4804723c */ /* 0x048fea0000001804 */
[----:B------:R2:W-:Y:S03]  /*3da0*/  I2F R82, R2 ;  /* 0x0000000200527306 */ /* 0x0005e60000201400 */
[C---:B------:R-:W-:Y:S04]  /*3db0*/  HMMA.16816.F32 R8, R72.reuse, R78, R8 ;  /* 0x0000004e4808723c */ /* 0x040fe80000001808 */
[----:B------:R-:W-:Y:S02]  /*3dc0*/  @!P1 IADD3 R3, -R0, 0x18, RZ ;  /* 0x0000001800039810 */ /* 0x000fe40007ffe1ff */
[-C--:B------:R-:W-:Y:S02]  /*3dd0*/  @P3 ISETP.GE.AND P1, PT, R188, R189.reuse, PT ;  /* 0x000000bdbc00320c */ /* 0x080fe40003f26270 */
[----:B------:R-:W-:Y:S08]  /*3de0*/  I2F R77, R3 ;  /* 0x00000003004d7306 */ /* 0x000ff00000201400 */
[----:B------:R-:W-:Y:S02]  /*3df0*/  FMUL.FTZ R4, R4, c[0x0][0x2ec] ;  /* 0x0000bb0004047a20 */ /* 0x000fe40000410000 */
[----:B------:R-:W-:Y:S02]  /*3e00*/  FMUL.FTZ R5, R5, c[0x0][0x2ec] ;  /* 0x0000bb0005057a20 */ /* 0x000fe40000410000 */
[----:B------:R-:W3:Y:S01]  /*3e10*/  MUFU.TANH R95, R4 ;  /* 0x00000004005f7308 */ /* 0x000ee20000002400 */
[----:B--2---:R-:W-:Y:S01]  /*3e20*/  IADD3 R2, R0, -0x19, RZ ;  /* 0xffffffe700027810 */ /* 0x004fe20007ffe0ff */
[----:B------:R-:W-:Y:S02]  /*3e30*/  FMUL.FTZ R6, R6, c[0x0][0x2ec] ;  /* 0x0000bb0006067a20 */ /* 0x000fe40000410000 */
[----:B------:R-:W-:Y:S01]  /*3e40*/  FMUL.FTZ R7, R7, c[0x0][0x2ec] ;  /* 0x0000bb0007077a20 */ /* 0x000fe20000410000 */
[C---:B-1----:R-:W-:Y:S03]  /*3e50*/  HMMA.16816.F32 R12, R72.reuse, R68, R12 ;  /* 0x00000044480c723c */ /* 0x042fe6000000180c */
[----:B------:R-:W-:Y:S01]  /*3e60*/  ISETP.GE.AND P0, PT, R2, RZ, PT ;  /* 0x000000ff0200720c */ /* 0x000fe20003f06270 */
[----:B------:R-:W-:Y:S01]  /*3e70*/  FMUL.FTZ R8, R8, c[0x0][0x2ec] ;  /* 0x0000bb0008087a20 */ /* 0x000fe20000410000 */
[----:B------:R-:W1:Y:S01]  /*3e80*/  MUFU.TANH R93, R5 ;  /* 0x00000005005d7308 */ /* 0x000e620000002400 */
[----:B------:R-:W-:Y:S02]  /*3e90*/  FMUL.FTZ R9, R9, c[0x0][0x2ec] ;  /* 0x0000bb0009097a20 */ /* 0x000fe40000410000 */
[----:B------:R-:W-:Y:S04]  /*3ea0*/  HMMA.16816.F32 R16, R72, R70, R16 ;  /* 0x000000464810723c */ /* 0x000fe80000001810 */
[----:B------:R-:W-:Y:S02]  /*3eb0*/  FMUL.FTZ R10, R10, c[0x0][0x2ec] ;  /* 0x0000bb000a0a7a20 */ /* 0x000fe40000410000 */
[----:B------:R-:W-:Y:S01]  /*3ec0*/  FMUL.FTZ R11, R11, c[0x0][0x2ec] ;  /* 0x0000bb000b0b7a20 */ /* 0x000fe20000410000 */
[----:B------:R2:W4:Y:S01]  /*3ed0*/  MUFU.TANH R155, R6 ;  /* 0x00000006009b7308 */ /* 0x0005220000002400 */
[----:B------:R-:W-:Y:S02]  /*3ee0*/  @!P0 IADD3 R2, -R0, 0x19, RZ ;  /* 0x0000001900028810 */ /* 0x000fe40007ffe1ff */
[----:B-----5:R-:W-:Y:S02]  /*3ef0*/  FSETP.NEU.FTZ.AND P0, PT, R197, -INF , PT ;  /* 0xff800000c500780b */ /* 0x020fe40003f1d000 */
[-C--:B---3--:R-:W-:Y:S01]  /*3f00*/  FFMA.FTZ R3, R92, -R186.reuse, R95 ;  /* 0x800000ba5c037223 */ /* 0x088fe2000001005f */
[----:B------:R-:W-:Y:S03]  /*3f10*/  @P3 IADD3 R4, R188, 0x1, RZ ;  /* 0x00000001bc043810 */ /* 0x000fe60007ffe0ff */
[----:B------:R-:W-:Y:S01]  /*3f20*/  FMUL.FTZ R12, R12, c[0x0][0x2ec] ;  /* 0x0000bb000c0c7a20 */ /* 0x000fe20000410000 */
[----:B------:R3:W-:Y:S01]  /*3f30*/  I2F R76, R2 ;  /* 0x00000002004c7306 */ /* 0x0007e20000201400 */
[----:B------:R-:W-:Y:S01]  /*3f40*/  @P3 FSEL R3, R3, -INF , !P1 ;  /* 0xff80000003033808 */ /* 0x000fe20004800000 */
[----:B------:R-:W-:Y:S01]  /*3f50*/  FMUL.FTZ R13, R13, c[0x0][0x2ec] ;  /* 0x0000bb000d0d7a20 */ /* 0x000fe20000410000 */
[-C--:B------:R-:W-:Y:S01]  /*3f60*/  @P3 ISETP.GE.AND P2, PT, R4, R189.reuse, PT ;  /* 0x000000bd0400320c */ /* 0x080fe20003f46270 */
[-C--:B-1----:R-:W-:Y:S02]  /*3f70*/  FFMA.FTZ R0, R91, -R186.reuse, R93 ;  /* 0x800000ba5b007223 */ /* 0x082fe4000001005d */
[----:B------:R-:W-:Y:S02]  /*3f80*/  FMUL.FTZ R14, R14, c[0x0][0x2ec] ;  /* 0x0000bb000e0e7a20 */ /* 0x000fe40000410000 */
[----:B------:R-:W-:Y:S01]  /*3f90*/  FMUL.FTZ R15, R15, c[0x0][0x2ec] ;  /* 0x0000bb000f0f7a20 */ /* 0x000fe20000410000 */
[----:B------:R-:W-:Y:S01]  /*3fa0*/  @P3 FSEL R0, R0, -INF , !P2 ;  /* 0xff80000000003808 */ /* 0x000fe20005000000 */
[----:B------:R1:W1:Y:S01]  /*3fb0*/  MUFU.TANH R154, R7 ;  /* 0x00000007009a7308 */ /* 0x0002620000002400 */
[----:B------:R-:W-:Y:S02]  /*3fc0*/  FMUL.FTZ R16, R16, c[0x0][0x2ec] ;  /* 0x0000bb0010107a20 */ /* 0x000fe40000410000 */
[----:B------:R-:W-:Y:S01]  /*3fd0*/  FMUL.FTZ R17, R17, c[0x0][0x2ec] ;  /* 0x0000bb0011117a20 */ /* 0x000fe20000410000 */
[----:B--2---:R-:W-:Y:S01]  /*3fe0*/  @P3 IADD3 R6, R188, 0x18, RZ ;  /* 0x00000018bc063810 */ /* 0x004fe20007ffe0ff */
[-C--:B----4-:R-:W-:Y:S02]  /*3ff0*/  FFMA.FTZ R4, R90, -R186.reuse, R155 ;  /* 0x800000ba5a047223 */ /* 0x090fe4000001009b */
[----:B------:R-:W-:Y:S02]  /*4000*/  FMUL.FTZ R18, R18, c[0x0][0x2ec] ;  /* 0x0000bb0012127a20 */ /* 0x000fe40000410000 */
[----:B------:R-:W-:Y:S01]  /*4010*/  FMUL.FTZ R19, R19, c[0x0][0x2ec] ;  /* 0x0000bb0013137a20 */ /* 0x000fe20000410000 */
[----:B------:R-:W-:Y:S01]  /*4020*/  @P3 FSEL R4, R4, -INF , !P1 ;  /* 0xff80000004043808 */ /* 0x000fe20004800000 */
[----:B------:R-:W2:Y:S01]  /*4030*/  MUFU.TANH R96, R8 ;  /* 0x0000000800607308 */ /* 0x000ea20000002400 */
[----:B---3--:R-:W-:Y:S05]  /*4040*/  FMUL.FTZ R2, R197, 1.4426950216293334961 ;  /* 0x3fb8aa3bc5027820 */ /* 0x008fea0000410000 */
[----:B------:R-:W-:Y:S02]  /*4050*/  FSEL R2, R2, RZ, P0 ;  /* 0x000000ff02027208 */ /* 0x000fe40000000000 */
[----:B------:R-:W-:Y:S02]  /*4060*/  FSETP.NEU.FTZ.AND P0, PT, R200, -INF , PT ;  /* 0xff800000c800780b */ /* 0x000fe40003f1d000 */
[----:B------:R-:W3:Y:S01]  /*4070*/  MUFU.TANH R86, R9 ;  /* 0x0000000900567308 */ /* 0x000ee20000002400 */
[--C-:B------:R-:W-:Y:S01]  /*4080*/  FFMA.FTZ R3, R3, c[0x0][0x23c], -R2.reuse ;  /* 0x00008f0003037a23 */ /* 0x100fe20000010802 */
[----:B-1----:R-:W-:Y:S01]  /*4090*/  @P3 IADD3 R7, R188, 0x19, RZ ;  /* 0x00000019bc073810 */ /* 0x002fe20007ffe0ff */
[----:B------:R-:W-:Y:S07]  /*40a0*/  FFMA.FTZ R5, R0, c[0x0][0x23c], -R2 ;  /* 0x00008f0000057a23 */ /* 0x000fee0000010802 */
[----:B------:R1:W-:Y:S10]  /*40b0*/  MUFU.EX2 R98, R3 ;  /* 0x0000000300627308 */ /* 0x0003f40000000800 */
[----:B------:R4:W-:Y:S10]  /*40c0*/  MUFU.EX2 R97, R5 ;  /* 0x0000000500617308 */ /* 0x0009f40000000800 */
[----:B------:R-:W2:Y:S01]  /*40d0*/  MUFU.TANH R153, R10 ;  /* 0x0000000a00997308 */ /* 0x000ea20000002400 */
[----:B-1----:R-:W-:Y:S05]  /*40e0*/  FMUL.FTZ R3, R200, 1.4426950216293334961 ;  /* 0x3fb8aa3bc8037820 */ /* 0x002fea0000410000 */
[----:B------:R-:W-:Y:S01]  /*40f0*/  FSEL R0, R3, RZ, P0 ;  /* 0x000000ff03007208 */ /* 0x000fe20000000000 */
[-C--:B------:R-:W-:Y:S03]  /*4100*/  FFMA.FTZ R3, R89, -R186.reuse, R154 ;  /* 0x800000ba59037223 */ /* 0x080fe6000001009a */
[----:B------:R-:W1:Y:S01]  /*4110*/  MUFU.TANH R152, R11 ;  /* 0x0000000b00987308 */ /* 0x000e620000002400 */
[--C-:B------:R-:W-:Y:S01]  /*4120*/  FFMA.FTZ R4, R4, c[0x0][0x23c], -R0.reuse ;  /* 0x00008f0004047a23 */ /* 0x100fe20000010800 */
[----:B------:R-:W-:Y:S02]  /*4130*/  @P3 FSEL R3, R3, -INF , !P2 ;  /* 0xff80000003033808 */ /* 0x000fe40005000000 */
[C---:B----4-:R-:W-:Y:S03]  /*4140*/  @P3 IADD3 R5, R188.reuse, 0x8, RZ ;  /* 0x00000008bc053810 */ /* 0x050fe60007ffe0ff */
[----:B------:R-:W-:Y:S03]  /*4150*/  FFMA.FTZ R3, R3, c[0x0][0x23c], -R0 ;  /* 0x00008f0003037a23 */ /* 0x000fe60000010800 */
[----:B------:R2:W-:Y:S01]  /*4160*/  MUFU.EX2 R158, R4 ;  /* 0x00000004009e7308 */ /* 0x0005e20000000800 */
[-C--:B------:R-:W-:Y:S02]  /*4170*/  @P3 ISETP.GE.AND P0, PT, R5, R189.reuse, PT ;  /* 0x000000bd0500320c */ /* 0x080fe40003f06270 */
[C---:B------:R-:W-:Y:S04]  /*4180*/  @P3 IADD3 R5, R188.reuse, 0x9, RZ ;  /* 0x00000009bc053810 */ /* 0x040fe80007ffe0ff */
[-C--:B------:R-:W-:Y:S02]  /*4190*/  @P3 ISETP.GE.AND P1, PT, R5, R189.reuse, PT ;  /* 0x000000bd0500320c */ /* 0x080fe40003f26270 */
[----:B------:R-:W-:Y:S01]  /*41a0*/  @P3 IADD3 R5, R188, 0x10, RZ ;  /* 0x00000010bc053810 */ /* 0x000fe20007ffe0ff */
[----:B------:R3:W-:Y:S10]  /*41b0*/  MUFU.EX2 R157, R3 ;  /* 0x00000003009d7308 */ /* 0x0007f40000000800 */
[----:B------:R-:W4:Y:S01]  /*41c0*/  MUFU.TANH R85, R12 ;  /* 0x0000000c00557308 */ /* 0x000f220000002400 */
[-C--:B--2---:R-:W-:Y:S05]  /*41d0*/  FFMA.FTZ R4, R88, -R186.reuse, R96 ;  /* 0x800000ba58047223 */ /* 0x084fea0000010060 */
[----:B------:R-:W-:Y:S04]  /*41e0*/  @P3 FSEL R4, R4, -INF , !P0 ;  /* 0xff80000004043808 */ /* 0x000fe80004000000 */
[----:B------:R-:W2:Y:S01]  /*41f0*/  MUFU.TANH R84, R13 ;  /* 0x0000000d00547308 */ /* 0x000ea20000002400 */
[----:B------:R-:W-:Y:S02]  /*4200*/  FFMA.FTZ R4, R4, c[0x0][0x23c], -R2 ;  /* 0x00008f0004047a23 */ /* 0x000fe40000010802 */
[-C--:B---3--:R-:W-:Y:S07]  /*4210*/  FFMA.FTZ R3, R82, -R186.reuse, R86 ;  /* 0x800000ba52037223 */ /* 0x088fee0000010056 */
[----:B------:R3:W-:Y:S01]  /*4220*/  MUFU.EX2 R94, R4 ;  /* 0x00000004005e7308 */ /* 0x0007e20000000800 */
[----:B------:R-:W-:Y:S05]  /*4230*/  @P3 FSEL R3, R3, -INF , !P1 ;  /* 0xff80000003033808 */ /* 0x000fea0004800000 */
[----:B------:R-:W-:Y:S04]  /*4240*/  FFMA.FTZ R3, R3, c[0x0][0x23c], -R2 ;  /* 0x00008f0003037a23 */ /* 0x000fe80000010802 */
[----:B------:R1:W-:Y:S10]  /*4250*/  MUFU.EX2 R89, R3 ;  /* 0x0000000300597308 */ /* 0x0003f40000000800 */
[----:B------:R-:W2:Y:S01]  /*4260*/  MUFU.TANH R151, R14 ;  /* 0x0000000e00977308 */ /* 0x000ea20000002400 */
[-C--:B---3--:R-:W-:Y:S05]  /*4270*/  FFMA.FTZ R4, R92, -R186.reuse, R153 ;  /* 0x800000ba5c047223 */ /* 0x088fea0000010099 */
[----:B------:R-:W-:Y:S04]  /*4280*/  @P3 FSEL R4, R4, -INF , !P0 ;  /* 0xff80000004043808 */ /* 0x000fe80004000000 */
[----:B------:R-:W3:Y:S01]  /*4290*/  MUFU.TANH R150, R15 ;  /* 0x0000000f00967308 */ /* 0x000ee20000002400 */
[-C--:B------:R-:W-:Y:S02]  /*42a0*/  @P3 ISETP.GE.AND P0, PT, R5, R189.reuse, PT ;  /* 0x000000bd0500320c */ /* 0x080fe40003f06270 */
[----:B------:R-:W-:Y:S01]  /*42b0*/  @P3 IADD3 R5, R188, 0x11, RZ ;  /* 0x00000011bc053810 */ /* 0x000fe20007ffe0ff */
[----:B------:R-:W-:Y:S02]  /*42c0*/  FFMA.FTZ R4, R4, c[0x0][0x23c], -R0 ;  /* 0x00008f0004047a23 */ /* 0x000fe40000010800 */
[-C--:B-1----:R-:W-:Y:S04]  /*42d0*/  FFMA.FTZ R3, R91, -R186.reuse, R152 ;  /* 0x800000ba5b037223 */ /* 0x082fe80000010098 */
[----:B------:R4:W-:Y:S01]  /*42e0*/  MUFU.EX2 R156, R4 ;  /* 0x00000004009c7308 */ /* 0x0009e20000000800 */
[----:B------:R-:W-:Y:S02]  /*42f0*/  @P3 FSEL R3, R3, -INF , !P1 ;  /* 0xff80000003033808 */ /* 0x000fe40004800000 */
[-C--:B------:R-:W-:Y:S03]  /*4300*/  @P3 ISETP.GE.AND P1, PT, R5, R189.reuse, PT ;  /* 0x000000bd0500320c */ /* 0x080fe60003f26270 */
[----:B------:R-:W-:Y:S04]  /*4310*/  FFMA.FTZ R3, R3, c[0x0][0x23c], -R0 ;  /* 0x00008f0003037a23 */ /* 0x000fe80000010800 */
[----:B------:R2:W-:Y:S10]  /*4320*/  MUFU.EX2 R91, R3 ;  /* 0x00000003005b7308 */ /* 0x0005f40000000800 */
[----:B------:R-:W-:Y:S01]  /*4330*/  MUFU.TANH R83, R16 ;  /* 0x0000001000537308 */ /* 0x000fe20000002400 */
[-C--:B----4-:R-:W-:Y:S05]  /*4340*/  FFMA.FTZ R4, R81, -R186.reuse, R85 ;  /* 0x800000ba51047223 */ /* 0x090fea0000010055 */
[----:B------:R-:W-:Y:S04]  /*4350*/  @P3 FSEL R4, R4, -INF , !P0 ;  /* 0xff80000004043808 */ /* 0x000fe80004000000 */
[----:B------:R-:W1:Y:S01]  /*4360*/  MUFU.TANH R79, R17 ;  /* 0x00000011004f7308 */ /* 0x000e620000002400 */
[----:B------:R-:W-:Y:S02]  /*4370*/  FFMA.FTZ R4, R4, c[0x0][0x23c], -R2 ;  /* 0x00008f0004047a23 */ /* 0x000fe40000010802 */
[-C--:B--2---:R-:W-:Y:S07]  /*4380*/  FFMA.FTZ R3, R80, -R186.reuse, R84 ;  /* 0x800000ba50037223 */ /* 0x084fee0000010054 */
[----:B------:R2:W-:Y:S01]  /*4390*/  MUFU.EX2 R90, R4 ;  /* 0x00000004005a7308 */ /* 0x0005e20000000800 */
[----:B------:R-:W-:Y:S05]  /*43a0*/  @P3 FSEL R3, R3, -INF , !P1 ;  /* 0xff80000003033808 */ /* 0x000fea0004800000 */
[----:B------:R-:W-:Y:S04]  /*43b0*/  FFMA.FTZ R3, R3, c[0x0][0x23c], -R2 ;  /* 0x00008f0003037a23 */ /* 0x000fe80000010802 */
[----:B------:R3:W-:Y:S10]  /*43c0*/  MUFU.EX2 R87, R3 ;  /* 0x0000000300577308 */ /* 0x0007f40000000800 */
[----:B------:R-:W4:Y:S01]  /*43d0*/  MUFU.TANH R149, R18 ;  /* 0x0000001200957308 */ /* 0x000f220000002400 */
[-C--:B--2---:R-:W-:Y:S05]  /*43e0*/  FFMA.FTZ R4, R88, -R186.reuse, R151 ;  /* 0x800000ba58047223 */ /* 0x084fea0000010097 */
[----:B------:R-:W-:Y:S04]  /*43f0*/  @P3 FSEL R4, R4, -INF , !P0 ;  /* 0xff80000004043808 */ /* 0x000fe80004000000 */
[----:B------:R-:W2:Y:S01]  /*4400*/  MUFU.TANH R99, R19 ;  /* 0x0000001300637308 */ /* 0x000ea20000002400 */
[-C--:B------:R-:W-:Y:S01]  /*4410*/  @P3 ISETP.GE.AND P0, PT, R6, R189.reuse, PT ;  /* 0x000000bd0600320c */ /* 0x080fe20003f06270 */
[----:B------:R-:W-:Y:S02]  /*4420*/  FFMA.FTZ R4, R4, c[0x0][0x23c], -R0 ;  /* 0x00008f0004047a23 */ /* 0x000fe40000010800 */
[-C--:B---3--:R-:W-:Y:S06]  /*4430*/  FFMA.FTZ R3, R82, -R186.reuse, R150 ;  /* 0x800000ba52037223 */ /* 0x088fec0000010096 */
[----:B------:R3:W-:Y:S01]  /*4440*/  MUFU.EX2 R92, R4 ;  /* 0x00000004005c7308 */ /* 0x0007e20000000800 */
[----:B------:R-:W-:Y:S02]  /*4450*/  @P3 FSEL R3, R3, -INF , !P1 ;  /* 0xff80000003033808 */ /* 0x000fe40004800000 */
[----:B------:R-:W-:Y:S03]  /*4460*/  @P3 ISETP.GE.AND P1, PT, R7, R189, PT ;  /* 0x000000bd0700320c */ /* 0x000fe60003f26270 */
[----:B------:R-:W-:Y:S02]  /*4470*/  FFMA.FTZ R5, R3, c[0x0][0x23c], -R0 ;  /* 0x00008f0003057a23 */ /* 0x000fe40000010800 */
[-C--:B-1----:R-:W-:Y:S02]  /*4480*/  FFMA.FTZ R3, R76, -R186.reuse, R79 ;  /* 0x800000ba4c037223 */ /* 0x082fe4000001004f */
[----:B------:R1:W1:Y:S03]  /*4490*/  MUFU.EX2 R88, R5 ;  /* 0x0000000500587308 */ /* 0x0002660000000800 */
[----:B------:R-:W-:Y:S01]  /*44a0*/  @P3 FSEL R3, R3, -INF , !P1 ;  /* 0xff80000003033808 */ /* 0x000fe20004800000 */
[----:B---3--:R-:W-:Y:S05]  /*44b0*/  FFMA.FTZ R4, R77, -R186, R83 ;  /* 0x800000ba4d047223 */ /* 0x008fea0000010053 */
[----:B------:R-:W-:Y:S05]  /*44c0*/  @P3 FSEL R4, R4, -INF , !P0 ;  /* 0xff80000004043808 */ /* 0x000fea0004000000 */
[--C-:B------:R-:W-:Y:S01]  /*44d0*/  FFMA.FTZ R4, R4, c[0x0][0x23c], -R2.reuse ;  /* 0x00008f0004047a23 */ /* 0x100fe20000010802 */
[----:B-1----:R-:W-:Y:S01]  /*44e0*/  F2FP.PACK_AB R5, R91, R156 ;  /* 0x0000009c5b05723e */ /* 0x002fe200000000ff */
[----:B------:R-:W-:Y:S02]  /*44f0*/  FFMA.FTZ R2, R3, c[0x0][0x23c], -R2 ;  /* 0x00008f0003027a23 */ /* 0x000fe40000010802 */
[----:B----4-:R-:W-:Y:S01]  /*4500*/  FFMA.FTZ R3, R81, -R186, R149 ;  /* 0x800000ba51037223 */ /* 0x010fe20000010095 */
[----:B------:R1:W-:Y:S04]  /*4510*/  MUFU.EX2 R82, R4 ;  /* 0x0000000400527308 */ /* 0x0003e80000000800 */
[----:B------:R-:W-:Y:S02]  /*4520*/  @P3 FSEL R3, R3, -INF , !P0 ;  /* 0xff80000003033808 */ /* 0x000fe40004000000 */
[----:B------:R-:W-:Y:S03]  /*4530*/  IADD3 R76, P0, R227, R210, RZ ;  /* 0x000000d2e34c7210 */ /* 0x000fe60007f1e0ff */
[--C-:B------:R-:W-:Y:S01]  /*4540*/  FFMA.FTZ R3, R3, c[0x0][0x23c], -R0.reuse ;  /* 0x00008f0003037a23 */ /* 0x100fe20000010800 */
[----:B------:R2:W3:Y:S01]  /*4550*/  MUFU.EX2 R78, R2 ;  /* 0x00000002004e7308 */ /* 0x0004e20000000800 */
[----:B------:R-:W-:Y:S02]  /*4560*/  IADD3.X R77, R226, R209, RZ, P0, !PT ;  /* 0x000000d1e24d7210 */ /* 0x000fe400007fe4ff */
[C---:B------:R-:W-:Y:S04]  /*4570*/  LEA R184, P0, R159.reuse, R184, 0x2 ;  /* 0x000000b89fb87211 */ /* 0x040fe800078010ff */
[----:B------:R-:W-:Y:S03]  /*4580*/  LEA.HI.X.SX32 R185, R159, R185, 0x2, P0 ;  /* 0x000000b99fb97211 */ /* 0x000fe600000f16ff */
[----:B------:R4:W-:Y:S01]  /*4590*/  MUFU.EX2 R81, R3 ;  /* 0x0000000300517308 */ /* 0x0009e20000000800 */
[----:B-1----:R-:W-:Y:S01]  /*45a0*/  F2FP.PACK_AB R4, R87, R90 ;  /* 0x0000005a5704723e */ /* 0x002fe200000000ff */
[----:B--2---:R-:W-:Y:S05]  /*45b0*/  FFMA.FTZ R2, R80, -R186, R99 ;  /* 0x800000ba50027223 */ /* 0x004fea0000010063 */
[----:B------:R-:W-:Y:S05]  /*45c0*/  @P3 FSEL R2, R2, -INF , !P1 ;  /* 0xff80000002023808 */ /* 0x000fea0004800000 */
[----:B------:R-:W-:Y:S01]  /*45d0*/  FFMA.FTZ R0, R2, c[0x0][0x23c], -R0 ;  /* 0x00008f0002007a23 */ /* 0x000fe20000010800 */
[----:B----4-:R-:W-:Y:S02]  /*45e0*/  F2FP.PACK_AB R3, R97, R98 ;  /* 0x000000626103723e */ /* 0x010fe400000000ff */
[----:B------:R-:W-:Y:S01]  /*45f0*/  F2FP.PACK_AB R2, R157, R158 ;  /* 0x0000009e9d02723e */ /* 0x000fe200000000ff */
[----:B------:R1:W2:Y:S02]  /*4600*/  MUFU.EX2 R80, R0 ;  /* 0x0000000000507308 */ /* 0x0002a40000000800 */
[----:B------:R4:W-:Y:S04]  /*4610*/  STS [R201+0x20000], R3 ;  /* 0x02000003c9007388 */ /* 0x0009e80000000800 */
[----:B------:R3:W-:Y:S04]  /*4620*/  STS [R201+0x20400], R2 ;  /* 0x02040002c9007388 */ /* 0x0007e80000000800 */
[----:B------:R-:W-:Y:S01]  /*4630*/  STS [R204+0x20400], R5 ;  /* 0x02040005cc007388 */ /* 0x000fe20000000800 */
[----:B-1----:R-:W-:Y:S02]  /*4640*/  F2FP.PACK_AB R0, R89, R94 ;  /* 0x0000005e5900723e */ /* 0x002fe400000000ff */
[----:B----4-:R-:W-:Y:S03]  /*4650*/  F2FP.PACK_AB R3, R88, R92 ;  /* 0x0000005c5803723e */ /* 0x010fe600000000ff */
[----:B------:R2:W-:Y:S01]  /*4660*/  STS [R204+0x20000], R0 ;  /* 0x02000000cc007388 */ /* 0x0005e20000000800 */
[----:B---3--:R-:W-:Y:S03]  /*4670*/  F2FP.PACK_AB R2, R78, R82 ;  /* 0x000000524e02723e */ /* 0x008fe600000000ff */
[----:B------:R-:W-:Y:S04]  /*4680*/  STS [R202+0x20000], R4 ;  /* 0x02000004ca007388 */ /* 0x000fe80000000800 */
[----:B------:R1:W-:Y:S04]  /*4690*/  STS [R202+0x20400], R3 ;  /* 0x02040003ca007388 */ /* 0x0003e80000000800 */
[----:B------:R-:W-:Y:S01]  /*46a0*/  STS [R203+0x20000], R2 ;  /* 0x02000002cb007388 */ /* 0x000fe20000000800 */
[----:B--2---:R-:W-:Y:S05]  /*46b0*/  F2FP.PACK_AB R0, R80, R81 ;  /* 0x000000515000723e */ /* 0x004fea00000000ff */
[----:B------:R2:W-:Y:S01]  /*46c0*/  STS [R203+0x20400], R0 ;  /* 0x02040000cb007388 */ /* 0x0005e20000000800 */
[CC--:B-1----:R-:W-:Y:S03]  /*46d0*/  IADD3 R3, R173.reuse, R177.reuse, RZ ;  /* 0x000000b1ad037210 */ /* 0x0c2fe60007ffe0ff */
[----:B------:R-:W-:Y:S08]  /*46e0*/  LDSM.16.M88.4 R16, [R177+0xc000] ;  /* 0x00c00000b110783b */ /* 0x000ff00000000200 */
[----:B------:R-:W1:Y:S08]  /*46f0*/  LDSM.16.M88.4 R8, [R169+0x18000] ;  /* 0x01800000a908783b */ /* 0x000e700000000200 */
[----:B------:R-:W3:Y:S01]  /*4700*/  LDSM.16.M88.4 R68, [R169+0x18800] ;  /* 0x01880000a944783b */ /* 0x000ee20000000200 */
[----:B--2---:R-:W-:Y:S04]  /*4710*/  IADD3 R0, R148, R177, RZ ;  /* 0x000000b194007210 */ /* 0x004fe80007ffe0ff */
[----:B------:R-:W-:Y:S03]  /*4720*/  IADD3 R2, R173, R0, RZ ;  /* 0x00000000ad027210 */ /* 0x000fe60007ffe0ff */
[----:B------:R-:W-:Y:S01]  /*4730*/  LDSM.16.M88.4 R72, [R0+0xc000] ;  /* 0x00c000000048783b */ /* 0x000fe20000000200 */
[C---:B-1----:R-:W-:Y:S08]  /*4740*/  HMMA.16816.F32 R4, R16.reuse, R8, RZ ;  /* 0x000000081004723c */ /* 0x042ff000000018ff */
[C---:B------:R-:W-:Y:S08]  /*4750*/  HMMA.16816.F32 R8, R16.reuse, R10, RZ ;  /* 0x0000000a1008723c */ /* 0x040ff000000018ff */
[C---:B---3--:R-:W-:Y:S08]  /*4760*/  HMMA.16816.F32 R12, R16.reuse, R68, RZ ;  /* 0x00000044100c723c */ /* 0x048ff000000018ff */
        /* <DEDUP_REMOVED lines=56> */
[----:B------:R1:W-:Y:S08]  /*4af0*/  LDSM.16.M88.4 R68, [R0+0x10000] ;  /* 0x010000000044783b */ /* 0x0003f00000000200 */
[----:B------:R-:W2:Y:S08]  /*4b00*/  LDSM.16.M88.4 R72, [R170+0x1c000] ;  /* 0x01c00000aa48783b */ /* 0x000eb00000000200 */
[----:B-1----:R-:W3:Y:S01]  /*4b10*/  LDG.E R0, [R76.64+0x20] ;  /* 0x000020064c007981 */ /* 0x002ee2000c1e1900 */
[C---:B--2---:R-:W-:Y:S08]  /*4b20*/  HMMA.16816.F32 R4, R68.reuse, R72, R4 ;  /* 0x000000484404723c */ /* 0x044ff00000001804 */
[C---:B------:R-:W-:Y:S01]  /*4b30*/  HMMA.16816.F32 R8, R68.reuse, R74, R8 ;  /* 0x0000004a4408723c */ /* 0x040fe20000001808 */
[----:B------:R-:W1:Y:S07]  /*4b40*/  LDSM.16.M88.4 R72, [R170+0x1c800] ;  /* 0x01c80000aa48783b */ /* 0x000e6e0000000200 */
[C---:B-1----:R-:W-:Y:S08]  /*4b50*/  HMMA.16816.F32 R12, R68.reuse, R72, R12 ;  /* 0x00000048440c723c */ /* 0x042ff0000000180c */
[----:B------:R-:W-:Y:S01]  /*4b60*/  HMMA.16816.F32 R16, R68, R74, R16 ;  /* 0x0000004a4410723c */ /* 0x000fe20000001810 */
[----:B------:R1:W-:Y:S08]  /*4b70*/  LDSM.16.M88.4 R68, [R3+0x10000] ;  /* 0x010000000344783b */ /* 0x0003f00000000200 */
[----:B------:R-:W2:Y:S08]  /*4b80*/  LDSM.16.M88.4 R72, [R172+0x1c000] ;  /* 0x01c00000ac48783b */ /* 0x000eb00000000200 */
[----:B-1----:R-:W4:Y:S01]  /*4b90*/  LDG.E R3, [R76.64] ;  /* 0x000000064c037981 */ /* 0x002f22000c1e1900 */
[C---:B--2---:R-:W-:Y:S08]  /*4ba0*/  HMMA.16816.F32 R4, R68.reuse, R72, R4 ;  /* 0x000000484404723c */ /* 0x044ff00000001804 */
[C---:B------:R-:W-:Y:S01]  /*4bb0*/  HMMA.16816.F32 R8, R68.reuse, R74, R8 ;  /* 0x0000004a4408723c */ /* 0x040fe20000001808 */
[----:B------:R-:W1:Y:S07]  /*4bc0*/  LDSM.16.M88.4 R72, [R172+0x1c800] ;  /* 0x01c80000ac48783b */ /* 0x000e6e0000000200 */
[C---:B-1----:R-:W-:Y:S08]  /*4bd0*/  HMMA.16816.F32 R12, R68.reuse, R72, R12 ;  /* 0x00000048440c723c */ /* 0x042ff0000000180c */
[----:B------:R-:W-:Y:S01]  /*4be0*/  HMMA.16816.F32 R16, R68, R74, R16 ;  /* 0x0000004a4410723c */ /* 0x000fe20000001810 */
[----:B------:R1:W-:Y:S08]  /*4bf0*/  LDSM.16.M88.4 R68, [R2+0x10000] ;  /* 0x010000000244783b */ /* 0x0003f00000000200 */
[----:B------:R-:W2:Y:S03]  /*4c00*/  LDSM.16.M88.4 R72, [R171+0x1c000] ;  /* 0x01c00000ab48783b */ /* 0x000ea60000000200 */
[----:B-1----:R-:W-:Y:S04]  /*4c10*/  FFMA.FTZ R2, -R93, R93, 1 ;  /* 0x3f8000005d027423 */ /* 0x002fe8000001015d */
[----:B------:R-:W-:Y:S01]  /*4c20*/  FMUL.FTZ R2, R2, c[0x0][0x2ec] ;  /* 0x0000bb0002027a20 */ /* 0x000fe20000410000 */
[C---:B--2---:R-:W-:Y:S08]  /*4c30*/  HMMA.16816.F32 R4, R68.reuse, R72, R4 ;  /* 0x000000484404723c */ /* 0x044ff00000001804 */
[C---:B------:R-:W-:Y:S01]  /*4c40*/  HMMA.16816.F32 R8, R68.reuse, R74, R8 ;  /* 0x0000004a4408723c */ /* 0x040fe20000001808 */
[----:B------:R-:W1:Y:S07]  /*4c50*/  LDSM.16.M88.4 R72, [R171+0x1c800] ;  /* 0x01c80000ab48783b */ /* 0x000e6e0000000200 */
[C---:B-1----:R-:W-:Y:S07]  /*4c60*/  HMMA.16816.F32 R12, R68.reuse, R72, R12 ;  /* 0x00000048440c723c */ /* 0x042fee000000180c */
[----:B------:R-:W-:Y:S01]  /*4c70*/  FFMA.FTZ R73, -R85, R85, 1 ;  /* 0x3f80000055497423 */ /* 0x000fe20000010155 */
[----:B------:R-:W-:Y:S04]  /*4c80*/  HMMA.16816.F32 R16, R68, R74, R16 ;  /* 0x0000004a4410723c */ /* 0x000fe80000001810 */
[----:B------:R-:W-:Y:S02]  /*4c90*/  FFMA.FTZ R72, -R84, R84, 1 ;  /* 0x3f80000054487423 */ /* 0x000fe40000010154 */
[----:B------:R-:W-:Y:S02]  /*4ca0*/  FMUL.FTZ R73, R73, c[0x0][0x2ec] ;  /* 0x0000bb0049497a20 */ /* 0x000fe40000410000 */
[----:B------:R-:W-:Y:S04]  /*4cb0*/  FFMA.FTZ R69, -R96, R96, 1 ;  /* 0x3f80000060457423 */ /* 0x000fe80000010160 */
[----:B------:R-:W-:Y:S02]  /*4cc0*/  FMUL.FTZ R69, R69, c[0x0][0x2ec] ;  /* 0x0000bb0045457a20 */ /* 0x000fe40000410000 */
[----:B------:R-:W-:Y:S02]  /*4cd0*/  FMUL.FTZ R72, R72, c[0x0][0x2ec] ;  /* 0x0000bb0048487a20 */ /* 0x000fe40000410000 */
[----:B------:R-:W-:Y:S02]  /*4ce0*/  FFMA.FTZ R71, -R83, R83, 1 ;  /* 0x3f80000053477423 */ /* 0x000fe40000010153 */
[----:B------:R-:W-:Y:S02]  /*4cf0*/  FFMA.FTZ R70, -R79, R79, 1 ;  /* 0x3f8000004f467423 */ /* 0x000fe4000001014f */
[----:B------:R-:W-:Y:S02]  /*4d00*/  FMUL.FTZ R71, R71, c[0x0][0x2ec] ;  /* 0x0000bb0047477a20 */ /* 0x000fe40000410000 */
[----:B------:R-:W-:Y:S02]  /*4d10*/  FMUL.FTZ R70, R70, c[0x0][0x2ec] ;  /* 0x0000bb0046467a20 */ /* 0x000fe40000410000 */
[----:B---3--:R-:W-:Y:S02]  /*4d20*/  FADD.FTZ R18, -R0, R18 ;  /* 0x0000001200127221 */ /* 0x008fe40000010100 */
[----:B------:R-:W-:Y:S04]  /*4d30*/  FFMA.FTZ R68, -R86, R86, 1 ;  /* 0x3f80000056447423 */ /* 0x000fe80000010156 */
[----:B------:R-:W-:Y:S02]  /*4d40*/  FMUL.FTZ R68, R68, c[0x0][0x2ec] ;  /* 0x0000bb0044447a20 */ /* 0x000fe40000410000 */
[C---:B----4-:R-:W-:Y:S02]  /*4d50*/  FADD.FTZ R4, -R3.reuse, R4 ;  /* 0x0000000403047221 */ /* 0x050fe40000010100 */
[----:B------:R-:W-:Y:S02]  /*4d60*/  FADD.FTZ R5, -R3, R5 ;  /* 0x0000000503057221 */ /* 0x000fe40000010100 */
[----:B------:R-:W-:Y:S02]  /*4d70*/  FMUL.FTZ R75, R98, R4 ;  /* 0x00000004624b7220 */ /* 0x000fe40000410000 */
[----:B------:R-:W-:Y:S02]  /*4d80*/  FMUL.FTZ R74, R97, R5 ;  /* 0x00000005614a7220 */ /* 0x000fe40000410000 */
[----:B------:R-:W-:Y:S02]  /*4d90*/  FFMA.FTZ R4, -R95, R95, 1 ;  /* 0x3f8000005f047423 */ /* 0x000fe4000001015f */
[C---:B------:R-:W-:Y:S02]  /*4da0*/  FADD.FTZ R5, -R3.reuse, R8 ;  /* 0x0000000803057221 */ /* 0x040fe40000010100 */
[----:B------:R-:W-:Y:S02]  /*4db0*/  FMUL.FTZ R4, R4, c[0x0][0x2ec] ;  /* 0x0000bb0004047a20 */ /* 0x000fe40000410000 */
[----:B------:R-:W-:Y:S02]  /*4dc0*/  FMUL.FTZ R74, R2, R74 ;  /* 0x0000004a024a7220 */ /* 0x000fe40000410000 */
[C---:B------:R-:W-:Y:S02]  /*4dd0*/  FADD.FTZ R2, -R3.reuse, R12 ;  /* 0x0000000c03027221 */ /* 0x040fe40000010100 */
[C---:B------:R-:W-:Y:S02]  /*4de0*/  FADD.FTZ R13, -R3.reuse, R13 ;  /* 0x0000000d030d7221 */ /* 0x040fe40000010100 */
[C---:B------:R-:W-:Y:S02]  /*4df0*/  FADD.FTZ R8, -R3.reuse, R9 ;  /* 0x0000000903087221 */ /* 0x040fe40000010100 */
[----:B------:R-:W-:Y:S02]  /*4e00*/  FMUL.FTZ R5, R94, R5 ;  /* 0x000000055e057220 */ /* 0x000fe40000410000 */
[----:B------:R-:W-:Y:S02]  /*4e10*/  FMUL.FTZ R75, R4, R75 ;  /* 0x0000004b044b7220 */ /* 0x000fe40000410000 */
        /* <DEDUP_REMOVED lines=10> */
[----:B------:R-:W-:Y:S02]  /*4ec0*/  FFMA.FTZ R17, -R155, R155, 1 ;  /* 0x3f8000009b117423 */ /* 0x000fe4000001019b */
[----:B------:R-:W-:Y:S02]  /*4ed0*/  FFMA.FTZ R16, -R154, R154, 1 ;  /* 0x3f8000009a107423 */ /* 0x000fe4000001019a */
[----:B------:R-:W-:Y:S02]  /*4ee0*/  FMUL.FTZ R4, R82, R4 ;  /* 0x0000000452047220 */ /* 0x000fe40000410000 */
[----:B------:R-:W-:Y:S02]  /*4ef0*/  FMUL.FTZ R2, R158, R2 ;  /* 0x000000029e027220 */ /* 0x000fe40000410000 */
[----:B------:R-:W-:Y:S02]  /*4f00*/  FMUL.FTZ R3, R157, R3 ;  /* 0x000000039d037220 */ /* 0x000fe40000410000 */
        /* <DEDUP_REMOVED lines=44> */
[----:B------:R-:W-:Y:S01]  /*51d0*/  LOP3.LUT R0, R196, 0x1, RZ, 0xc0, !PT ;  /* 0x00000001c4007812 */ /* 0x000fe200078ec0ff */
[----:B------:R-:W-:Y:S03]  /*51e0*/  IMAD.MOV.U32 R4, RZ, RZ, -0x6000 ;  /* 0xffffa000ff047424 */ /* 0x000fe600078e00ff */
[----:B------:R-:W-:Y:S02]  /*51f0*/  LEA R2, P0, R3, R194, 0x1 ;  /* 0x000000c203027211 */ /* 0x000fe400078008ff */
[----:B------:R-:W-:Y:S02]  /*5200*/  ISETP.NE.U32.AND P6, PT, R0, 0x1, PT ;  /* 0x000000010000780c */ /* 0x000fe40003fc5070 */
[----:B------:R-:W-:Y:S02]  /*5210*/  SHF.R.S32.HI R5, RZ, 0x1f, R3 ;  /* 0x0000001fff057819 */ /* 0x000fe40000011403 */
[----:B------:R-:W-:Y:S02]  /*5220*/  SEL R4, R4, 0x6000, !P6 ;  /* 0x0000600004047807 */ /* 0x000fe40007000000 */
[C---:B------:R-:W-:Y:S02]  /*5230*/  @!P3 LEA R10, P6, R11.reuse, R2, 0x6 ;  /* 0x000000020b0ab211 */ /* 0x040fe400078c30ff */
[----:B------:R-:W-:Y:S01]  /*5240*/  LEA R0, P5, R11, R3, 0x5 ;  /* 0x000000030b007211 */ /* 0x000fe200078a28ff */
[--C-:B------:R-:W-:Y:S01]  /*5250*/  IMAD.IADD R183, R183, 0x1, R4.reuse ;  /* 0x00000001b7b77824 */ /* 0x100fe200078e0204 */
[----:B------:R-:W-:Y:S01]  /*5260*/  LEA.HI.X.SX32 R3, R3, R195, 0x1, P0 ;  /* 0x000000c303037211 */ /* 0x000fe200000f0eff */
[--C-:B------:R-:W-:Y:S01]  /*5270*/  IMAD.IADD R190, R190, 0x1, R4.reuse ;  /* 0x00000001bebe7824 */ /* 0x100fe200078e0204 */
[-C--:B------:R-:W-:Y:S01]  /*5280*/  @!P1 LEA R6, P0, R0, R194.reuse, 0x1 ;  /* 0x000000c200069211 */ /* 0x080fe200078008ff */
[----:B------:R-:W-:Y:S01]  /*5290*/  IMAD.IADD R176, R176, 0x1, R4 ;  /* 0x00000001b0b07824 */ /* 0x000fe200078e0204 */
[----:B------:R1:W-:Y:S01]  /*52a0*/  @P3 STS [R183], RZ ;  /* 0x000000ffb7003388 */ /* 0x0003e20000000800 */
[C-C-:B------:R-:W-:Y:S02]  /*52b0*/  LEA.HI.X R5, R11.reuse, R5, R76.reuse, 0x5, P5 ;  /* 0x000000050b057211 */ /* 0x140fe400028f2c4c */
[----:B------:R-:W-:Y:S01]  /*52c0*/  @!P3 LEA.HI.X R11, R11, R3, R76, 0x6, P6 ;  /* 0x000000030b0bb211 */ /* 0x000fe200030f344c */
[----:B------:R1:W-:Y:S01]  /*52d0*/  @P3 STS [R183+0x4], RZ ;  /* 0x000004ffb7003388 */ /* 0x0003e20000000800 */
[C---:B------:R-:W-:Y:S01]  /*52e0*/  @!P2 LEA R8, P5, R0.reuse, R194, 0x1 ;  /* 0x000000c20008a211 */ /* 0x040fe200078a08ff */
[----:B------:R-:W-:Y:S01]  /*52f0*/  IMAD.MOV.U32 R194, RZ, RZ, R2 ;  /* 0x000000ffffc27224 */ /* 0x000fe200078e0002 */
[CCC-:B------:R-:W-:Y:S01]  /*5300*/  @!P1 LEA.HI.X R7, R0.reuse, R195.reuse, R5.reuse, 0x1, P0 ;  /* 0x000000c300079211 */ /* 0x1c0fe200000f0c05 */
[----:B------:R1:W-:Y:S01]  /*5310*/  @P3 STS [R183+0x8], RZ ;  /* 0x000008ffb7003388 */ /* 0x0003e20000000800 */
[----:B------:R-:W-:Y:S01]  /*5320*/  @!P2 LEA.HI.X R9, R0, R195, R5, 0x1, P5 ;  /* 0x000000c30009a211 */ /* 0x000fe200028f0c05 */
[----:B------:R-:W-:Y:S02]  /*5330*/  IMAD.MOV.U32 R195, RZ, RZ, R3 ;  /* 0x000000ffffc37224 */ /* 0x000fe400078e0003 */
        /* <DEDUP_REMOVED lines=46> */
.L_x_1369:
        /* <DEDUP_REMOVED lines=95> */
[----:B------:R-:W-:Y:S02]  /*5c10*/  SHF.R.S32.HI R5, RZ, 0x1f, R3 ;  /* 0x0000001fff057819 */ /* 0x000fe40000011403 */
[----:B------:R-:W-:Y:S01]  /*5c20*/  LEA R4, P5, R11, R3, 0x5 ;  /* 0x000000030b047211 */ /* 0x000fe200078a28ff */
        /* <DEDUP_REMOVED lines=8> */
[C-C-:B------:R-:W-:Y:S02]  /*5cb0*/  LEA.HI.X R5, R11.reuse, R5, R12.reuse, 0x5, P5 ;  /* 0x000000050b057211 */ /* 0x140fe400028f2c0c */
[----:B------:R-:W-:Y:S01]  /*5cc0*/  @!P3 LEA.HI.X R11, R11, R3, R12, 0x6, P6 ;  /* 0x000000030b0bb211 */ /* 0x000fe200030f340c */
[----:B------:R1:W-:Y:S01]  /*5cd0*/  @P2 STS.128 [R187+0xe000], RZ ;  /* 0x00e000ffbb002388 */ /* 0x0003e20000000c00 */
[C---:B------:R-:W-:Y:S01]  /*5ce0*/  @!P2 LEA R8, P5, R4.reuse, R192, 0x1 ;  /* 0x000000c00408a211 */ /* 0x040fe200078a08ff */
[----:B------:R-:W-:Y:S01]  /*5cf0*/  IMAD.MOV.U32 R192, RZ, RZ, R2 ;  /* 0x000000ffffc07224 */ /* 0x000fe200078e0002 */
[CCC-:B------:R-:W-:Y:S01]  /*5d00*/  @!P1 LEA.HI.X R7, R4.reuse, R193.reuse, R5.reuse, 0x1, P0 ;  /* 0x000000c104079211 */ /* 0x1c0fe200000f0c05 */
        /* <DEDUP_REMOVED lines=27> */
.L_x_1370:
[----:B------:R-:W-:Y:S01]  /*5ec0*/  LDSM.16.M88.4 R96, [R178] ;  /* 0x00000000b260783b */ /* 0x000fe20000000200 */
[C---:B-1----:R-:W-:Y:S02]  /*5ed0*/  IMAD.IADD R3, R178.reuse, 0x1, R148 ;  /* 0x00000001b2037824 */ /* 0x042fe400078e0294 */
[----:B------:R-:W-:Y:S01]  /*5ee0*/  IMAD.IADD R2, R178, 0x1, R173 ;  /* 0x00000001b2027824 */ /* 0x000fe200078e02ad */
[----:B------:R-:W1:Y:S04]  /*5ef0*/  LDSM.16.MT88.4 R16, [R0+0x12000] ;  /* 0x012000000010783b */ /* 0x000e680000004200 */
[----:B------:R-:W2:Y:S04]  /*5f00*/  LDSM.16.M88.4 R92, [R178+0x1000] ;  /* 0x00100000b25c783b */ /* 0x000ea80000000200 */
[----:B------:R-:W3:Y:S04]  /*5f10*/  LDSM.16.MT88.4 R80, [R0+0x14000] ;  /* 0x014000000050783b */ /* 0x000ee80000004200 */
[----:B------:R-:W4:Y:S04]  /*5f20*/  LDSM.16.MT88.4 R148, [R0+0x16000] ;  /* 0x016000000094783b */ /* 0x000f280000004200 */
[----:B------:R-:W-:Y:S04]  /*5f30*/  LDSM.16.MT88.4 R156, [R0+0x12800] ;  /* 0x01280000009c783b */ /* 0x000fe80000004200 */
[----:B------:R-:W3:Y:S04]  /*5f40*/  LDSM.16.M88.4 R152, [R3] ;  /* 0x000000000398783b */ /* 0x000ee80000000200 */
        /* <DEDUP_REMOVED lines=28> */
[----:B------:R2:W3:Y:S07]  /*6110*/  LDSM.16.M88.4 R160, [R2+0x1000] ;  /* 0x0010000002a0783b */ /* 0x0004ee0000000200 */
[----:B------:R-:W-:Y:S01]  /*6120*/  HMMA.16816.F32 R96, R152, R166, R96 ;  /* 0x000000a69860723c */ /* 0x000fe20000001860 */
[----:B------:R-:W4:Y:S04]  /*6130*/  LDSM.16.MT88.4 R152, [R0+0x15000] ;  /* 0x015000000098783b */ /* 0x000f280000004200 */
[----:B------:R-:W4:Y:S03]  /*6140*/  LDSM.16.MT88.4 R164, [R0+0x17000] ;  /* 0x0170000000a4783b */ /* 0x000f260000004200 */
[-C--:B-1----:R-:W-:Y:S05]  /*6150*/  HMMA.16816.F32 R4, R148, R156.reuse, R4 ;  /* 0x0000009c9404723c */ /* 0x082fea0000001804 */
[----:B--2---:R-:W-:Y:S02]  /*6160*/  IMAD.IADD R2, R173, 0x1, R3 ;  /* 0x00000001ad027824 */ /* 0x004fe400078e0203 */
[----:B------:R-:W-:Y:S05]  /*6170*/  IMAD.MOV.U32 R173, RZ, RZ, c[0x0][0x22c] ;  /* 0x00008b00ffad7624 */ /* 0x000fea00078e00ff */
[----:B------:R-:W-:Y:S04]  /*6180*/  IMAD R173, R173, c[0x0][0x1c0], RZ ;  /* 0x00007000adad7a24 */ /* 0x000fe800078e02ff */
[----:B------:R-:W-:Y:S01]  /*6190*/  IMAD R173, R173, 0x18, RZ ;  /* 0x00000018adad7824 */ /* 0x000fe200078e02ff */
[C---:B---3--:R-:W-:Y:S08]  /*61a0*/  HMMA.16816.F32 R8, R160.reuse, R156, R8 ;  /* 0x0000009ca008723c */ /* 0x048ff00000001808 */
[-C--:B------:R-:W-:Y:S08]  /*61b0*/  HMMA.16816.F32 R12, R160, R158.reuse, R12 ;  /* 0x0000009ea00c723c */ /* 0x080ff0000000180c */
[C---:B------:R-:W-:Y:S01]  /*61c0*/  HMMA.16816.F32 R16, R148.reuse, R158, R16 ;  /* 0x0000009e9410723c */ /* 0x040fe20000001810 */
[----:B------:R-:W-:Y:S07]  /*61d0*/  LDSM.16.MT88.4 R156, [R0+0x13800] ;  /* 0x01380000009c783b */ /* 0x000fee0000004200 */
[-C--:B----4-:R-:W-:Y:S08]  /*61e0*/  HMMA.16816.F32 R68, R148, R152.reuse, R68 ;  /* 0x000000989444723c */ /* 0x090ff00000001844 */
        /* <DEDUP_REMOVED lines=10> */
[----:B------:R3:W4:Y:S03]  /*6290*/  LDSM.16.MT88.4 R164, [R0+0x17800] ;  /* 0x0178000000a4783b */ /* 0x0007260000004200 */
[-C--:B-1----:R-:W-:Y:S05]  /*62a0*/  HMMA.16816.F32 R4, R152, R156.reuse, R4 ;  /* 0x0000009c9804723c */ /* 0x082fea0000001804 */
[C---:B--2---:R-:W-:Y:S04]  /*62b0*/  LEA R2, P1, R191.reuse, R184, 0x2 ;  /* 0x000000b8bf027211 */ /* 0x044fe800078210ff */
[-C--:B------:R-:W-:Y:S03]  /*62c0*/  LEA.HI.X.SX32 R3, R191, R185.reuse, 0x2, P1 ;  /* 0x000000b9bf037211 */ /* 0x080fe600008f16ff */
[----:B---3--:R-:W-:Y:S04]  /*62d0*/  IMAD.MOV.U32 R0, RZ, RZ, c[0x0][0x22c] ;  /* 0x00008b00ff007624 */ /* 0x008fe800078e00ff */
[----:B------:R-:W-:Y:S01]  /*62e0*/  IMAD R0, R0, c[0x0][0x1c0], RZ ;  /* 0x0000700000007a24 */ /* 0x000fe200078e02ff */
[C---:B------:R-:W-:Y:S04]  /*62f0*/  HMMA.16816.F32 R8, R160.reuse, R156, R8 ;  /* 0x0000009ca008723c */ /* 0x040fe80000001808 */
        /* <DEDUP_REMOVED lines=9> */
[-C--:B----4-:R-:W-:Y:S08]  /*6390*/  HMMA.16816.F32 R68, R152, R148.reuse, R68 ;  /* 0x000000949844723c */ /* 0x090ff00000001844 */
        /* <DEDUP_REMOVED lines=28> */
[-C--:B--2---:R-:W-:Y:S03]  /*6560*/  LEA R4, P0, R173, R184.reuse, 0x2 ;  /* 0x000000b8ad047211 */ /* 0x084fe600078010ff */
[----:B------:R1:W-:Y:S01]  /*6570*/  RED.E.ADD.F32.FTZ.RN.STRONG.GPU [R148.64], R9 ;  /* 0x000000099400798e */ /* 0x0003e2000c10e786 */
[-C--:B------:R-:W-:Y:S01]  /*6580*/  LEA.HI.X.SX32 R7, R0, R185.reuse, 0x2, P1 ;  /* 0x000000b900077211 */ /* 0x080fe200008f16ff */
[----:B------:R-:W-:Y:S01]  /*6590*/  IMAD.IADD R0, R191, 0x1, R240 ;  /* 0x00000001bf007824 */ /* 0x000fe200078e02f0 */
[-C--:B------:R-:W-:Y:S01]  /*65a0*/  LEA.HI.X.SX32 R5, R173, R185.reuse, 0x2, P0 ;  /* 0x000000b9ad057211 */ /* 0x080fe200000f16ff */
[----:B------:R-:W-:Y:S01]  /*65b0*/  IMAD.IADD R173, R191, 0x1, R241 ;  /* 0x00000001bfad7824 */ /* 0x000fe200078e02f1 */
        /* <DEDUP_REMOVED lines=352> */
.L_x_1372:
        /* <DEDUP_REMOVED lines=15> */
.L_x_1373:
[----:B------:R-:W-:Y:S01]  /*7cb0*/  BAR.SYNC.DEFER_BLOCKING 0x0 ;  /* 0x0000000000007b1d */ /* 0x000fe20000010000 */
[----:B------:R-:W-:Y:S01]  /*7cc0*/  MOV R22, R198 ;  /* 0x000000c600167202 */ /* 0x000fe20000000f00 */
[----:B------:R-:W-:Y:S01]  /*7cd0*/  IMAD R21, R250, -0x40, R189 ;  /* 0xffffffc0fa157824 */ /* 0x000fe200078e02bd */
[----:B------:R-:W-:Y:S01]  /*7ce0*/  MOV R23, R199 ;  /* 0x000000c700177202 */ /* 0x000fe20000000f00 */
[----:B------:R-:W-:Y:S01]  /*7cf0*/  IMAD R0, R251, c[0x0][0x3a0], RZ ;  /* 0x0000e800fb007a24 */ /* 0x000fe200078e02ff */
[----:B------:R-:W-:Y:S01]  /*7d00*/  SHF.R.S32.HI R38, RZ, 0x1f, R230 ;  /* 0x0000001fff267819 */ /* 0x000fe200000114e6 */
        /* <DEDUP_REMOVED lines=8> */
[----:B------:R2:W3:Y:S01]  /*7d90*/  LDS.128 R32, [R187+0x13000] ;  /* 0x01300000bb207984 */ /* 0x0004e20000000c00 */
[----:B------:R-:W-:-:S03]  /*7da0*/  IMAD.WIDE.U32 R4, R232, c[0x0][0x3b8], R2 ;  /* 0x0000ee00e8047a25 */ /* 0x000fc600078e0002 */
[----:B------:R2:W4:Y:S02]  /*7db0*/  LDS.128 R28, [R187+0x15000] ;  /* 0x01500000bb1c7984 */ /* 0x0005240000000c00 */
[----:B------:R-:W-:Y:S02]  /*7dc0*/  IADD3 R20, R5, R0, RZ ;  /* 0x0000000005147210 */ /* 0x000fe40007ffe0ff */
[----:B------:R2:W1:Y:S04]  /*7dd0*/  LDS.128 R24, [R187+0x17000] ;  /* 0x01700000bb187984 */ /* 0x0004680000000c00 */
        /* <DEDUP_REMOVED lines=8> */
[----:B------:R-:W2:Y:S01]  /*7e60*/  LDS.128 R16, [R187+0x14000] ;  /* 0x01400000bb107984 */ /* 0x000ea20000000c00 */
[----:B------:R-:W-:Y:S01]  /*7e70*/  MOV R3, R20 ;  /* 0x0000001400037202 */ /* 0x000fe20000000f00 */
[----:B------:R-:W-:Y:S01]  /*7e80*/  IMAD R0, R38, c[0x0][0x3a0], RZ ;  /* 0x0000e80026007a24 */ /* 0x000fe200078e02ff */
[----:B------:R-:W-:Y:S01]  /*7e90*/  ISETP.GE.AND P2, PT, R207, c[0x0][0x220], PT ;  /* 0x00008800cf007a0c */ /* 0x000fe20003f46270 */
[----:B------:R-:W4:Y:S01]  /*7ea0*/  LDS.128 R12, [R187+0x16000] ;  /* 0x01600000bb0c7984 */ /* 0x000f220000000c00 */
[----:B------:R-:W-:Y:S01]  /*7eb0*/  IMAD.MOV.U32 R2, RZ, RZ, R4 ;  /* 0x000000ffff027224 */ /* 0x000fe200078e0004 */
[----:B------:R-:W-:Y:S01]  /*7ec0*/  ISETP.GE.AND P1, PT, R208, c[0x0][0x220], PT ;  /* 0x00008800d0007a0c */ /* 0x000fe20003f26270 */
[----:B------:R-:W-:-:S02]  /*7ed0*/  IMAD R0, R230, c[0x0][0x3a4], R0 ;  /* 0x0000e900e6007a24 */ /* 0x000fc400078e0200 */
[----:B------:R-:W-:-:S03]  /*7ee0*/  IMAD.WIDE.U32 R6, R230, c[0x0][0x3a0], R2 ;  /* 0x0000e800e6067a25 */ /* 0x000fc600078e0002 */
[----:B------:R-:W3:Y:S01]  /*7ef0*/  @!P3 LDS.128 R8, [R187+0x12000] ;  /* 0x01200000bb08b984 */ /* 0x000ee20000000c00 */
[----:B------:R-:W-:Y:S01]  /*7f00*/  IMAD.IADD R0, R7, 0x1, R0 ;  /* 0x0000000107007824 */ /* 0x000fe200078e0200 */
[----:B------:R-:W-:-:S04]  /*7f10*/  LEA R2, P0, R6, c[0x0][0x340], 0x1 ;  /* 0x0000d00006027a11 */ /* 0x000fc800078008ff */
[----:B------:R-:W-:-:S05]  /*7f20*/  LEA.HI.X R3, R6, c[0x0][0x344], R0, 0x1, P0 ;  /* 0x0000d10006037a11 */ /* 0x000fca00000f0c00 */
[----:B--2---:R2:W-:Y:S04]  /*7f30*/  @!P2 STG.E.128 [R2.64+0x80], R16 ;  /* 0x000080100200a986 */ /* 0x0045e8000c101d06 */
[----:B----4-:R2:W-:Y:S04]  /*7f40*/  @!P1 STG.E.128 [R2.64+0x100], R12 ;  /* 0x0001000c02009986 */ /* 0x0105e8000c101d06 */
[----:B---3--:R2:W-:Y:S02]  /*7f50*/  @!P3 STG.E.128 [R2.64], R8 ;  /* 0x000000080200b986 */ /* 0x0085e4000c101d06 */
.L_x_1375:
[----:B------:R-:W-:Y:S05]  /*7f60*/  BSYNC B0 ;  /* 0x0000000000007941 */ /* 0x000fea0003800000 */
.L_x_1374:
[----:B------:R-:W-:Y:S01]  /*7f70*/  IADD3 R0, R230, 0x20, RZ ;  /* 0x00000020e6007810 */ /* 0x000fe20007ffe0ff */
[----:B------:R-:W-:Y:S03]  /*7f80*/  BSSY B0, `(.L_x_1376) ;  /* 0x0000013000007945 */ /* 0x000fe60003800000 */
[----:B------:R-:W-:-:S13]  /*7f90*/  ISETP.GE.AND P3, PT, R0, R21, PT ;  /* 0x000000150000720c */ /* 0x000fda0003f66270 */
[----:B------:R-:W-:Y:S05]  /*7fa0*/  @P3 BRA `(.L_x_1377) ;  /* 0x0000010000003947 */ /* 0x000fea0003800000 */
[----:B------:R-:W-:Y:S02]  /*7fb0*/  IADD3 R0, P0, R230, 0x20, RZ ;  /* 0x00000020e6007810 */ /* 0x000fe40007f1e0ff */
[----:B--2---:R-:W-:Y:S02]  /*7fc0*/  MOV R3, R20 ;  /* 0x0000001400037202 */ /* 0x004fe40000000f00 */
        /* <DEDUP_REMOVED lines=11> */
[----:B---3--:R2:W-:Y:S04]  /*8080*/  @!P2 STG.E.128 [R2.64], R32 ;  /* 0x000000200200a986 */ /* 0x0085e8000c101d06 */
[----:B----4-:R2:W-:Y:S04]  /*8090*/  @!P1 STG.E.128 [R2.64+0x80], R28 ;  /* 0x0000801c02009986 */ /* 0x0105e8000c101d06 */
[----:B-1----:R2:W-:Y:S02]  /*80a0*/  @!P0 STG.E.128 [R2.64+0x100], R24 ;  /* 0x0001001802008986 */ /* 0x0025e4000c101d06 */
.L_x_1377:
[----:B------:R-:W-:Y:S05]  /*80b0*/  BSYNC B0 ;  /* 0x0000000000007941 */ /* 0x000fea0003800000 */
.L_x_1376:
        /* <DEDUP_REMOVED lines=25> */
.L_x_1379:
[----:B------:R-:W-:Y:S05]  /*8250*/  BSYNC B0 ;  /* 0x0000000000007941 */ /* 0x000fea0003800000 */
.L_x_1378:
        /* <DEDUP_REMOVED lines=19> */
.L_x_1350:
        /* <DEDUP_REMOVED lines=19> */
.L_x_1381:
        /* <DEDUP_REMOVED lines=15> */
.L_x_1382:
[----:B------:R-:W-:Y:S01]  /*85b0*/  IMAD R9, R250, -0x40, R189 ;  /* 0xffffffc0fa097824 */ /* 0x000fe200078e02bd */
[----:B------:R-:W-:Y:S01]  /*85c0*/  BSSY B0, `(.L_x_1383) ;  /* 0x000001b000007945 */ /* 0x000fe20003800000 */
[----:B------:R-:W-:Y:S01]  /*85d0*/  IMAD R0, R251, c[0x0][0x3a0], RZ ;  /* 0x0000e800fb007a24 */ /* 0x000fe200078e02ff */
[----:B------:R-:W-:Y:S01]  /*85e0*/  SHF.R.S32.HI R12, RZ, 0x1f, R230 ;  /* 0x0000001fff0c7819 */ /* 0x000fe200000114e6 */
        /* <DEDUP_REMOVED lines=24> */
.L_x_1384:
[----:B------:R-:W-:Y:S05]  /*8770*/  BSYNC B0 ;  /* 0x0000000000007941 */ /* 0x000fea0003800000 */
.L_x_1383:
        /* <DEDUP_REMOVED lines=19> */
.L_x_1386:
[----:B------:R-:W-:Y:S05]  /*88b0*/  BSYNC B0 ;  /* 0x0000000000007941 */ /* 0x000fea0003800000 */
.L_x_1385:
        /* <DEDUP_REMOVED lines=25> */
.L_x_1388:
[----:B------:R-:W-:Y:S05]  /*8a50*/  BSYNC B0 ;  /* 0x0000000000007941 */ /* 0x000fea0003800000 */
.L_x_1387:
        /* <DEDUP_REMOVED lines=16> */
.L_x_1380:
[----:B------:R-:W-:Y:S05]  /*8b60*/  BSYNC B1 ;  /* 0x0000000000017941 */ /* 0x000fea0003800000 */
.L_x_1345:
[----:B------:R-:W-:-:S04]  /*8b70*/  IADD3 R250, R250, c[0x0][0xc], RZ ;  /* 0x00000300fafa7a10 */ /* 0x000fc80007ffe0ff */
[----:B------:R-:W-:-:S13]  /*8b80*/  ISETP.GE.AND P0, PT, R250, UR4, PT ;  /* 0x00000004fa007c0c */ /* 0x000fda000bf06270 */
[----:B------:R-:W-:Y:S01]  /*8b90*/  @P0 CALL.REL.NOINC `(.L_x_1389) ;  /* 0x0000001000000944 */ /* 0x000fe20003c00000 */
[----:B------:R-:W-:Y:S05]  /*8ba0*/  BRA `(.L_x_1390) ;  /* 0xffff7d2000007947 */ /* 0x000fea000383ffff */
.L_x_1389:
[----:B------:R-:W-:Y:S05]  /*8bb0*/  EXIT ;  /* 0x000000000000794d */ /* 0x000fea0003800000 */
.L_x_1391:
        /* <DEDUP_REMOVED lines=12> */
.L_x_1613:


//--------------------- .text._ZN5flash44flash_bwd_dq_dk_dv_loop_seqk_parallel_kernelI23Flash_bwd_kernel_traitsILi192ELi64ELi64ELi8ELi4ELi2ELi2ELb0ELb0EN7cutlass6half_tE19Flash_kernel_traitsILi192ELi64ELi64ELi8ES3_EELb1ELb0ELb1ELb0ELb0ELb1ELb0EEEvNS_16Flash_bwd_paramsE --------------------------
	.section	.text._ZN5flash44flash_bwd_dq_dk_dv_loop_seqk_parallel_kernelI23Flash_bwd_kernel_traitsILi192ELi64ELi64ELi8ELi4ELi2ELi2ELb0ELb0EN7cutlass6half_tE19Flash_kernel_traitsILi192ELi64ELi64ELi8ES3_EELb1ELb0ELb1ELb0ELb0ELb1ELb0EEEvNS_16Flash_bwd_paramsE,"ax",@progbits
	.sectioninfo	@"SHI_REGISTERS=254"
	.align	128
        .global         _ZN5flash44flash_bwd_dq_dk_dv_loop_seqk_parallel_kernelI23Flash_bwd_kernel_traitsILi192ELi64ELi64ELi8ELi4ELi2ELi2ELb0ELb0EN7cutlass6half_tE19Flash_kernel_traitsILi192ELi64ELi64ELi8ES3_EELb1ELb0ELb1ELb0ELb0ELb1ELb0EEEvNS_16Flash_bwd_paramsE
        .type           _ZN5flash44flash_bwd_dq_dk_dv_loop_seqk_parallel_kernelI23Flash_bwd_kernel_traitsILi192ELi64ELi64ELi8ELi4ELi2ELi2ELb0ELb0EN7cutlass6half_tE19Flash_kernel_traitsILi192ELi64ELi64ELi8ES3_EELb1ELb0ELb1ELb0ELb0ELb1ELb0EEEvNS_16Flash_bwd_paramsE,@function
        .size           _ZN5flash44flash_bwd_dq_dk_dv_loop_seqk_parallel_kernelI23Flash_bwd_kernel_traitsILi192ELi64ELi64ELi8ELi4ELi2ELi2ELb0ELb0EN7cutlass6half_tE19Flash_kernel_traitsILi192ELi64ELi64ELi8ES3_EELb1ELb0ELb1ELb0ELb0ELb1ELb0EEEvNS_16Flash_bwd_paramsE,(.L_x_1614 - _ZN5flash44flash_bwd_dq_dk_dv_loop_seqk_parallel_kernelI23Flash_bwd_kernel_traitsILi192ELi64ELi64ELi8ELi4ELi2ELi2ELb0ELb0EN7cutlass6half_tE19Flash_kernel_traitsILi192ELi64ELi64ELi8ES3_EELb1ELb0ELb1ELb0ELb0ELb1ELb0EEEvNS_16Flash_bwd_paramsE)
        .other          _ZN5flash44flash_bwd_dq_dk_dv_loop_seqk_parallel_kernelI23Flash_bwd_kernel_traitsILi192ELi64ELi64ELi8ELi4ELi2ELi2ELb0ELb0EN7cutlass6half_tE19Flash_kernel_traitsILi192ELi64ELi64ELi8ES3_EELb1ELb0ELb1ELb0ELb0ELb1ELb0EEEvNS_16Flash_bwd_paramsE,@"STO_CUDA_ENTRY STV_DEFAULT"
_ZN5flash44flash_bwd_dq_dk_dv_loop_seqk_parallel_kernelI23Flash_bwd_kernel_traitsILi192ELi64ELi64ELi8ELi4ELi2ELi2ELb0ELb0EN7cutlass6half_tE19Flash_kernel_traitsILi192ELi64ELi64ELi8ES3_EELb1ELb0ELb1ELb0ELb0ELb1ELb0EEEvNS_16Flash_bwd_paramsE:
.text._ZN5flash44flash_bwd_dq_dk_dv_loop_seqk_parallel_kernelI23Flash_bwd_kernel_traitsILi192ELi64ELi64ELi8ELi4ELi2ELi2ELb0ELb0EN7cutlass6half_tE19Flash_kernel_traitsILi192ELi64ELi64ELi8ES3_EELb1ELb0ELb1ELb0ELb0ELb1ELb0EEEvNS_16Flash_bwd_paramsE:
        /* <DEDUP_REMOVED lines=19> */
[----:B------:R-:W-:Y:S02]  /*0130*/  SHF.R.S32.HI R0, RZ, 0x4, R5 ;  /* 0x00000004ff007819 */ /* 0x000fe40000011405 */
[CC--:B------:R-:W-:Y:S02]  /*0140*/  LEA.HI R8, R7.reuse, R2.reuse, RZ, 0x5 ;  /* 0x0000000207087211 */ /* 0x0c0fe400078f28ff */
[----:B------:R-:W-:Y:S02]  /*0150*/  LEA.HI R3, R7, R2, RZ, 0x2 ;  /* 0x0000000207037211 */ /* 0x000fe400078f10ff */
[----:B------:R-:W-:-:S02]  /*0160*/  LOP3.LUT R9, R5, 0xfffffff0, RZ, 0xc0, !PT ;  /* 0xfffffff005097812 */ /* 0x000fc400078ec0ff */
[----:B------:R-:W-:Y:S02]  /*0170*/  LEA.HI R5, R5, R0, RZ, 0x1 ;  /* 0x0000000005057211 */ /* 0x000fe400078f08ff */
[CC--:B------:R-:W-:Y:S01]  /*0180*/  LEA.HI R206, R7.reuse, R2.reuse, RZ, 0x7 ;  /* 0x0000000207ce7211 */ /* 0x0c0fe200078f38ff */
[----:B------:R-:W-:Y:S01]  /*0190*/  IMAD.IADD R12, R2, 0x1, -R9 ;  /* 0x00000001020c7824 */ /* 0x000fe200078e0a09 */
[----:B------:R-:W-:Y:S02]  /*01a0*/  LEA.HI R6, R7, R2, RZ, 0x6 ;  /* 0x0000000207067211 */ /* 0x000fe400078f30ff */
[--C-:B------:R-:W-:Y:S02]  /*01b0*/  SHF.R.S32.HI R7, RZ, 0x2, R3.reuse ;  /* 0x00000002ff077819 */ /* 0x100fe40000011403 */
[----:B------:R-:W-:Y:S02]  /*01c0*/  SHF.R.S32.HI R4, RZ, 0x1f, R3 ;  /* 0x0000001fff047819 */ /* 0x000fe40000011403 */
[----:B------:R-:W-:-:S02]  /*01d0*/  LOP3.LUT R11, R14, 0xfffffff8, RZ, 0xc0, !PT ;  /* 0xfffffff80e0b7812 */ /* 0x000fc400078ec0ff */
[----:B------:R-:W-:Y:S02]  /*01e0*/  LOP3.LUT R13, R8, 0xffffffe0, RZ, 0xc0, !PT ;  /* 0xffffffe0080d7812 */ /* 0x000fe400078ec0ff */
[----:B------:R-:W-:Y:S01]  /*01f0*/  LOP3.LUT R3, R3, 0x7ffffffc, RZ, 0xc0, !PT ;  /* 0x7ffffffc03037812 */ /* 0x000fe200078ec0ff */
[C---:B------:R-:W-:Y:S01]  /*0200*/  IMAD.IADD R11, R2.reuse, 0x1, -R11 ;  /* 0x00000001020b7824 */ /* 0x040fe200078e0a0b */
[----:B------:R-:W-:Y:S01]  /*0210*/  SHF.R.S32.HI R211, RZ, 0x3, R14 ;  /* 0x00000003ffd37819 */ /* 0x000fe2000001140e */
[C---:B------:R-:W-:Y:S01]  /*0220*/  IMAD.IADD R208, R2.reuse, 0x1, -R13 ;  /* 0x0000000102d07824 */ /* 0x040fe200078e0a0d */
        /* <DEDUP_REMOVED lines=9> */
[----:B------:R-:W-:Y:S01]  /*02c0*/  IMAD.SHL.U32 R2, R2, 0x2, RZ ;  /* 0x0000000202027824 */ /* 0x000fe200078e00ff */
[----:B------:R-:W-:-:S02]  /*02d0*/  LOP3.LUT R3, R3, 0x1c0, RZ, 0xc0, !PT ;  /* 0x000001c003037812 */ /* 0x000fc400078ec0ff */
[----:B------:R-:W-:Y:S01]  /*02e0*/  LOP3.LUT R0, R0, 0xfffffffe, RZ, 0xc0, !PT ;  /* 0xfffffffe00007812 */ /* 0x000fe200078ec0ff */
[----:B------:R-:W-:Y:S01]  /*02f0*/  IMAD.IADD R4, R7, 0x1, -R4 ;  /* 0x0000000107047824 */ /* 0x000fe200078e0a04 */
[----:B------:R-:W-:Y:S02]  /*0300*/  LOP3.LUT P4, RZ, R11, 0x2, RZ, 0xc0, !PT ;  /* 0x000000020bff7812 */ /* 0x000fe4000788c0ff */
[----:B------:R-:W-:Y:S01]  /*0310*/  SHF.R.U32.HI R9, RZ, 0x3, R3 ;  /* 0x00000003ff097819 */ /* 0x000fe20000011603 */
[----:B------:R-:W-:Y:S01]  /*0320*/  IMAD.IADD R7, R209, 0x1, -R0 ;  /* 0x00000001d1077824 */ /* 0x000fe200078e0a00 */
[----:B------:R-:W-:Y:S02]  /*0330*/  LOP3.LUT R10, R3, 0x38, R212, 0xf8, !PT ;  /* 0x00000038030a7812 */ /* 0x000fe400078ef8d4 */
[C---:B------:R-:W-:Y:S01]  /*0340*/  LOP3.LUT P3, RZ, R11.reuse, 0x4, RZ, 0xc0, !PT ;  /* 0x000000040bff7812 */ /* 0x040fe2000786c0ff */
[----:B------:R-:W-:Y:S01]  /*0350*/  IMAD.SHL.U32 R11, R11, 0x40, RZ ;  /* 0x000000400b0b7824 */ /* 0x000fe200078e00ff */
[----:B------:R-:W-:-:S02]  /*0360*/  SHF.R.S32.HI R3, RZ, 0x1f, R12 ;  /* 0x0000001fff037819 */ /* 0x000fc4000001140c */
[----:B------:R-:W-:Y:S01]  /*0370*/  LOP3.LUT R9, R10, R9, RZ, 0x3c, !PT ;  /* 0x000000090a097212 */ /* 0x000fe200078e3cff */
[----:B------:R-:W-:Y:S01]  /*0380*/  IMAD.SHL.U32 R10, R7, 0x10, RZ ;  /* 0x00000010070a7824 */ /* 0x000fe200078e00ff */
[----:B------:R-:W-:Y:S02]  /*0390*/  LOP3.LUT R11, R11, 0x1c0, RZ, 0xc0, !PT ;  /* 0x000001c00b0b7812 */ /* 0x000fe400078ec0ff */
[----:B------:R-:W-:Y:S02]  /*03a0*/  LEA.HI R0, R3, R12, RZ, 0x3 ;  /* 0x0000000c03007211 */ /* 0x000fe400078f18ff */
[----:B------:R-:W-:Y:S02]  /*03b0*/  LOP3.LUT R3, R4, 0x1, RZ, 0xc0, !PT ;  /* 0x0000000104037812 */ /* 0x000fe400078ec0ff */
[----:B------:R-:W-:Y:S02]  /*03c0*/  SHF.R.S32.HI R8, RZ, 0x1f, R8 ;  /* 0x0000001fff087819 */ /* 0x000fe40000011408 */
[----:B------:R-:W-:-:S02]  /*03d0*/  LOP3.LUT R197, R11, 0x10, R10, 0xf8, !PT ;  /* 0x000000100bc57812 */ /* 0x000fc400078ef80a */
[----:B------:R-:W-:Y:S02]  /*03e0*/  LOP3.LUT R13, R11, 0x8, R14, 0xf8, !PT ;  /* 0x000000080b0d7812 */ /* 0x000fe400078ef80e */
[----:B------:R-:W-:Y:S01]  /*03f0*/  SHF.R.U32.HI R10, RZ, 0x3, R11 ;  /* 0x00000003ff0a7819 */ /* 0x000fe2000001160b */
[----:B------:R-:W-:Y:S01]  /*0400*/  IMAD.SHL.U32 R11, R5, 0x200, RZ ;  /* 0x00000200050b7824 */ /* 0x000fe200078e00ff */
[----:B------:R-:W-:Y:S02]  /*0410*/  ISETP.NE.U32.AND P0, PT, R3, 0x1, PT ;  /* 0x000000010300780c */ /* 0x000fe40003f05070 */
[----:B------:R-:W-:Y:S02]  /*0420*/  LEA.HI R8, R8, R209, RZ, 0x2 ;  /* 0x000000d108087211 */ /* 0x000fe400078f10ff */
[C---:B------:R-:W-:Y:S01]  /*0430*/  LOP3.LUT R205, R0.reuse, 0xfffffff8, RZ, 0xc0, !PT ;  /* 0xfffffff800cd7812 */ /* 0x040fe200078ec0ff */
[----:B------:R-:W-:Y:S01]  /*0440*/  IMAD.SHL.U32 R0, R0, 0x40, RZ ;  /* 0x0000004000007824 */ /* 0x000fe200078e00ff */
[----:B------:R-:W-:Y:S01]  /*0450*/  LOP3.LUT R3, R13, R10, RZ, 0x3c, !PT ;  /* 0x0000000a0d037212 */ /* 0x000fe200078e3cff */
[C---:B------:R-:W-:Y:S01]  /*0460*/  IMAD.SHL.U32 R13, R4.reuse, 0x40, RZ ;  /* 0x00000040040d7824 */ /* 0x040fe200078e00ff */
[----:B------:R-:W-:Y:S01]  /*0470*/  R2P PR, R4, 0x6 ;  /* 0x0000000604007804 */ /* 0x000fe20000000000 */
[----:B------:R-:W-:Y:S01]  /*0480*/  IMAD.IADD R205, R12, 0x1, -R205 ;  /* 0x000000010ccd7824 */ /* 0x000fe200078e0acd */
[----:B------:R-:W-:-:S02]  /*0490*/  SHF.R.S32.HI R206, RZ, 0x7, R206 ;  /* 0x00000007ffce7819 */ /* 0x000fc400000114ce */
[----:B------:R-:W-:Y:S02]  /*04a0*/  LOP3.LUT R4, R8, 0xfffffffc, RZ, 0xc0, !PT ;  /* 0xfffffffc08047812 */ /* 0x000fe400078ec0ff */
[----:B------:R-:W-:Y:S01]  /*04b0*/  LOP3.LUT R197, R197, 0x8, R14, 0xf8, !PT ;  /* 0x00000008c5c57812 */ /* 0x000fe200078ef80e */
[----:B------:R-:W-:Y:S01]  /*04c0*/  IMAD R12, R206, 0x800, R11 ;  /* 0x00000800ce0c7824 */ /* 0x000fe200078e020b */
[----:B------:R-:W-:Y:S01]  /*04d0*/  SHF.R.S32.HI R6, RZ, 0x6, R6 ;  /* 0x00000006ff067819 */ /* 0x000fe20000011406 */
[----:B------:R-:W-:Y:S01]  /*04e0*/  IMAD.IADD R207, R209, 0x1, -R4 ;  /* 0x00000001d1cf7824 */ /* 0x000fe200078e0a04 */
[----:B------:R-:W-:Y:S01]  /*04f0*/  LOP3.LUT R197, R11, R197, R10, 0xf6, !PT ;  /* 0x000000c50bc57212 */ /* 0x000fe200078ef60a */
[----:B------:R-:W-:Y:S01]  /*0500*/  IMAD.SHL.U32 R4, R205, 0x40, RZ ;  /* 0x00000040cd047824 */ /* 0x000fe200078e00ff */
[----:B------:R-:W-:Y:S01]  /*0510*/  LOP3.LUT R13, R13, 0x1c0, RZ, 0xc0, !PT ;  /* 0x000001c00d0d7812 */ /* 0x000fe200078ec0ff */
[----:B------:R-:W-:Y:S01]  /*0520*/  IMAD.SHL.U32 R11, R6, 0x8, RZ ;  /* 0x00000008060b7824 */ /* 0x000fe200078e00ff */
[----:B------:R-:W-:Y:S01]  /*0530*/  LOP3.LUT R0, R0, 0xfffffe00, RZ, 0xc0, !PT ;  /* 0xfffffe0000007812 */ /* 0x000fe200078ec0ff */
[----:B------:R-:W-:Y:S01]  /*0540*/  IMAD R210, R6, 0x200, R9 ;  /* 0x0000020006d27824 */ /* 0x000fe200078e0209 */
[----:B------:R-:W-:Y:S01]  /*0550*/  LOP3.LUT R4, R4, 0x1c0, RZ, 0xc0, !PT ;  /* 0x000001c004047812 */ /* 0x000fe200078ec0ff */
[----:B------:R-:W-:Y:S01]  /*0560*/  IMAD.SHL.U32 R204, R206, 0x20, RZ ;  /* 0x00000020cecc7824 */ /* 0x000fe200078e00ff */
[----:B------:R-:W-:Y:S01]  /*0570*/  LOP3.LUT R11, R11, 0x18, RZ, 0xc0, !PT ;  /* 0x000000180b0b7812 */ /* 0x000fe200078ec0ff */
[C---:B------:R-:W-:Y:S01]  /*0580*/  IMAD.SHL.U32 R6, R5.reuse, 0x20, RZ ;  /* 0x0000002005067824 */ /* 0x040fe200078e00ff */
[----:B------:R-:W-:Y:S01]  /*0590*/  SHF.R.U32.HI R218, RZ, 0x3, R13 ;  /* 0x00000003ffda7819 */ /* 0x000fe2000001160d */
[----:B------:R-:W-:Y:S01]  /*05a0*/  IMAD.SHL.U32 R5, R5, 0x8, RZ ;  /* 0x0000000805057824 */ /* 0x000fe200078e00ff */
[----:B------:R-:W-:Y:S01]  /*05b0*/  LOP3.LUT R9, R13, 0x20, R204, 0xf8, !PT ;  /* 0x000000200d097812 */ /* 0x000fe200078ef8cc */
[----:B------:R-:W-:Y:S01]  /*05c0*/  IMAD.IADD R3, R12, 0x1, R3 ;  /* 0x000000010c037824 */ /* 0x000fe200078e0203 */
[----:B------:R-:W-:Y:S01]  /*05d0*/  LOP3.LUT R199, R11, 0x20, R6, 0xf8, !PT ;  /* 0x000000200bc77812 */ /* 0x000fe200078ef806 */
[----:B------:R-:W-:Y:S01]  /*05e0*/  IMAD.SHL.U32 R217, R210, 0x2, RZ ;  /* 0x00000002d2d97824 */ /* 0x000fe200078e00ff */
[----:B------:R-:W-:Y:S01]  /*05f0*/  SHF.R.U32.HI R196, RZ, 0x3, R4 ;  /* 0x00000003ffc47819 */ /* 0x000fe20000011604 */
[----:B------:R-:W-:Y:S01]  /*0600*/  IMAD.SHL.U32 R198, R3, 0x2, RZ ;  /* 0x0000000203c67824 */ /* 0x000fe200078e00ff */
[----:B------:R-:W-:-:S02]  /*0610*/  LOP3.LUT R5, R4, 0x8, R5, 0xf8, !PT ;  /* 0x0000000804057812 */ /* 0x000fc400078ef805 */
[----:B------:R-:W-:Y:S02]  /*0620*/  LOP3.LUT R220, R218, R13, R11, 0x1e, !PT ;  /* 0x0000000ddadc7212 */ /* 0x000fe400078e1e0b */
[----:B------:R-:W-:Y:S01]  /*0630*/  LOP3.LUT R218, R9, R218, RZ, 0x3c, !PT ;  /* 0x000000da09da7212 */ /* 0x000fe200078e3cff */
[----:B------:R-:W-:Y:S01]  /*0640*/  IMAD R9, R207, 0x400, R2 ;  /* 0x00000400cf097824 */ /* 0x000fe200078e0202 */
[----:B------:R-:W-:Y:S02]  /*0650*/  LOP3.LUT R199, R196, R199, R4, 0x1e, !PT ;  /* 0x000000c7c4c77212 */ /* 0x000fe400078e1e04 */
[----:B------:R-:W-:Y:S01]  /*0660*/  LOP3.LUT R196, R5, R196, RZ, 0x3c, !PT ;  /* 0x000000c405c47212 */ /* 0x000fe200078e3cff */
[----:B------:R-:W-:Y:S01]  /*0670*/  IMAD R5, R207, 0x400, R0 ;  /* 0x00000400cf057824 */ /* 0x000fe200078e0200 */
[----:B------:R-:W-:Y:S01]  /*0680*/  LOP3.LUT R199, R199, R0, RZ, 0xfc, !PT ;  /* 0x00000000c7c77212 */ /* 0x000fe200078efcff */
[----:B------:R-:W-:Y:S01]  /*0690*/  IMAD.IADD R218, R9, 0x1, R218 ;  /* 0x0000000109da7824 */ /* 0x000fe200078e02da */
[----:B------:R-:W-:Y:S01]  /*06a0*/  SEL R188, R188, 0xffffffe0, !P4 ;  /* 0xffffffe0bcbc7807 */ /* 0x000fe20006000000 */
[----:B------:R-:W-:Y:S01]  /*06b0*/  IMAD R9, R7, 0x400, R2 ;  /* 0x0000040007097824 */ /* 0x000fe200078e0202 */
[----:B------:R-:W-:Y:S01]  /*06c0*/  SEL R226, R226, 0x10, !P0 ;  /* 0x00000010e2e27807 */ /* 0x000fe20004000000 */
[----:B------:R-:W-:Y:S01]  /*06d0*/  IMAD.IADD R200, R5, 0x1, R196 ;  /* 0x0000000105c87824 */ /* 0x000fe200078e02c4 */
[----:B------:R-:W-:Y:S01]  /*06e0*/  SHF.R.S32.HI R5, RZ, 0x1f, R208 ;  /* 0x0000001fff057819 */ /* 0x000fe200000114d0 */
[----:B------:R-:W-:Y:S01]  /*06f0*/  IMAD R7, R7, 0x400, R0 ;  /* 0x0000040007077824 */ /* 0x000fe200078e0200 */
[----:B------:R-:W-:Y:S01]  /*0700*/  SHF.R.S32.HI R214, RZ, 0x1f, R211 ;  /* 0x0000001fffd67819 */ /* 0x000fe200000114d3 */
[----:B------:R-:W-:Y:S01]  /*0710*/  IMAD.MOV.U32 R0, RZ, RZ, 0x40 ;  /* 0x00000040ff007424 */ /* 0x000fe200078e00ff */
[----:B------:R-:W-:Y:S01]  /*0720*/  LEA.HI R216, R5, R208, RZ, 0x2 ;  /* 0x000000d005d87211 */ /* 0x000fe200078f10ff */
[----:B------:R-:W-:-:S02]  /*0730*/  IMAD.SHL.U32 R218, R218, 0x2, RZ ;  /* 0x00000002dada7824 */ /* 0x000fc400078e00ff */
[----:B------:R-:W-:Y:S01]  /*0740*/  IMAD.IADD R220, R9, 0x1, R220 ;  /* 0x0000000109dc7824 */ /* 0x000fe200078e02dc */
[----:B------:R-:W-:Y:S01]  /*0750*/  SEL R0, R0, 0xffffffc0, !P3 ;  /* 0xffffffc000007807 */ /* 0x000fe20005800000 */
[C---:B------:R-:W-:Y:S01]  /*0760*/  IMAD R188, R3.reuse, 0x2, R188 ;  /* 0x0000000203bc7824 */ /* 0x040fe200078e02bc */
        /* <DEDUP_REMOVED lines=10> */
[----:B------:R-:W-:Y:S01]  /*0810*/  LEA R196, R196, 0x1e000, 0x1 ;  /* 0x0001e000c4c47811 */ /* 0x000fe200078e08ff */
[----:B------:R-:W-:Y:S01]  /*0820*/  IMAD R216, R207, 0x10, R216 ;  /* 0x00000010cfd87824 */ /* 0x000fe200078e02d8 */
[----:B------:R-:W-:Y:S01]  /*0830*/  @P2 IADD3 R222, R220, -0x40, RZ ;  /* 0xffffffc0dcde2810 */ /* 0x000fe20007ffe0ff */
[----:B------:R-:W-:-:S02]  /*0840*/  IMAD.SHL.U32 R197, R197, 0x2, RZ ;  /* 0x00000002c5c57824 */ /* 0x000fc400078e00ff */
[----:B--23--:R-:W-:Y:S02]  /*0850*/  IMAD.IADD R226, R226, 0x1, R221 ;  /* 0x00000001e2e27824 */ /* 0x00cfe400078e02dd */
.L_x_1422:
[----:B-1----:R-:W1:Y:S01]  /*0860*/  LDC.U8 R5, c[0x0][0x312] ;  /* 0x0000c480ff057b82 */ /* 0x002e620000000000 */
[----:B------:R-:W-:Y:S01]  /*0870*/  ISETP.NE.U32.AND P2, PT, RZ, c[0x0][0x250], PT ;  /* 0x00009400ff007a0c */ /* 0x000fe20003f45070 */
[----:B------:R-:W-:Y:S01]  /*0880*/  IMAD.SHL.U32 R6, R215, 0x4, RZ ;  /* 0x00000004d7067824 */ /* 0x000fe200078e00ff */
[----:B------:R-:W-:Y:S01]  /*0890*/  ISETP.NE.U32.AND P4, PT, RZ, c[0x0][0x240], PT ;  /* 0x00009000ff007a0c */ /* 0x000fe20003f85070 */
[----:B------:R-:W-:Y:S01]  /*08a0*/  IMAD.MOV.U32 R24, RZ, RZ, -0x1 ;  /* 0xffffffffff187424 */ /* 0x000fe200078e00ff */
[----:B------:R-:W-:Y:S02]  /*08b0*/  ISETP.NE.AND.EX P2, PT, RZ, c[0x0][0x254], PT, P2 ;  /* 0x00009500ff007a0c */ /* 0x000fe40003f45320 */
[----:B---3--:R-:W-:Y:S02]  /*08c0*/  SHF.R.S32.HI R12, RZ, 0x1f, R215 ;  /* 0x0000001fff0c7819 */ /* 0x008fe400000114d7 */
[----:B------:R-:W-:Y:S02]  /*08d0*/  ISETP.NE.AND.EX P4, PT, RZ, c[0x0][0x244], PT, P4 ;  /* 0x00009100ff007a0c */ /* 0x000fe40003f85340 */
[----:B------:R-:W-:-:S02]  /*08e0*/  ISETP.EQ.U32.AND P5, PT, RZ, c[0x0][0x248], PT ;  /* 0x00009200ff007a0c */ /* 0x000fc40003fa2070 */
[----:B------:R-:W-:Y:S02]  /*08f0*/  SHF.L.U64.HI R4, R215, 0x2, R12 ;  /* 0x00000002d7047819 */ /* 0x000fe4000001020c */
[----:B--2---:R-:W-:Y:S02]  /*0900*/  IADD3 R14, P0, R6, c[0x0][0x240], RZ ;  /* 0x00009000060e7a10 */ /* 0x004fe40007f1e0ff */
[----:B-1----:R-:W-:Y:S02]  /*0910*/  ISETP.NE.AND P3, PT, R5, RZ, PT ;  /* 0x000000ff0500720c */ /* 0x002fe40003f65270 */
[----:B------:R-:W-:Y:S02]  /*0920*/  IADD3.X R15, R4, c[0x0][0x244], RZ, P0, !PT ;  /* 0x00009100040f7a10 */ /* 0x000fe400007fe4ff */
[----:B------:R-:W-:Y:S02]  /*0930*/  ISETP.EQ.OR.EX P5, PT, RZ, c[0x0][0x24c], !P3, P5 ;  /* 0x00009300ff007a0c */ /* 0x000fe40005fa2750 */
[C---:B------:R-:W-:Y:S01]  /*0940*/  @P2 IADD3 R10, P0, R6.reuse, c[0x0][0x250], RZ ;  /* 0x00009400060a2a10 */ /* 0x040fe20007f1e0ff */
[----:B------:R-:W-:Y:S01]  /*0950*/  IMAD.MOV.U32 R239, RZ, RZ, RZ ;  /* 0x000000ffffef7224 */ /* 0x000fe200078e00ff */
[----:B----4-:R-:W-:Y:S01]  /*0960*/  IADD3 R8, P1, R6, c[0x0][0x248], RZ ;  /* 0x0000920006087a10 */ /* 0x010fe20007f3e0ff */
[----:B------:R-:W-:Y:S01]  /*0970*/  IMAD.MOV.U32 R242, RZ, RZ, -0x1 ;  /* 0xfffffffffff27424 */ /* 0x000fe200078e00ff */
[----:B------:R-:W2:Y:S01]  /*0980*/  @P4 LDG.E R24, [R14.64] ;  /* 0x000000060e184981 */ /* 0x000ea2000c1e1900 */
[----:B------:R-:W-:-:S02]  /*0990*/  @P2 IADD3.X R11, R4, c[0x0][0x254], RZ, P0, !PT ;  /* 0x00009500040b2a10 */ /* 0x000fc400007fe4ff */
[----:B------:R-:W-:Y:S01]  /*09a0*/  IADD3.X R9, R4, c[0x0][0x24c], RZ, P1, !PT ;  /* 0x0000930004097a10 */ /* 0x000fe20000ffe4ff */
[----:B------:R-:W2:Y:S04]  /*09b0*/  @P4 LDG.E R5, [R14.64+0x4] ;  /* 0x000004060e054981 */ /* 0x000ea8000c1e1900 */
[----:B-----5:R1:W5:Y:S04]  /*09c0*/  @P2 LDG.E R239, [R10.64] ;  /* 0x000000060aef2981 */ /* 0x020368000c1e1900 */
[----:B------:R1:W5:Y:S01]  /*09d0*/  @!P5 LDG.E R242, [R8.64] ;  /* 0x0000000608f2d981 */ /* 0x000362000c1e1900 */
[----:B------:R-:W-:-:S04]  /*09e0*/  ISETP.NE.U32.AND P0, PT, RZ, c[0x0][0x248], PT ;  /* 0x00009200ff007a0c */ /* 0x000fc80003f05070 */
[----:B------:R-:W-:Y:S01]  /*09f0*/  ISETP.NE.AND.EX P0, PT, RZ, c[0x0][0x24c], PT, P0 ;  /* 0x00009300ff007a0c */ /* 0x000fe20003f05300 */
[----:B--2---:R-:W-:Y:S02]  /*0a00*/  @P4 IMAD.IADD R240, R5, 0x1, -R24 ;  /* 0x0000000105f04824 */ /* 0x004fe400078e0a18 */
[----:B------:R-:W-:Y:S02]  /*0a10*/  IMAD.MOV.U32 R5, RZ, RZ, c[0x0][0x218] ;  /* 0x00008600ff057624 */ /* 0x000fe400078e00ff */
[----:B------:R-:W-:-:S08]  /*0a20*/  @!P4 IMAD.MOV.U32 R240, RZ, RZ, c[0x0][0x214] ;  /* 0x00008500fff0c624 */ /* 0x000fd000078e00ff */
[----:B------:R-:W-:Y:S05]  /*0a30*/  @!P0 BRA `(.L_x_1392) ;  /* 0x0000003000008947 */ /* 0x000fea0003800000 */
[----:B-1----:R-:W2:Y:S02]  /*0a40*/  @P3 LDG.E R5, [R8.64+0x4] ;  /* 0x0000040608053981 */ /* 0x002ea4000c1e1900 */
[----:B--2--5:R-:W-:-:S06]  /*0a50*/  @P3 IADD3 R5, R5, -R242, RZ ;  /* 0x800000f205053210 */ /* 0x024fcc0007ffe0ff */
[----:B------:R1:W5:Y:S02]  /*0a60*/  @!P3 LDG.E R5, [R8.64] ;  /* 0x000000060805b981 */ /* 0x000364000c1e1900 */
.L_x_1392:
        /* <DEDUP_REMOVED lines=20> */
[----:B------:R-:W-:Y:S01]  /*0bb0*/  IADD3 R6, R6, 0x3f, RZ ;  /* 0x0000003f06067810 */ /* 0x000fe20007ffe0ff */
[----:B------:R-:W-:Y:S01]  /*0bc0*/  IMAD.WIDE.U32 R10, R24, c[0x0][0x190], RZ ;  /* 0x00006400180a7a25 */ /* 0x000fe200078e00ff */
[----:B------:R-:W-:-:S02]  /*0bd0*/  SHF.R.S32.HI R4, RZ, 0x1f, R5 ;  /* 0x0000001fff047819 */ /* 0x000fc40000011405 */
[----:B------:R-:W-:Y:S01]  /*0be0*/  SHF.R.S32.HI R237, RZ, 0x1f, R6 ;  /* 0x0000001fffed7819 */ /* 0x000fe20000011406 */
[----:B------:R-:W-:Y:S01]  /*0bf0*/  IMAD.IADD R14, R17, 0x1, R14 ;  /* 0x00000001110e7824 */ /* 0x000fe200078e020e */
[----:B------:R-:W-:Y:S01]  /*0c00*/  LEA.HI R4, R4, R5, RZ, 0x6 ;  /* 0x0000000504047211 */ /* 0x000fe200078f30ff */
[----:B------:R-:W-:Y:S01]  /*0c10*/  @P0 IMAD.IADD R7, R239, 0x1, R242 ;  /* 0x00000001ef070824 */ /* 0x000fe200078e02f2 */
[----:B------:R-:W-:Y:S02]  /*0c20*/  LEA.HI R237, R237, R6, RZ, 0x6 ;  /* 0x00000006eded7211 */ /* 0x000fe400078f30ff */
[----:B------:R-:W-:Y:S01]  /*0c30*/  ISETP.NE.AND P1, PT, R24, -0x1, PT ;  /* 0xffffffff1800780c */ /* 0x000fe20003f25270 */
[C---:B------:R-:W-:Y:S01]  /*0c40*/  @P0 IMAD.WIDE.U32 R8, R7.reuse, c[0x0][0x198], RZ ;  /* 0x0000660007080a25 */ /* 0x040fe200078e00ff */
[----:B------:R-:W-:Y:S02]  /*0c50*/  SHF.R.S32.HI R4, RZ, 0x6, R4 ;  /* 0x00000006ff047819 */ /* 0x000fe40000011404 */
[----:B------:R-:W-:Y:S01]  /*0c60*/  SHF.R.S32.HI R237, RZ, 0x6, R237 ;  /* 0x00000006ffed7819 */ /* 0x000fe200000114ed */
[----:B------:R-:W-:Y:S01]  /*0c70*/  @P0 IMAD R7, R7, c[0x0][0x19c], R9 ;  /* 0x0000670007070a24 */ /* 0x000fe200078e0209 */
[----:B------:R-:W-:-:S02]  /*0c80*/  SEL R15, R16, R10, !P1 ;  /* 0x0000000a100f7207 */ /* 0x000fc40004800000 */
        /* <DEDUP_REMOVED lines=15> */
.L_x_1394:
        /* <DEDUP_REMOVED lines=13> */
.L_x_1395:
[----:B------:R-:W-:Y:S01]  /*0e50*/  IABS R6, c[0x0][0x1c8] ;  /* 0x0000720000067a13 */ /* 0x000fe20000000000 */
[----:B------:R-:W1:Y:S01]  /*0e60*/  LDC.U8 R20, c[0x0][0x328] ;  /* 0x0000ca00ff147b82 */ /* 0x000e620000000000 */
[----:B------:R-:W-:Y:S01]  /*0e70*/  IABS R18, R232 ;  /* 0x000000e800127213 */ /* 0x000fe20000000000 */
[----:B------:R-:W-:Y:S01]  /*0e80*/  @!P1 IMAD R22, R12, c[0x0][0x368], RZ ;  /* 0x0000da000c169a24 */ /* 0x000fe200078e02ff */
[----:B------:R-:W2:Y:S01]  /*0e90*/  I2F.RP R13, R6 ;  /* 0x00000006000d7306 */ /* 0x000ea20000209400 */
[----:B------:R-:W-:Y:S01]  /*0ea0*/  MOV R16, c[0x0][0x224] ;  /* 0x0000890000107a02 */ /* 0x000fe20000000f00 */
[C---:B------:R-:W-:Y:S01]  /*0eb0*/  @P1 IMAD.WIDE.U32 R28, R24.reuse, c[0x0][0x370], RZ ;  /* 0x0000dc00181c1a25 */ /* 0x040fe200078e00ff */
[C---:B------:R-:W-:Y:S02]  /*0ec0*/  SHF.L.U32 R23, R215.reuse, 0x7, RZ ;  /* 0x00000007d7177819 */ /* 0x040fe400000006ff */
[----:B------:R-:W-:Y:S01]  /*0ed0*/  SHF.R.S32.HI R16, RZ, 0x1f, R16 ;  /* 0x0000001fff107819 */ /* 0x000fe20000011410 */
[----:B------:R-:W-:Y:S01]  /*0ee0*/  @P1 IMAD R27, R24, c[0x0][0x374], R29 ;  /* 0x0000dd00181b1a24 */ /* 0x000fe200078e021d */
[----:B------:R-:W-:Y:S01]  /*0ef0*/  LOP3.LUT R19, R232, c[0x0][0x1c8], RZ, 0x3c, !PT ;  /* 0x00007200e8137a12 */ /* 0x000fe200078e3cff */
[----:B------:R-:W-:Y:S01]  /*0f00*/  IMAD.WIDE.U32 R36, R215, c[0x0][0x224], RZ ;  /* 0x00008900d7247a25 */ /* 0x000fe200078e00ff */
[----:B------:R-:W-:-:S02]  /*0f10*/  SEL R23, R23, RZ, P4 ;  /* 0x000000ff17177207 */ /* 0x000fc40002000000 */
[----:B------:R-:W-:Y:S01]  /*0f20*/  ISETP.GE.AND P3, PT, R19, RZ, PT ;  /* 0x000000ff1300720c */ /* 0x000fe20003f66270 */
[----:B------:R-:W-:Y:S01]  /*0f30*/  IMAD R25, R16, R215, RZ ;  /* 0x000000d710197224 */ /* 0x000fe200078e02ff */
[----:B------:R-:W-:Y:S01]  /*0f40*/  SHF.L.U64.HI R16, R215, 0x7, R12 ;  /* 0x00000007d7107819 */ /* 0x000fe2000001020c */
[----:B------:R-:W-:Y:S01]  /*0f50*/  IMAD R31, R232, c[0x0][0x22c], RZ ;  /* 0x00008b00e81f7a24 */ /* 0x000fe200078e02ff */
[----:B--2---:R-:W2:Y:S01]  /*0f60*/  MUFU.RCP R5, R13 ;  /* 0x0000000d00057308 */ /* 0x004ea20000001000 */
[----:B------:R-:W-:Y:S01]  /*0f70*/  IMAD R25, R12, c[0x0][0x224], R25 ;  /* 0x000089000c197a24 */ /* 0x000fe200078e0219 */
[----:B------:R-:W-:Y:S02]  /*0f80*/  SEL R16, R16, RZ, P4 ;  /* 0x000000ff10107207 */ /* 0x000fe40002000000 */
[----:B------:R-:W-:Y:S01]  /*0f90*/  IADD3 R32, P4, R30, R23, RZ ;  /* 0x000000171e207210 */ /* 0x000fe20007f9e0ff */
[----:B------:R-:W-:Y:S01]  /*0fa0*/  IMAD.IADD R25, R37, 0x1, R25 ;  /* 0x0000000125197824 */ /* 0x000fe200078e0219 */
[----:B-1----:R-:W-:-:S02]  /*0fb0*/  ISETP.NE.AND P2, PT, R20, RZ, PT ;  /* 0x000000ff1400720c */ /* 0x002fc40003f45270 */
[----:B------:R-:W-:Y:S02]  /*0fc0*/  IADD3.X R16, R21, R16, RZ, P4, !PT ;  /* 0x0000001015107210 */ /* 0x000fe400027fe4ff */
[----:B------:R-:W-:Y:S02]  /*0fd0*/  ISETP.NE.AND P4, PT, RZ, c[0x0][0x1c8], PT ;  /* 0x00007200ff007a0c */ /* 0x000fe40003f85270 */
[----:B--2---:R-:W-:Y:S01]  /*0fe0*/  IADD3 R5, R5, 0xffffffe, RZ ;  /* 0x0ffffffe05057810 */ /* 0x004fe20007ffe0ff */
[----:B------:R-:W-:Y:S01]  /*0ff0*/  @!P1 IMAD R13, R215, c[0x0][0x36c], R22 ;  /* 0x0000db00d70d9a24 */ /* 0x000fe200078e0216 */
[----:B------:R-:W-:-:S05]  /*1000*/  MOV R22, c[0x0][0x22c] ;  /* 0x00008b0000167a02 */ /* 0x000fca0000000f00 */
[----:B------:R-:W-:Y:S01]  /*1010*/  @P2 IMAD R249, R215, c[0x0][0x214], RZ ;  /* 0x00008500d7f92a24 */ /* 0x000fe200078e02ff */
[----:B------:R-:W1:Y:S04]  /*1020*/  F2I.FTZ.U32.TRUNC.NTZ R5, R5 ;  /* 0x0000000500057305 */ /* 0x000e68000021f000 */
[----:B------:R-:W-:-:S05]  /*1030*/  @P2 SEL R249, R249, R24, !P1 ;  /* 0x00000018f9f92207 */ /* 0x000fca0004800000 */
[----:B------:R-:W-:Y:S01]  /*1040*/  @P2 IMAD R249, R232, c[0x0][0x234], R249 ;  /* 0x00008d00e8f92a24 */ /* 0x000fe200078e02f9 */
[----:B-1----:R-:W-:-:S05]  /*1050*/  IADD3 R4, RZ, -R5, RZ ;  /* 0x80000005ff047210 */ /* 0x002fca0007ffe0ff */
[----:B------:R-:W-:Y:S02]  /*1060*/  IMAD R11, R4, R6, RZ ;  /* 0x00000006040b7224 */ /* 0x000fe400078e02ff */
[----:B------:R-:W-:-:S04]  /*1070*/  IMAD.MOV.U32 R4, RZ, RZ, RZ ;  /* 0x000000ffff047224 */ /* 0x000fc800078e00ff */
[----:B------:R-:W-:-:S04]  /*1080*/  IMAD.HI.U32 R11, R5, R11, R4 ;  /* 0x0000000b050b7227 */ /* 0x000fc800078e0004 */
[----:B------:R-:W-:-:S04]  /*1090*/  @!P1 IMAD.WIDE.U32 R4, R215, c[0x0][0x368], RZ ;  /* 0x0000da00d7049a25 */ /* 0x000fc800078e00ff */
[----:B------:R-:W-:Y:S01]  /*10a0*/  IMAD.HI.U32 R11, R11, R18, RZ ;  /* 0x000000120b0b7227 */ /* 0x000fe200078e00ff */
[----:B------:R-:W-:Y:S02]  /*10b0*/  @!P1 MOV R28, R4 ;  /* 0x00000004001c9202 */ /* 0x000fe40000000f00 */
[----:B------:R-:W1:Y:S01]  /*10c0*/  S2R R4, SR_CTAID.X ;  /* 0x0000000000047919 */ /* 0x000e620000002500 */
[----:B------:R-:W-:Y:S02]  /*10d0*/  IMAD.MOV R17, RZ, RZ, -R11 ;  /* 0x000000ffff117224 */ /* 0x000fe400078e0a0b */
[----:B------:R-:W-:Y:S02]  /*10e0*/  @!P1 IMAD.IADD R27, R5, 0x1, R13 ;  /* 0x00000001051b9824 */ /* 0x000fe400078e020d */
[----:B------:R-:W-:Y:S01]  /*10f0*/  IMAD R17, R6, R17, R18 ;  /* 0x0000001106117224 */ /* 0x000fe200078e0212 */
[----:B------:R-:W2:Y:S01]  /*1100*/  LDC.U8 R5, c[0x0][0x3d0] ;  /* 0x0000f400ff057b82 */ /* 0x000ea20000000000 */
[----:B------:R-:W-:-:S03]  /*1110*/  IMAD.WIDE R18, R22, c[0x0][0x1c0], RZ ;  /* 0x0000700016127a25 */ /* 0x000fc600078e02ff */
[----:B------:R-:W-:Y:S01]  /*1120*/  ISETP.GT.U32.AND P5, PT, R6, R17, PT ;  /* 0x000000110600720c */ /* 0x000fe20003fa4070 */
[-C--:B------:R-:W-:Y:S02]  /*1130*/  IMAD R13, R19, R36.reuse, RZ ;  /* 0x00000024130d7224 */ /* 0x080fe400078e02ff */
[----:B------:R-:W-:-:S04]  /*1140*/  IMAD.WIDE.U32 R36, R18, R36, RZ ;  /* 0x0000002412247225 */ /* 0x000fc800078e00ff */
[C---:B------:R-:W-:Y:S01]  /*1150*/  IMAD R13, R18.reuse, R25, R13 ;  /* 0x00000019120d7224 */ /* 0x040fe200078e020d */
[----:B------:R-:W-:Y:S01]  /*1160*/  SHF.R.S32.HI R25, RZ, 0x1f, R31 ;  /* 0x0000001fff197819 */ /* 0x000fe2000001141f */
[----:B------:R-:W-:-:S04]  /*1170*/  IMAD.WIDE.U32 R34, R18, R24, RZ ;  /* 0x0000001812227225 */ /* 0x000fc800078e00ff */
[----:B------:R-:W-:Y:S01]  /*1180*/  @!P5 IMAD.IADD R17, R17, 0x1, -R6 ;  /* 0x000000011111d824 */ /* 0x000fe200078e0a06 */
[----:B------:R-:W-:Y:S01]  /*1190*/  @!P5 IADD3 R11, R11, 0x1, RZ ;  /* 0x000000010b0bd810 */ /* 0x000fe20007ffe0ff */
[----:B------:R-:W-:Y:S01]  /*11a0*/  IMAD.IADD R13, R37, 0x1, R13 ;  /* 0x00000001250d7824 */ /* 0x000fe200078e020d */
[----:B------:R-:W-:Y:S02]  /*11b0*/  SEL R20, R36, R34, !P1 ;  /* 0x0000002224147207 */ /* 0x000fe40004800000 */
[----:B------:R-:W-:Y:S01]  /*11c0*/  ISETP.GE.U32.AND P6, PT, R17, R6, PT ;  /* 0x000000061100720c */ /* 0x000fe20003fc6070 */
[C---:B------:R-:W-:Y:S02]  /*11d0*/  IMAD R6, R19.reuse, R24, RZ ;  /* 0x0000001813067224 */ /* 0x040fe400078e02ff */
[-C--:B------:R-:W-:Y:S02]  /*11e0*/  IMAD R19, R19, R32.reuse, RZ ;  /* 0x0000002013137224 */ /* 0x080fe400078e02ff */
[----:B------:R-:W-:Y:S01]  /*11f0*/  IMAD.WIDE.U32 R32, R18, R32, RZ ;  /* 0x0000002012207225 */ /* 0x000fe200078e00ff */
[----:B------:R-:W-:-:S03]  /*1200*/  @P1 IADD3 R13, R35, R6, RZ ;  /* 0x00000006230d1210 */ /* 0x000fc60007ffe0ff */
[----:B-1----:R-:W-:-:S04]  /*1210*/  IMAD.WIDE.U32 R34, R4, c[0x0][0x3d8], RZ ;  /* 0x0000f60004227a25 */ /* 0x002fc800078e00ff */
[----:B------:R-:W-:Y:S01]  /*1220*/  @P6 IADD3 R11, R11, 0x1, RZ ;  /* 0x000000010b0b6810 */ /* 0x000fe20007ffe0ff */
[----:B------:R-:W-:Y:S01]  /*1230*/  IMAD R19, R18, R16, R19 ;  /* 0x0000001012137224 */ /* 0x000fe200078e0213 */
[----:B--2---:R-:W-:Y:S01]  /*1240*/  ISETP.NE.AND P6, PT, R5, RZ, PT ;  /* 0x000000ff0500720c */ /* 0x004fe20003fc5270 */
[----:B------:R-:W-:Y:S02]  /*1250*/  IMAD R16, R4, c[0x0][0x3dc], R35 ;  /* 0x0000f70004107a24 */ /* 0x000fe400078e0223 */
[----:B------:R-:W-:Y:S01]  /*1260*/  IMAD.MOV.U32 R6, RZ, RZ, R11 ;  /* 0x000000ffff067224 */ /* 0x000fe200078e000b */
[----:B------:R-:W-:Y:S01]  /*1270*/  SEL R23, R34, RZ, P6 ;  /* 0x000000ff22177207 */ /* 0x000fe20003000000 */
[--C-:B------:R-:W-:Y:S01]  /*1280*/  @!P2 IMAD R4, R215, c[0x0][0x1c0], R232.reuse ;  /* 0x00007000d704aa24 */ /* 0x100fe200078e02e8 */
[----:B------:R-:W-:Y:S02]  /*1290*/  SHF.R.S32.HI R11, RZ, 0x1f, R232 ;  /* 0x0000001fff0b7819 */ /* 0x000fe400000114e8 */
[----:B------:R-:W-:Y:S01]  /*12a0*/  @!P3 IADD3 R6, -R6, RZ, RZ ;  /* 0x000000ff0606b210 */ /* 0x000fe20007ffe1ff */
[----:B------:R-:W-:Y:S01]  /*12b0*/  @!P2 IMAD R249, R4, c[0x0][0x214], RZ ;  /* 0x0000850004f9aa24 */ /* 0x000fe200078e02ff */
[----:B------:R-:W-:-:S02]  /*12c0*/  @!P4 LOP3.LUT R6, RZ, c[0x0][0x1c8], RZ, 0x33, !PT ;  /* 0x00007200ff06ca12 */ /* 0x000fc400078e33ff */
[----:B------:R-:W-:Y:S02]  /*12d0*/  SHF.R.S32.HI R4, RZ, 0x1f, R227 ;  /* 0x0000001fff047819 */ /* 0x000fe400000114e3 */
[----:B------:R-:W-:Y:S02]  /*12e0*/  SEL R16, R16, RZ, P6 ;  /* 0x000000ff10107207 */ /* 0x000fe40003000000 */
[----:B------:R-:W-:Y:S02]  /*12f0*/  IADD3 R19, R33, R19, RZ ;  /* 0x0000001321137210 */ /* 0x000fe40007ffe0ff */
[----:B------:R-:W-:Y:S01]  /*1300*/  SHF.R.S32.HI R5, RZ, 0x1f, R6 ;  /* 0x0000001fff057819 */ /* 0x000fe20000011406 */
[----:B------:R-:W-:Y:S05]  /*1310*/  @!P2 BRA `(.L_x_1396) ;  /* 0x000000700000a947 */ /* 0x000fea0003800000 */
[----:B------:R-:W-:Y:S01]  /*1320*/  @!P1 IMAD R24, R215, c[0x0][0x224], RZ ;  /* 0x00008900d7189a24 */ /* 0x000fe200078e02ff */
[----:B------:R-:W-:Y:S02]  /*1330*/  MOV R18, 0x80 ;  /* 0x0000008000127802 */ /* 0x000fe40000000f00 */
[----:B------:R-:W-:-:S02]  /*1340*/  MOV R17, c[0x0][0x210] ;  /* 0x0000840000117a02 */ /* 0x000fc40000000f00 */
[----:B------:R-:W-:-:S03]  /*1350*/  LEA R29, R215, R24, 0x7 ;  /* 0x00000018d71d7211 */ /* 0x000fc600078e38ff */
[----:B------:R-:W-:-:S04]  /*1360*/  IMAD R17, R18, R17, c[0x0][0x234] ;  /* 0x00008d0012117624 */ /* 0x000fc800078e0211 */
[----:B------:R-:W-:Y:S01]  /*1370*/  IMAD R229, R17, R232, R29 ;  /* 0x000000e811e57224 */ /* 0x000fe200078e021d */
[----:B------:R-:W-:Y:S05]  /*1380*/  BRA `(.L_x_1397) ;  /* 0x0000002000007947 */ /* 0x000fea0003800000 */
.L_x_1396:
[----:B------:R-:W-:-:S04]  /*1390*/  IMAD R229, R215, c[0x0][0x1c0], R232 ;  /* 0x00007000d7e57a24 */ /* 0x000fc800078e02e8 */
[----:B------:R-:W-:Y:S02]  /*13a0*/  IMAD R229, R229, c[0x0][0x224], RZ ;  /* 0x00008900e5e57a24 */ /* 0x000fe400078e02ff */
.L_x_1397:
[----:B------:R-:W-:Y:S01]  /*13b0*/  IMAD R18, R22, c[0x0][0x1c0], RZ ;  /* 0x0000700016127a24 */ /* 0x000fe200078e02ff */
[----:B------:R-:W-:Y:S01]  /*13c0*/  IADD3 R28, P1, R212, R28, RZ ;  /* 0x0000001cd41c7210 */ /* 0x000fe20007f3e0ff */
[----:B------:R-:W-:Y:S01]  /*13d0*/  IMAD R17, R21, c[0x0][0x370], RZ ;  /* 0x0000dc0015117a24 */ /* 0x000fe200078e02ff */
[----:B------:R-:W-:Y:S01]  /*13e0*/  SHF.R.S32.HI R213, RZ, 0x1f, R212 ;  /* 0x0000001fffd57819 */ /* 0x000fe200000114d4 */
[----:B------:R-:W-:Y:S01]  /*13f0*/  IMAD.SHL.U32 R24, R18, 0x40, RZ ;  /* 0x0000004012187824 */ /* 0x000fe200078e00ff */
[----:B------:R-:W-:Y:S01]  /*1400*/  BSSY B1, `(.L_x_1393) ;  /* 0x0000676000017945 */ /* 0x000fe20003800000 */
[C---:B------:R-:W-:Y:S01]  /*1410*/  IMAD R26, R30.reuse, c[0x0][0x374], R17 ;  /* 0x0000dd001e1a7a24 */ /* 0x040fe200078e0211 */
[----:B------:R-:W-:Y:S01]  /*1420*/  IADD3 R17, P3, R211, R30, RZ ;  /* 0x0000001ed3117210 */ /* 0x000fe20007f7e0ff */
[----:B------:R-:W-:Y:S01]  /*1430*/  IMAD.IADD R225, R227, 0x1, R240 ;  /* 0x00000001e3e17824 */ /* 0x000fe200078e02f0 */
[----:B------:R-:W-:Y:S01]  /*1440*/  IADD3.X R29, R213, R27, RZ, P1, !PT ;  /* 0x0000001bd51d7210 */ /* 0x000fe20000ffe4ff */
[----:B------:R-:W-:Y:S01]  /*1450*/  IMAD.IADD R229, R30, 0x1, R229 ;  /* 0x000000011ee57824 */ /* 0x000fe200078e02e5 */
[----:B------:R-:W-:Y:S01]  /*1460*/  IADD3 R22, P2, P1, R32, R24, R31 ;  /* 0x0000001820167210 */ /* 0x000fe2000795e01f */
[----:B------:R-:W-:Y:S01]  /*1470*/  IMAD.MOV.U32 R248, RZ, RZ, 0x4 ;  /* 0x00000004fff87424 */ /* 0x000fe200078e00ff */
[----:B------:R-:W-:Y:S01]  /*1480*/  SHF.R.S32.HI R24, RZ, 0x1f, R24 ;  /* 0x0000001fff187819 */ /* 0x000fe20000011418 */
[----:B------:R-:W-:Y:S01]  /*1490*/  IMAD.WIDE.U32 R28, R30, c[0x0][0x370], R28 ;  /* 0x0000dc001e1c7a25 */ /* 0x000fe200078e001c */
[----:B------:R-:W-:-:S02]  /*14a0*/  IADD3.X R21, R214, R21, RZ, P3, !PT ;  /* 0x00000015d6157210 */ /* 0x000fc40001ffe4ff */
[----:B------:R-:W-:Y:S01]  /*14b0*/  IADD3.X R19, R19, R24, R25, P2, P1 ;  /* 0x0000001813137210 */ /* 0x000fe200017e2419 */
[----:B------:R-:W-:Y:S01]  /*14c0*/  IMAD.IADD R27, R29, 0x1, R26 ;  /* 0x000000011d1b7824 */ /* 0x000fe200078e021a */
[----:B------:R-:W-:Y:S01]  /*14d0*/  IADD3 R20, P2, P1, R23, R22, R20 ;  /* 0x0000001617147210 */ /* 0x000fe2000795e014 */
[----:B------:R-:W-:Y:S01]  /*14e0*/  IMAD R22, R21, c[0x0][0x190], RZ ;  /* 0x0000640015167a24 */ /* 0x000fe200078e02ff */
[----:B------:R-:W-:Y:S01]  /*14f0*/  IADD3 R21, R225, -c[0x0][0x2e8], -R238 ;  /* 0x8000ba00e1157a10 */ /* 0x000fe20007ffe8ee */
[----:B------:R-:W-:Y:S01]  /*1500*/  IMAD.MOV.U32 R26, RZ, RZ, R28 ;  /* 0x000000ffff1a7224 */ /* 0x000fe200078e001c */
[----:B------:R-:W-:Y:S01]  /*1510*/  IADD3.X R16, R16, R19, R13, P2, P1 ;  /* 0x0000001310107210 */ /* 0x000fe200017e240d */
[C---:B------:R-:W-:Y:S02]  /*1520*/  IMAD R25, R17.reuse, c[0x0][0x194], R22 ;  /* 0x0000650011197a24 */ /* 0x040fe400078e0216 */
[----:B------:R-:W-:-:S04]  /*1530*/  IMAD.WIDE.U32 R28, R17, c[0x0][0x190], R212 ;  /* 0x00006400111c7a25 */ /* 0x000fc800078e00d4 */
[----:B------:R-:W-:Y:S01]  /*1540*/  IMAD R17, R209, R18, R208 ;  /* 0x00000012d1117224 */ /* 0x000fe200078e02d0 */
[----:B------:R-:W-:Y:S01]  /*1550*/  SHF.R.S32.HI R18, RZ, 0x1f, R21 ;  /* 0x0000001fff127819 */ /* 0x000fe20000011415 */
[----:B------:R-:W-:Y:S01]  /*1560*/  IMAD R23, R11, c[0x0][0x378], RZ ;  /* 0x0000de000b177a24 */ /* 0x000fe200078e02ff */
[----:B------:R-:W-:Y:S01]  /*1570*/  IADD3 R22, P2, R15, R28, RZ ;  /* 0x0000001c0f167210 */ /* 0x000fe20007f5e0ff */
[----:B------:R-:W-:Y:S01]  /*1580*/  IMAD.WIDE.U32 R26, R232, c[0x0][0x378], R26 ;  /* 0x0000de00e81a7a25 */ /* 0x000fe200078e001a */
[----:B------:R-:W-:Y:S02]  /*1590*/  LEA.HI R18, R18, R21, RZ, 0x6 ;  /* 0x0000001512127211 */ /* 0x000fe400078f30ff */
[----:B------:R-:W-:Y:S01]  /*15a0*/  IADD3 R20, P1, R17, R20, RZ ;  /* 0x0000001411147210 */ /* 0x000fe20007f3e0ff */
[----:B------:R-:W-:Y:S01]  /*15b0*/  IMAD R23, R232, c[0x0][0x37c], R23 ;  /* 0x0000df00e8177a24 */ /* 0x000fe200078e0217 */
[----:B------:R-:W-:Y:S01]  /*15c0*/  SHF.R.S32.HI R18, RZ, 0x6, R18 ;  /* 0x00000006ff127819 */ /* 0x000fe20000011412 */
[----:B------:R-:W-:Y:S01]  /*15d0*/  IMAD R13, R11, c[0x0][0x1a8], RZ ;  /* 0x00006a000b0d7a24 */ /* 0x000fe200078e02ff */
[----:B------:R-:W-:Y:S01]  /*15e0*/  LEA.HI.X.SX32 R17, R17, R16, 0x1, P1 ;  /* 0x0000001011117211 */ /* 0x000fe200008f0eff */
[----:B------:R-:W-:Y:S01]  /*15f0*/  IMAD.IADD R249, R30, 0x1, R249 ;  /* 0x000000011ef97824 */ /* 0x000fe200078e02f9 */
[----:B------:R-:W-:Y:S01]  /*1600*/  IMNMX R224, RZ, R18, !PT ;  /* 0x00000012ffe07217 */ /* 0x000fe20007800200 */
[----:B------:R-:W-:Y:S01]  /*1610*/  IMAD R13, R232, c[0x0][0x1ac], R13 ;  /* 0x00006b00e80d7a24 */ /* 0x000fe200078e020d */
[----:B------:R-:W-:Y:S01]  /*1620*/  IADD3 R27, R27, R23, RZ ;  /* 0x000000171b1b7210 */ /* 0x000fe20007ffe0ff */
[----:B------:R-:W-:Y:S01]  /*1630*/  IMAD.WIDE R228, R229, R248, c[0x0][0x3c8] ;  /* 0x0000f200e5e47625 */ /* 0x000fe200078e02f8 */
[----:B------:R-:W-:-:S02]  /*1640*/  ISETP.GT.AND P4, PT, R237, R224, PT ;  /* 0x000000e0ed00720c */ /* 0x000fc40003f84270 */
[----:B------:R-:W-:Y:S01]  /*1650*/  IADD3.X R23, R14, R29, R25, P2, !PT ;  /* 0x0000001d0e177210 */ /* 0x000fe200017fe419 */
[----:B------:R-:W-:Y:S01]  /*1660*/  IMAD R14, R214, c[0x0][0x370], RZ ;  /* 0x0000dc00d60e7a24 */ /* 0x000fe200078e02ff */
[C---:B------:R-:W-:Y:S01]  /*1670*/  LEA R250, P1, R20.reuse, c[0x0][0x350], 0x2 ;  /* 0x0000d40014fa7a11 */ /* 0x040fe200078210ff */
[----:B------:R-:W-:Y:S01]  /*1680*/  IMAD.WIDE.U32 R26, R211, c[0x0][0x370], R26 ;  /* 0x0000dc00d31a7a25 */ /* 0x000fe200078e001a */
[----:B------:R-:W-:Y:S02]  /*1690*/  IADD3 R237, R237, -0x1, RZ ;  /* 0xffffffffeded7810 */ /* 0x000fe40007ffe0ff */
[----:B------:R-:W-:Y:S01]  /*16a0*/  LEA.HI.X R251, R20, c[0x0][0x354], R17, 0x2, P1 ;  /* 0x0000d50014fb7a11 */ /* 0x000fe200008f1411 */
[----:B------:R-:W-:Y:S01]  /*16b0*/  IMAD.WIDE.U32 R22, R232, c[0x0][0x1a8], R22 ;  /* 0x00006a00e8167a25 */ /* 0x000fe200078e0016 */
[----:B------:R-:W-:-:S03]  /*16c0*/  LEA R244, P2, R26, c[0x0][0x330], 0x1 ;  /* 0x0000cc001af47a11 */ /* 0x000fc600078408ff */
[----:B------:R-:W-:Y:S01]  /*16d0*/  IMAD R14, R211, c[0x0][0x374], R14 ;  /* 0x0000dd00d30e7a24 */ /* 0x000fe200078e020e */
[C---:B------:R-:W-:Y:S01]  /*16e0*/  LEA R246, P3, R22.reuse, c[0x0][0x160], 0x1 ;  /* 0x0000580016f67a11 */ /* 0x040fe200078608ff */
[----:B------:R-:W-:Y:S02]  /*16f0*/  IMAD.IADD R13, R23, 0x1, R13 ;  /* 0x00000001170d7824 */ /* 0x000fe400078e020d */
[----:B------:R-:W-:Y:S01]  /*1700*/  IMAD.WIDE R248, R249, R248, c[0x0][0x200] ;  /* 0x00008000f9f87625 */ /* 0x000fe200078e02f8 */
[----:B------:R-:W-:Y:S02]  /*1710*/  IADD3 R14, R27, R14, RZ ;  /* 0x0000000e1b0e7210 */ /* 0x000fe40007ffe0ff */
[----:B------:R-:W-:Y:S02]  /*1720*/  LEA.HI.X R247, R22, c[0x0][0x164], R13, 0x1, P3 ;  /* 0x0000590016f77a11 */ /* 0x000fe400018f0c0d */
        /* <DEDUP_REMOVED lines=15> */
.L_x_1399:
        /* <DEDUP_REMOVED lines=15> */
.L_x_1400:
        /* <DEDUP_REMOVED lines=24> */
.L_x_1402:
[----:B------:R-:W-:Y:S05]  /*1a90*/  BSYNC B0 ;  /* 0x0000000000007941 */ /* 0x000fea0003800000 */
.L_x_1401:
[----:B------:R-:W-:Y:S01]  /*1aa0*/  IADD3 R9, R211, 0x20, RZ ;  /* 0x00000020d3097810 */ /* 0x000fe20007ffe0ff */
[----:B------:R-:W-:Y:S03]  /*1ab0*/  BSSY B0, `(.L_x_1403) ;  /* 0x000000f000007945 */ /* 0x000fe60003800000 */
[----:B------:R-:W-:-:S13]  /*1ac0*/  ISETP.GE.AND P0, PT, R9, R238, PT ;  /* 0x000000ee0900720c */ /* 0x000fda0003f06270 */
[----:B------:R-:W-:Y:S05]  /*1ad0*/  @P0 BRA `(.L_x_1404) ;  /* 0x000000c000000947 */ /* 0x000fea0003800000 */
[----:B------:R-:W-:Y:S02]  /*1ae0*/  IADD3 R9, P2, R211, 0x20, RZ ;  /* 0x00000020d3097810 */ /* 0x000fe40007f5e0ff */
[----:B------:R-:W-:Y:S02]  /*1af0*/  MOV R13, R7 ;  /* 0x00000007000d7202 */ /* 0x000fe40000000f00 */
        /* <DEDUP_REMOVED lines=9> */
[----:B------:R2:W-:Y:S02]  /*1b90*/  STG.E.128 [R14.64+0x100], RZ ;  /* 0x000100ff0e007986 */ /* 0x0005e4000c101d06 */
.L_x_1404:
[----:B------:R-:W-:Y:S05]  /*1ba0*/  BSYNC B0 ;  /* 0x0000000000007941 */ /* 0x000fea0003800000 */
.L_x_1403:
        /* <DEDUP_REMOVED lines=21> */
.L_x_1406:
[----:B------:R-:W-:Y:S05]  /*1d00*/  BSYNC B0 ;  /* 0x0000000000007941 */ /* 0x000fea0003800000 */
.L_x_1405:
        /* <DEDUP_REMOVED lines=14> */
.L_x_1398:
[----:B------:R-:W-:Y:S01]  /*1df0*/  IMAD R11, R237, -0x40, R240 ;  /* 0xffffffc0ed0b7824 */ /* 0x000fe200078e02f0 */
[----:B------:R-:W-:Y:S01]  /*1e00*/  IADD3 R13, R211, 0x20, RZ ;  /* 0x00000020d30d7810 */ /* 0x000fe20007ffe0ff */
[----:B------:R-:W-:Y:S01]  /*1e10*/  IMAD R12, R219, -0x40, R238 ;  /* 0xffffffc0db0c7824 */ /* 0x000fe200078e02ee */
[----:B------:R-:W-:Y:S01]  /*1e20*/  @P6 BAR.SYNC.DEFER_BLOCKING 0x0 ;  /* 0x0000000000006b1d */ /* 0x000fe20000010000 */
[----:B------:R-:W-:Y:S01]  /*1e30*/  IMAD.WIDE.U32 R18, R227, c[0x0][0x198], R212 ;  /* 0x00006600e3127a25 */ /* 0x000fe200078e00d4 */
[----:B------:R-:W-:-:S02]  /*1e40*/  ISETP.GE.AND P3, PT, R13, R11, PT ;  /* 0x0000000b0d00720c */ /* 0x000fc40003f66270 */
[-C--:B------:R-:W-:Y:S01]  /*1e50*/  ISETP.GE.AND P1, PT, R13, R12.reuse, PT ;  /* 0x0000000c0d00720c */ /* 0x080fe20003f26270 */
[----:B------:R-:W-:Y:S01]  /*1e60*/  IMAD R14, R4, c[0x0][0x198], RZ ;  /* 0x00006600040e7a24 */ /* 0x000fe200078e02ff */
[----:B------:R-:W-:Y:S01]  /*1e70*/  ISETP.GE.AND P2, PT, R211, R12, PT ;  /* 0x0000000cd300720c */ /* 0x000fe20003f46270 */
[----:B------:R-:W-:Y:S01]  /*1e80*/  IMAD.WIDE.U32 R16, R227, c[0x0][0x1a0], R212 ;  /* 0x00006800e3107a25 */ /* 0x000fe200078e00d4 */
[----:B------:R-:W-:-:S03]  /*1e90*/  IADD3 R18, P4, R8, R18, RZ ;  /* 0x0000001208127210 */ /* 0x000fc60007f9e0ff */
[----:B------:R-:W-:Y:S01]  /*1ea0*/  IMAD R12, R4, c[0x0][0x1a0], RZ ;  /* 0x00006800040c7a24 */ /* 0x000fe200078e02ff */
[----:B------:R-:W-:Y:S01]  /*1eb0*/  IADD3 R16, P0, R10, R16, RZ ;  /* 0x000000100a107210 */ /* 0x000fe20007f1e0ff */
[----:B------:R-:W-:Y:S01]  /*1ec0*/  IMAD.MOV.U32 R192, RZ, RZ, 0x40 ;  /* 0x00000040ffc07424 */ /* 0x000fe200078e00ff */
[----:B------:R-:W-:Y:S01]  /*1ed0*/  LEA.HI R10, R237, R237, RZ, 0x1 ;  /* 0x000000eded0a7211 */ /* 0x000fe200078f08ff */
[C---:B------:R-:W-:Y:S02]  /*1ee0*/  IMAD R4, R227.reuse, c[0x0][0x19c], R14 ;  /* 0x00006700e3047a24 */ /* 0x040fe400078e020e */
[----:B------:R-:W-:Y:S01]  /*1ef0*/  IMAD R8, R227, c[0x0][0x1a4], R12 ;  /* 0x00006900e3087a24 */ /* 0x000fe200078e020c */
[----:B------:R-:W-:Y:S01]  /*1f00*/  LOP3.LUT R10, R10, 0xfffffffe, RZ, 0xc0, !PT ;  /* 0xfffffffe0a0a7812 */ /* 0x000fe200078ec0ff */
[C---:B------:R-:W-:Y:S01]  /*1f10*/  IMAD.WIDE.U32 R14, R192.reuse, c[0x0][0x370], RZ ;  /* 0x0000dc00c00e7a25 */ /* 0x040fe200078e00ff */
[----:B------:R-:W-:Y:S02]  /*1f20*/  IADD3.X R19, R7, R19, R4, P4, !PT ;  /* 0x0000001307137210 */ /* 0x000fe400027fe404 */
[----:B------:R-:W-:Y:S01]  /*1f30*/  IADD3.X R17, R9, R17, R8, P0, !PT ;  /* 0x0000001109117210 */ /* 0x000fe200007fe408 */
[----:B------:R-:W-:Y:S01]  /*1f40*/  IMAD.WIDE.U32 R20, R192, c[0x0][0x190], RZ ;  /* 0x00006400c0147a25 */ /* 0x000fe200078e00ff */
[----:B------:R-:W-:-:S03]  /*1f50*/  @!P3 IADD3 R12, P5, R244, R14, RZ ;  /* 0x0000000ef40cb210 */ /* 0x000fc60007fbe0ff */
[----:B------:R-:W-:Y:S01]  /*1f60*/  IMAD R13, R192, c[0x0][0x374], RZ ;  /* 0x0000dd00c00d7a24 */ /* 0x000fe200078e02ff */
[----:B------:R-:W-:Y:S01]  /*1f70*/  @!P3 IADD3 R14, P0, R246, R20, RZ ;  /* 0x00000014f60eb210 */ /* 0x000fe20007f1e0ff */
[----:B------:R-:W-:Y:S02]  /*1f80*/  IMAD R7, R5, c[0x0][0x1b0], RZ ;  /* 0x00006c0005077a24 */ /* 0x000fe400078e02ff */
[----:B------:R-:W-:Y:S01]  /*1f90*/  IMAD R9, R192, c[0x0][0x194], RZ ;  /* 0x00006500c0097a24 */ /* 0x000fe200078e02ff */
[----:B------:R-:W-:Y:S01]  /*1fa0*/  @!P3 IADD3.X R13, R245, R15, R13, P5, !PT ;  /* 0x0000000ff50db210 */ /* 0x000fe20002ffe40d */
[----:B------:R-:W-:Y:S02]  /*1fb0*/  IMAD R5, R5, c[0x0][0x1b8], RZ ;  /* 0x00006e0005057a24 */ /* 0x000fe400078e02ff */
[C---:B------:R-:W-:Y:S01]  /*1fc0*/  IMAD R7, R6.reuse, c[0x0][0x1b4], R7 ;  /* 0x00006d0006077a24 */ /* 0x040fe200078e0207 */
[----:B------:R-:W-:Y:S01]  /*1fd0*/  @!P3 IADD3.X R15, R247, R21, R9, P0, !PT ;  /* 0x00000015f70fb210 */ /* 0x000fe200007fe409 */
[C---:B------:R-:W-:Y:S01]  /*1fe0*/  IMAD R4, R6.reuse, c[0x0][0x1bc], R5 ;  /* 0x00006f0006047a24 */ /* 0x040fe200078e0205 */
[----:B------:R-:W-:Y:S01]  /*1ff0*/  @!P1 IADD3 R5, P0, R211, 0x20, RZ ;  /* 0x00000020d3059810 */ /* 0x000fe20007f1e0ff */
[----:B------:R-:W-:-:S04]  /*2000*/  IMAD.WIDE.U32 R22, R6, c[0x0][0x1b0], R18 ;  /* 0x00006c0006167a25 */ /* 0x000fc800078e0012 */
[----:B------:R-:W-:Y:S01]  /*2010*/  IMAD.WIDE.U32 R16, R6, c[0x0][0x1b8], R16 ;  /* 0x00006e0006107a25 */ /* 0x000fe200078e0010 */
[----:B------:R-:W-:-:S03]  /*2020*/  @!P1 MOV R18, R22 ;  /* 0x0000001600129202 */ /* 0x000fc60000000f00 */
[----:B------:R-:W-:Y:S02]  /*2030*/  @!P1 IMAD.X R6, RZ, RZ, R214, P0 ;  /* 0x000000ffff069224 */ /* 0x000fe400000e06d6 */
[----:B------:R-:W-:Y:S02]  /*2040*/  IMAD.IADD R23, R23, 0x1, R7 ;  /* 0x0000000117177824 */ /* 0x000fe400078e0207 */
[----:B------:R-:W-:Y:S02]  /*2050*/  @!P1 IMAD R6, R6, c[0x0][0x198], RZ ;  /* 0x0000660006069a24 */ /* 0x000fe400078e02ff */
[----:B------:R-:W-:Y:S02]  /*2060*/  @!P1 IMAD.MOV.U32 R19, RZ, RZ, R23 ;  /* 0x000000ffff139224 */ /* 0x000fe400078e0017 */
[----:B------:R-:W-:Y:S01]  /*2070*/  @!P1 IMAD R7, R5, c[0x0][0x19c], R6 ;  /* 0x0000670005079a24 */ /* 0x000fe200078e0206 */
[----:B------:R-:W-:Y:S01]  /*2080*/  @!P1 IADD3 R6, P4, R211, 0x20, RZ ;  /* 0x00000020d3069810 */ /* 0x000fe20007f9e0ff */
[----:B------:R-:W-:-:S02]  /*2090*/  @!P2 IMAD R8, R214, c[0x0][0x198], RZ ;  /* 0x00006600d608aa24 */ /* 0x000fc400078e02ff */
[----:B------:R-:W-:-:S04]  /*20a0*/  @!P1 IMAD.WIDE.U32 R18, R5, c[0x0][0x198], R18 ;  /* 0x0000660005129a25 */ /* 0x000fc800078e0012 */
[----:B------:R-:W-:Y:S01]  /*20b0*/  @!P1 IMAD.X R5, RZ, RZ, R214, P4 ;  /* 0x000000ffff059224 */ /* 0x000fe200020e06d6 */
[C---:B------:R-:W-:Y:S01]  /*20c0*/  ISETP.GE.AND P4, PT, R211.reuse, R11, PT ;  /* 0x0000000bd300720c */ /* 0x040fe20003f86270 */
[----:B------:R-:W-:Y:S01]  /*20d0*/  @!P2 IMAD R8, R211, c[0x0][0x19c], R8 ;  /* 0x00006700d308aa24 */ /* 0x000fe200078e0208 */
[----:B------:R-:W-:Y:S01]  /*20e0*/  @!P1 IADD3 R7, R19, R7, RZ ;  /* 0x0000000713079210 */ /* 0x000fe20007ffe0ff */
[----:B------:R-:W-:-:S04]  /*20f0*/  @!P2 IMAD.WIDE.U32 R22, R211, c[0x0][0x198], R22 ;  /* 0x00006600d316aa25 */ /* 0x000fc800078e0016 */
[----:B------:R-:W-:Y:S01]  /*2100*/  IMAD.IADD R9, R237, 0x1, -R10 ;  /* 0x00000001ed097824 */ /* 0x000fe200078e0a0a */
[----:B------:R-:W-:Y:S01]  /*2110*/  @!P2 IADD3 R8, R23, R8, RZ ;  /* 0x000000081708a210 */ /* 0x000fe20007ffe0ff */
[----:B------:R-:W-:Y:S01]  /*2120*/  IMAD.IADD R17, R17, 0x1, R4 ;  /* 0x0000000111117824 */ /* 0x000fe200078e0204 */
[C---:B------:R-:W-:Y:S01]  /*2130*/  @!P2 LEA R20, P0, R22.reuse, c[0x0][0x168], 0x1 ;  /* 0x00005a001614aa11 */ /* 0x040fe200078008ff */
[----:B------:R-:W-:Y:S02]  /*2140*/  @!P1 IMAD R5, R5, c[0x0][0x1a0], RZ ;  /* 0x0000680005059a24 */ /* 0x000fe400078e02ff */
[----:B------:R1:W-:Y:S01]  /*2150*/  @P4 STS.128 [R217+0xc000], RZ ;  /* 0x00c000ffd9004388 */ /* 0x0003e20000000c00 */
[----:B------:R-:W-:Y:S01]  /*2160*/  @!P2 LEA.HI.X R21, R22, c[0x0][0x16c], R8, 0x1, P0 ;  /* 0x00005b001615aa11 */ /* 0x000fe200000f0c08 */
[----:B------:R-:W-:Y:S01]  /*2170*/  @!P1 IMAD.MOV.U32 R22, RZ, RZ, R16 ;  /* 0x000000ffff169224 */ /* 0x000fe200078e0010 */
[C---:B------:R-:W-:Y:S01]  /*2180*/  @!P1 LEA R8, P5, R18.reuse, c[0x0][0x168], 0x1 ;  /* 0x00005a0012089a11 */ /* 0x040fe200078a08ff */
[----:B------:R1:W-:Y:S01]  /*2190*/  @P4 STS.128 [R217+0xe000], RZ ;  /* 0x00e000ffd9004388 */ /* 0x0003e20000000c00 */
[----:B------:R-:W-:Y:S01]  /*21a0*/  ISETP.NE.AND P0, PT, R9, 0x1, PT ;  /* 0x000000010900780c */ /* 0x000fe20003f05270 */
[----:B------:R-:W-:Y:S01]  /*21b0*/  @!P1 IMAD.MOV.U32 R23, RZ, RZ, R17 ;  /* 0x000000ffff179224 */ /* 0x000fe200078e0011 */
[----:B------:R-:W-:Y:S01]  /*21c0*/  @!P1 LEA.HI.X R9, R18, c[0x0][0x16c], R7, 0x1, P5 ;  /* 0x00005b0012099a11 */ /* 0x000fe200028f0c07 */
[----:B------:R1:W-:Y:S01]  /*21d0*/  @P4 STS.128 [R217+0x10000], RZ ;  /* 0x010000ffd9004388 */ /* 0x0003e20000000c00 */
[----:B------:R-:W-:Y:S01]  /*21e0*/  IADD3 R7, R210, 0x3000, RZ ;  /* 0x00003000d2077810 */ /* 0x000fe20007ffe0ff */
[----:B------:R-:W-:-:S02]  /*21f0*/  @!P1 IMAD R5, R6, c[0x0][0x1a4], R5 ;  /* 0x0000690006059a24 */ /* 0x000fc400078e0205 */
[----:B------:R-:W-:Y:S01]  /*2200*/  @!PT LDS RZ, [RZ] ;  /* 0x00000000fffff984 */ /* 0x000fe20000000800 */
[----:B------:R-:W-:Y:S01]  /*2210*/  @!PT LDS RZ, [RZ] ;  /* 0x00000000fffff984 */ /* 0x000fe20000000800 */
[----:B------:R-:W-:Y:S01]  /*2220*/  @!PT LDS RZ, [RZ] ;  /* 0x00000000fffff984 */ /* 0x000fe20000000800 */
[----:B------:R1:W-:Y:S01]  /*2230*/  @!P4 LDGSTS.E.BYPASS.LTC128B.128 [R217+0xc000], [R244.64] ;  /* 0x0c000000f4d9cfae */ /* 0x0003e2000b901d46 */
[----:B------:R-:W-:Y:S01]  /*2240*/  SEL R7, R7, R210, !P0 ;  /* 0x000000d207077207 */ /* 0x000fe20004000000 */
[----:B------:R-:W-:Y:S02]  /*2250*/  @!P1 IMAD.WIDE.U32 R22, R6, c[0x0][0x1a0], R22 ;  /* 0x0000680006169a25 */ /* 0x000fe400078e0016 */
[----:B------:R1:W-:Y:S01]  /*2260*/  @!P4 LDGSTS.E.BYPASS.LTC128B.128 [R217+0xe000], [R244.64+0x80] ;  /* 0x0e000080f4d9cfae */ /* 0x0003e2000b901d46 */
[----:B------:R-:W-:Y:S01]  /*2270*/  SHF.L.U32 R236, R7, 0x1, RZ ;  /* 0x0000000107ec7819 */ /* 0x000fe200000006ff */
[----:B------:R-:W-:Y:S01]  /*2280*/  @!P2 IMAD R4, R214, c[0x0][0x1a0], RZ ;  /* 0x00006800d604aa24 */ /* 0x000fe200078e02ff */
[----:B------:R-:W-:Y:S01]  /*2290*/  @!P1 LEA R18, P5, R22, c[0x0][0x170], 0x1 ;  /* 0x00005c0016129a11 */ /* 0x000fe200078a08ff */
[----:B------:R1:W-:Y:S01]  /*22a0*/  @!P4 LDGSTS.E.BYPASS.LTC128B.128 [R217+0x10000], [R244.64+0x100] ;  /* 0x10000100f4d9cfae */ /* 0x0003e2000b901d46 */
[----:B------:R-:W-:-:S03]  /*22b0*/  @!P2 IMAD.WIDE.U32 R16, R211, c[0x0][0x1a0], R16 ;  /* 0x00006800d310aa25 */ /* 0x000fc600078e0010 */
[----:B------:R1:W-:Y:S01]  /*22c0*/  @P3 STS.128 [R217+0xd000], RZ ;  /* 0x00d000ffd9003388 */ /* 0x0003e20000000c00 */
[----:B------:R-:W-:Y:S01]  /*22d0*/  @!P2 IMAD R4, R211, c[0x0][0x1a4], R4 ;  /* 0x00006900d304aa24 */ /* 0x000fe200078e0204 */
[----:B------:R-:W-:Y:S01]  /*22e0*/  @!P2 LEA R24, P6, R16, c[0x0][0x170], 0x1 ;  /* 0x00005c001018aa11 */ /* 0x000fe200078c08ff */
[----:B------:R-:W-:Y:S01]  /*22f0*/  @!P1 IMAD.IADD R5, R23, 0x1, R5 ;  /* 0x0000000117059824 */ /* 0x000fe200078e0205 */
[----:B------:R1:W-:Y:S01]  /*2300*/  @P3 STS.128 [R217+0xf000], RZ ;  /* 0x00f000ffd9003388 */ /* 0x0003e20000000c00 */
[----:B------:R-:W-:-:S03]  /*2310*/  @!P2 IMAD.IADD R4, R17, 0x1, R4 ;  /* 0x000000011104a824 */ /* 0x000fc600078e0204 */
[----:B------:R1:W-:Y:S01]  /*2320*/  @P3 STS.128 [R217+0x11000], RZ ;  /* 0x011000ffd9003388 */ /* 0x0003e20000000c00 */
[----:B------:R-:W-:Y:S02]  /*2330*/  @!P1 LEA.HI.X R19, R22, c[0x0][0x174], R5, 0x1, P5 ;  /* 0x00005d0016139a11 */ /* 0x000fe400028f0c05 */
[----:B------:R-:W-:Y:S01]  /*2340*/  @!P2 LEA.HI.X R25, R16, c[0x0][0x174], R4, 0x1, P6 ;  /* 0x00005d001019aa11 */ /* 0x000fe200030f0c04 */
[----:B------:R-:W-:Y:S01]  /*2350*/  @!PT LDS RZ, [RZ] ;  /* 0x00000000fffff984 */ /* 0x000fe20000000800 */
[----:B------:R-:W-:Y:S01]  /*2360*/  @!PT LDS RZ, [RZ] ;  /* 0x00000000fffff984 */ /* 0x000fe20000000800 */
[----:B------:R-:W-:Y:S01]  /*2370*/  @!PT LDS RZ, [RZ] ;  /* 0x00000000fffff984 */ /* 0x000fe20000000800 */
[----:B------:R2:W-:Y:S04]  /*2380*/  @!P3 LDGSTS.E.BYPASS.LTC128B.128 [R217+0xd000], [R12.64] ;  /* 0x0d0000000cd9bfae */ /* 0x0005e8000b901d46 */
[----:B------:R2:W-:Y:S04]  /*2390*/  @!P3 LDGSTS.E.BYPASS.LTC128B.128 [R217+0xf000], [R12.64+0x80] ;  /* 0x0f0000800cd9bfae */ /* 0x0005e8000b901d46 */
[----:B------:R2:W-:Y:S04]  /*23a0*/  @!P3 LDGSTS.E.BYPASS.LTC128B.128 [R217+0x11000], [R12.64+0x100] ;  /* 0x110001000cd9bfae */ /* 0x0005e8000b901d46 */
[----:B------:R1:W-:Y:S04]  /*23b0*/  @P4 STS [R236], RZ ;  /* 0x000000ffec004388 */ /* 0x0003e80000000800 */
[----:B------:R1:W-:Y:S04]  /*23c0*/  @P4 STS [R236+0x4], RZ ;  /* 0x000004ffec004388 */ /* 0x0003e80000000800 */
[----:B------:R1:W-:Y:S04]  /*23d0*/  @P4 STS [R236+0x8], RZ ;  /* 0x000008ffec004388 */ /* 0x0003e80000000800 */
[----:B------:R1:W-:Y:S04]  /*23e0*/  @P4 STS [R236+0xc], RZ ;  /* 0x00000cffec004388 */ /* 0x0003e80000000800 */
[----:B------:R1:W-:Y:S04]  /*23f0*/  @P4 STS [R236+0x2000], RZ ;  /* 0x002000ffec004388 */ /* 0x0003e80000000800 */
[----:B------:R1:W-:Y:S01]  /*2400*/  @P4 STS [R236+0x2004], RZ ;  /* 0x002004ffec004388 */ /* 0x0003e20000000800 */
[----:B--2---:R-:W-:Y:S01]  /*2410*/  MOV R12, c[0x0][0x308] ;  /* 0x0000c200000c7a02 */ /* 0x004fe20000000f00 */
[----:B------:R-:W-:-:S02]  /*2420*/  IMAD.MOV.U32 R13, RZ, RZ, c[0x0][0x30c] ;  /* 0x0000c300ff0d7624 */ /* 0x000fc400078e00ff */
[----:B------:R1:W-:Y:S04]  /*2430*/  @P4 STS [R236+0x2008], RZ ;  /* 0x002008ffec004388 */ /* 0x0003e80000000800 */
[----:B------:R-:W2:Y:S04]  /*2440*/  LDG.E.64 R6, [R12.64+0x8] ;  /* 0x000008060c067981 */ /* 0x000ea8000c1e1b00 */
[----:B------:R1:W5:Y:S04]  /*2450*/  LDG.E.64 R202, [R12.64] ;  /* 0x000000060cca7981 */ /* 0x000368000c1e1b00 */
        /* <DEDUP_REMOVED lines=50> */
[----:B------:R-:W-:-:S03]  /*2780*/  IADD3 R4, R216, 0x8, RZ ;  /* 0x00000008d8047810 */ /* 0x000fc60007ffe0ff */
        /* <DEDUP_REMOVED lines=10> */
[----:B------:R-:W-:Y:S01]  /*2830*/  @!PT LDS RZ, [RZ] ;  /* 0x00000000fffff984 */ /* 0x000fe20000000800 */
[----:B------:R-:W-:Y:S01]  /*2840*/  @!PT LDS RZ, [RZ] ;  /* 0x00000000fffff984 */ /* 0x000fe20000000800 */
[----:B------:R-:W-:Y:S01]  /*2850*/  @!PT LDS RZ, [RZ] ;  /* 0x00000000fffff984 */ /* 0x000fe20000000800 */
[----:B------:R1:W-:Y:S04]  /*2860*/  @!P1 LDGSTS.E.BYPASS.LTC128B.128 [R217+0x19000], [R18.64] ;  /* 0x1900000012d99fae */ /* 0x0003e8000b901d46 */
[----:B------:R1:W-:Y:S04]  /*2870*/  @!P1 LDGSTS.E.BYPASS.LTC128B.128 [R217+0x1b000], [R18.64+0x80] ;  /* 0x1b00008012d99fae */ /* 0x0003e8000b901d46 */
[----:B------:R1:W-:Y:S01]  /*2880*/  @!P1 LDGSTS.E.BYPASS.LTC128B.128 [R217+0x1d000], [R18.64+0x100] ;  /* 0x1d00010012d99fae */ /* 0x0003e2000b901d46 */
[----:B------:R-:W-:Y:S01]  /*2890*/  ISETP.GE.AND P1, PT, R4, R11, PT ;  /* 0x0000000b0400720c */ /* 0x000fe20003f26270 */
[----:B------:R-:W-:Y:S01]  /*28a0*/  IMAD R5, R215, c[0x0][0x1c0], R232 ;  /* 0x00007000d7057a24 */ /* 0x000fe200078e02e8 */
[----:B------:R-:W-:Y:S01]  /*28b0*/  MOV R235, 0x7f800000 ;  /* 0x7f80000000eb7802 */ /* 0x000fe20000000f00 */
[----:B------:R-:W-:Y:S01]  /*28c0*/  IMAD.MOV.U32 R233, RZ, RZ, 0x7f800000 ;  /* 0x7f800000ffe97424 */ /* 0x000fe200078e00ff */
[----:B------:R-:W0:Y:S01]  /*28d0*/  LDGDEPBAR ;  /* 0x00000000000079af */ /* 0x000e220000000000 */
[----:B---3--:R-:W-:-:S04]  /*28e0*/  IMAD.WIDE R8, R216, 0x4, R248 ;  /* 0x00000004d8087825 */ /* 0x008fc800078e02f8 */
[----:B------:R-:W-:Y:S01]  /*28f0*/  IMAD.SHL.U32 R5, R5, 0x20, RZ ;  /* 0x0000002005057824 */ /* 0x000fe200078e00ff */
[----:B------:R1:W5:Y:S01]  /*2900*/  @!P2 LDG.E R233, [R8.64] ;  /* 0x0000000608e9a981 */ /* 0x000362000c1e1900 */
[----:B------:R-:W-:-:S03]  /*2910*/  SHF.R.S32.HI R231, RZ, 0x1f, R208 ;  /* 0x0000001fffe77819 */ /* 0x000fc600000114d0 */
[----:B------:R1:W5:Y:S01]  /*2920*/  @!P1 LDG.E R235, [R8.64+0x20] ;  /* 0x0000200608eb9981 */ /* 0x000362000c1e1900 */
[----:B------:R-:W-:Y:S01]  /*2930*/  SHF.R.S32.HI R4, RZ, 0x1f, R5 ;  /* 0x0000001fff047819 */ /* 0x000fe20000011405 */
[----:B------:R-:W-:Y:S01]  /*2940*/  IMAD.MOV.U32 R193, RZ, RZ, 0x20 ;  /* 0x00000020ffc17424 */ /* 0x000fe200078e00ff */
[----:B------:R-:W-:Y:S02]  /*2950*/  IADD3 R195, R200, 0x3000, RZ ;  /* 0x00003000c8c37810 */ /* 0x000fe40007ffe0ff */
[----:B------:R-:W-:Y:S02]  /*2960*/  IADD3 R194, R199, 0x3000, RZ ;  /* 0x00003000c7c27810 */ /* 0x000fe40007ffe0ff */
[----:B------:R-:W-:Y:S02]  /*2970*/  SEL R195, R195, R200, !P0 ;  /* 0x000000c8c3c37207 */ /* 0x000fe40004000000 */
[----:B------:R-:W-:Y:S02]  /*2980*/  SEL R194, R194, R199, !P0 ;  /* 0x000000c7c2c27207 */ /* 0x000fe40004000000 */
[----:B------:R-:W-:Y:S01]  /*2990*/  IADD3 R241, -R238, 0x40, R225 ;  /* 0x00000040eef17810 */ /* 0x000fe20007ffe1e1 */
[----:B------:R-:W-:Y:S01]  /*29a0*/  CS2R R142, SRZ ;  /* 0x00000000008e7805 */ /* 0x000fe2000001ff00 */
[----:B------:R-:W-:Y:S01]  /*29b0*/  MOV R234, c[0x0][0x2e4] ;  /* 0x0000b90000ea7a02 */ /* 0x000fe20000000f00 */
        /* <DEDUP_REMOVED lines=54> */
[----:B------:R-:W-:Y:S02]  /*2d20*/  SEL R192, R192, 0xffffffc0, !P2 ;  /* 0xffffffc0c0c07807 */ /* 0x000fe40005000000 */
[----:B------:R-:W-:-:S03]  /*2d30*/  IADD3 R191, R196, R193, RZ ;  /* 0x000000c1c4bf7210 */ /* 0x000fc60007ffe0ff */
[----:B------:R-:W-:Y:S01]  /*2d40*/  IMAD.IADD R189, R196, 0x1, R192 ;  /* 0x00000001c4bd7824 */ /* 0x000fe200078e02c0 */
[----:B-1----:R-:W-:Y:S02]  /*2d50*/  IADD3 R190, R192, R191, RZ ;  /* 0x000000bfc0be7210 */ /* 0x002fe40007ffe0ff */
.L_x_1412:
        /* <DEDUP_REMOVED lines=106> */
.L_x_1408:
        /* <DEDUP_REMOVED lines=9> */
[----:B------:R-:W-:Y:S02]  /*3490*/  IMNMX R31, RZ, R31, !PT ;  /* 0x0000001fff1f7217 */ /* 0x000fe40007800200 */
[-C--:B------:R-:W-:Y:S01]  /*34a0*/  IMNMX R29, R29, R238.reuse, PT ;  /* 0x000000ee1d1d7217 */ /* 0x080fe20003800200 */
[----:B-1----:R-:W-:Y:S05]  /*34b0*/  IMAD.SHL.U32 R21, R21, 0x2, RZ ;  /* 0x0000000215157824 */ /* 0x002fea00078e00ff */
[----:B------:R-:W-:Y:S01]  /*34c0*/  LOP3.LUT R22, R204, 0x6, R21, 0xf8, !PT ;  /* 0x00000006cc167812 */ /* 0x000fe200078ef815 */
[--C-:B------:R-:W-:Y:S02]  /*34d0*/  IMAD.IADD R21, R24, 0x1, R23.reuse ;  /* 0x0000000118157824 */ /* 0x100fe400078e0217 */
[----:B------:R-:W-:Y:S02]  /*34e0*/  IMAD.IADD R23, R20, 0x1, R23 ;  /* 0x0000000114177824 */ /* 0x000fe400078e0217 */
[----:B------:R-:W-:Y:S01]  /*34f0*/  IMAD R22, R219, 0x40, R22 ;  /* 0x00000040db167824 */ /* 0x000fe200078e0216 */
[----:B------:R-:W-:Y:S02]  /*3500*/  IMNMX R21, RZ, R21, !PT ;  /* 0x00000015ff157217 */ /* 0x000fe40007800200 */
[----:B------:R-:W-:Y:S02]  /*3510*/  IMNMX R20, R23, R238, PT ;  /* 0x000000ee17147217 */ /* 0x000fe40003800200 */
        /* <DEDUP_REMOVED lines=55> */
.L_x_1409:
        /* <DEDUP_REMOVED lines=12> */
[C---:B------:R-:W-:Y:S01]  /*3950*/  FSETP.NEU.FTZ.AND P0, PT, R235.reuse, -INF , PT ;  /* 0xff800000eb00780b */ /* 0x040fe20003f1d000 */
[----:B------:R-:W-:Y:S01]  /*3960*/  FMUL.FTZ R21, R235, 1.4426950216293334961 ;  /* 0x3fb8aa3beb157820 */ /* 0x000fe20000410000 */
[----:B------:R-:W-:Y:S01]  /*3970*/  LOP3.LUT R30, R29, R30, R25, 0x96, !PT ;  /* 0x0000001e1d1e7212 */ /* 0x000fe200078e9619 */
[----:B------:R-:W-:Y:S03]  /*3980*/  IMAD.WIDE.U32 R22, R22, -0x2daee0ad, RZ ;  /* 0xd2511f5316167825 */ /* 0x000fe600078e00ff */
[----:B------:R-:W-:Y:S01]  /*3990*/  FSEL R21, R21, RZ, P0 ;  /* 0x000000ff15157208 */ /* 0x000fe20000000000 */
[----:B------:R-:W-:Y:S01]  /*39a0*/  IMAD.WIDE.U32 R30, R30, -0x2daee0ad, RZ ;  /* 0xd2511f531e1e7825 */ /* 0x000fe200078e00ff */
[----:B------:R-:W-:Y:S02]  /*39b0*/  LOP3.LUT R26, R23, R24, R26, 0x96, !PT ;  /* 0x00000018171a7212 */ /* 0x000fe400078e961a */
[----:B------:R-:W-:Y:S01]  /*39c0*/  IADD3 R23, R203, 0x76cf5d0a, RZ ;  /* 0x76cf5d0acb177810 */ /* 0x000fe20007ffe0ff */
[--C-:B------:R-:W-:Y:S01]  /*39d0*/  FFMA.FTZ R167, R8, c[0x0][0x23c], -R20.reuse ;  /* 0x00008f0008a77a23 */ /* 0x100fe20000010814 */
[----:B------:R-:W-:Y:S01]  /*39e0*/  IADD3 R24, R202, 0x3c6ef372, RZ ;  /* 0x3c6ef372ca187810 */ /* 0x000fe20007ffe0ff */
[----:B------:R-:W-:Y:S01]  /*39f0*/  IMAD.WIDE.U32 R26, R26, -0x326172a9, RZ ;  /* 0xcd9e8d571a1a7825 */ /* 0x000fe200078e00ff */
[----:B------:R-:W-:Y:S03]  /*3a00*/  LOP3.LUT R22, R31, R22, R23, 0x96, !PT ;  /* 0x000000161f167212 */ /* 0x000fe600078e9617 */
[----:B------:R-:W-:Y:S01]  /*3a10*/  FFMA.FTZ R166, R16, c[0x0][0x23c], -R20 ;  /* 0x00008f0010a67a23 */ /* 0x000fe20000010814 */
[----:B------:R-:W-:Y:S01]  /*3a20*/  LOP3.LUT R24, R27, R28, R24, 0x96, !PT ;  /* 0x0000001c1b187212 */ /* 0x000fe200078e9618 */
[----:B------:R-:W-:Y:S01]  /*3a30*/  IMAD.WIDE.U32 R22, R22, -0x326172a9, RZ ;  /* 0xcd9e8d5716167825 */ /* 0x000fe200078e00ff */
[----:B------:R-:W-:Y:S01]  /*3a40*/  IADD3 R27, R202, -0x255992d5, RZ ;  /* 0xdaa66d2bca1b7810 */ /* 0x000fe20007ffe0ff */
[----:B------:R-:W-:Y:S01]  /*3a50*/  MUFU.EX2 R167, R167 ;  /* 0x000000a700a77308 */ /* 0x000fe20000000800 */
[----:B------:R-:W-:Y:S01]  /*3a60*/  IADD3 R28, R203, 0x32370b8f, RZ ;  /* 0x32370b8fcb1c7810 */ /* 0x000fe20007ffe0ff */
[----:B------:R-:W-:Y:S01]  /*3a70*/  IMAD.WIDE.U32 R24, R24, -0x2daee0ad, RZ ;  /* 0xd2511f5318187825 */ /* 0x000fe200078e00ff */
[----:B------:R-:W-:Y:S02]  /*3a80*/  LOP3.LUT R26, R23, R26, R27, 0x96, !PT ;  /* 0x0000001a171a7212 */ /* 0x000fe400078e961b */
[----:B------:R-:W-:Y:S01]  /*3a90*/  IADD3 R23, R202, 0x78dde6e4, RZ ;  /* 0x78dde6e4ca177810 */ /* 0x000fe20007ffe0ff */
[----:B------:R-:W-:Y:S01]  /*3aa0*/  FFMA.FTZ R169, R7, c[0x0][0x23c], -R21 ;  /* 0x00008f0007a97a23 */ /* 0x000fe20000010815 */
[----:B------:R-:W-:Y:S01]  /*3ab0*/  LOP3.LUT R28, R25, R30, R28, 0x96, !PT ;  /* 0x0000001e191c7212 */ /* 0x000fe200078e961c */
[----:B------:R-:W-:Y:S01]  /*3ac0*/  IMAD.WIDE.U32 R26, R26, -0x2daee0ad, RZ ;  /* 0xd2511f531a1a7825 */ /* 0x000fe200078e00ff */
[----:B------:R-:W-:Y:S01]  /*3ad0*/  IADD3 R25, R203, -0x126145ec, RZ ;  /* 0xed9eba14cb197810 */ /* 0x000fe20007ffe0ff */
[----:B------:R-:W-:Y:S02]  /*3ae0*/  MUFU.EX2 R166, R166 ;  /* 0x000000a600a67308 */ /* 0x000fe40000000800 */
[----:B------:R-:W-:Y:S01]  /*3af0*/  IMAD.WIDE.U32 R28, R28, -0x326172a9, RZ ;  /* 0xcd9e8d571c1c7825 */ /* 0x000fe200078e00ff */
[----:B------:R-:W-:Y:S02]  /*3b00*/  LOP3.LUT R24, R27, R24, R25, 0x96, !PT ;  /* 0x000000181b187212 */ /* 0x000fe400078e9619 */
[----:B------:R-:W-:Y:S01]  /*3b10*/  IADD3 R27, R202, -0x4ab325aa, RZ ;  /* 0xb54cda56ca1b7810 */ /* 0x000fe20007ffe0ff */
[----:B------:R-:W-:Y:S01]  /*3b20*/  FFMA.FTZ R172, R6, c[0x0][0x23c], -R21 ;  /* 0x00008f0006ac7a23 */ /* 0x000fe20000010815 */
[----:B------:R-:W-:Y:S01]  /*3b30*/  LOP3.LUT R23, R29, R22, R23, 0x96, !PT ;  /* 0x000000161d177212 */ /* 0x000fe200078e9617 */
[----:B------:R-:W-:Y:S01]  /*3b40*/  IMAD.WIDE.U32 R24, R24, -0x326172a9, RZ ;  /* 0xcd9e8d5718187825 */ /* 0x000fe200078e00ff */
[----:B------:R-:W-:Y:S01]  /*3b50*/  IADD3 R22, R202, 0x1715609d, RZ ;  /* 0x1715609dca167810 */ /* 0x000fe20007ffe0ff */
[----:B------:R-:W-:Y:S02]  /*3b60*/  MUFU.EX2 R169, R169 ;  /* 0x000000a900a97308 */ /* 0x000fe40000000800 */
[----:B------:R-:W-:Y:S01]  /*3b70*/  FFMA.FTZ R170, R4, c[0x0][0x23c], -R20 ;  /* 0x00008f0004aa7a23 */ /* 0x000fe20000010814 */
[----:B------:R-:W-:Y:S01]  /*3b80*/  LOP3.LUT R25, R25, R28, R22, 0x96, !PT ;  /* 0x0000001c19197212 */ /* 0x000fe200078e9616 */
[----:B------:R-:W-:Y:S01]  /*3b90*/  IMAD.WIDE.U32 R28, R23, -0x2daee0ad, RZ ;  /* 0xd2511f53171c7825 */ /* 0x000fe200078e00ff */
[C---:B------:R-:W-:Y:S02]  /*3ba0*/  IADD3 R22, R203.reuse, -0x56f99767, RZ ;  /* 0xa9066899cb167810 */ /* 0x040fe40007ffe0ff */
[----:B------:R-:W-:Y:S01]  /*3bb0*/  IADD3 R23, R203, 0x646e171e, RZ ;  /* 0x646e171ecb177810 */ /* 0x000fe20007ffe0ff */
[----:B------:R-:W-:Y:S01]  /*3bc0*/  IMAD.WIDE.U32 R30, R25, -0x2daee0ad, RZ ;  /* 0xd2511f53191e7825 */ /* 0x000fe200078e00ff */
[----:B------:R-:W-:Y:S01]  /*3bd0*/  LOP3.LUT R22, R29, R26, R22, 0x96, !PT ;  /* 0x0000001a1d167212 */ /* 0x000fe200078e9616 */
[----:B------:R-:W-:Y:S02]  /*3be0*/  MUFU.EX2 R172, R172 ;  /* 0x000000ac00ac7308 */ /* 0x000fe40000000800 */
[----:B------:R-:W-:Y:S01]  /*3bf0*/  FFMA.FTZ R174, R9, c[0x0][0x23c], -R20 ;  /* 0x00008f0009ae7a23 */ /* 0x000fe20000010814 */
[----:B------:R-:W-:Y:S01]  /*3c00*/  LOP3.LUT R23, R31, R28, R23, 0x96, !PT ;  /* 0x0000001c1f177212 */ /* 0x000fe200078e9617 */
[----:B------:R-:W-:Y:S01]  /*3c10*/  IMAD.WIDE.U32 R32, R22, -0x326172a9, RZ ;  /* 0xcd9e8d5716207825 */ /* 0x000fe200078e00ff */
[----:B------:R-:W-:Y:S02]  /*3c20*/  SHF.R.U32.HI R26, RZ, 0x18, R30 ;  /* 0x00000018ff1a7819 */ /* 0x000fe4000001161e */
[----:B------:R-:W-:Y:S01]  /*3c30*/  LOP3.LUT R28, R30, 0xff, RZ, 0xc0, !PT ;  /* 0x000000ff1e1c7812 */ /* 0x000fe200078ec0ff */
[----:B------:R-:W-:Y:S01]  /*3c40*/  FFMA.FTZ R173, R10, c[0x0][0x23c], -R21 ;  /* 0x00008f000aad7a23 */ /* 0x000fe20000010815 */
[----:B------:R-:W-:Y:S01]  /*3c50*/  LOP3.LUT R29, R32, 0xff, RZ, 0xc0, !PT ;  /* 0x000000ff201d7812 */ /* 0x000fe200078ec0ff */
[----:B------:R-:W-:Y:S01]  /*3c60*/  MUFU.EX2 R170, R170 ;  /* 0x000000aa00aa7308 */ /* 0x000fe20000000800 */
[----:B------:R-:W-:Y:S01]  /*3c70*/  LOP3.LUT R27, R33, R24, R27, 0x96, !PT ;  /* 0x00000018211b7212 */ /* 0x000fe200078e961b */
[--C-:B------:R-:W-:Y:S01]  /*3c80*/  FFMA.FTZ R168, R11, c[0x0][0x23c], -R21.reuse ;  /* 0x00008f000ba87a23 */ /* 0x100fe20000010815 */
[----:B------:R-:W-:Y:S01]  /*3c90*/  ISETP.LE.U32.AND P6, PT, R29, UR4, PT ;  /* 0x000000041d007c0c */ /* 0x000fe2000bfc3070 */
[--C-:B------:R-:W-:Y:S01]  /*3ca0*/  FFMA.FTZ R171, R5, c[0x0][0x23c], -R20.reuse ;  /* 0x00008f0005ab7a23 */ /* 0x100fe20000010814 */
[----:B------:R-:W-:Y:S01]  /*3cb0*/  ISETP.LE.U32.AND P0, PT, R26, UR4, PT ;  /* 0x000000041a007c0c */ /* 0x000fe2000bf03070 */
[--C-:B------:R-:W-:Y:S01]  /*3cc0*/  FFMA.FTZ R175, R19, c[0x0][0x23c], -R21.reuse ;  /* 0x00008f0013af7a23 */ /* 0x100fe20000010815 */
[----:B------:R-:W-:Y:S01]  /*3cd0*/  LOP3.LUT R29, R23, 0xff, RZ, 0xc0, !PT ;  /* 0x000000ff171d7812 */ /* 0x000fe200078ec0ff */
[----:B------:R-:W-:Y:S01]  /*3ce0*/  FFMA.FTZ R177, R15, c[0x0][0x23c], -R21 ;  /* 0x00008f000fb17a23 */ /* 0x000fe20000010815 */
[----:B------:R-:W-:Y:S01]  /*3cf0*/  SHF.R.U32.HI R26, RZ, 0x18, R23 ;  /* 0x00000018ff1a7819 */ /* 0x000fe20000011617 */
[----:B------:R-:W-:Y:S01]  /*3d00*/  MUFU.EX2 R174, R174 ;  /* 0x000000ae00ae7308 */ /* 0x000fe20000000800 */
[----:B------:R-:W-:Y:S01]  /*3d10*/  ISETP.LE.U32.AND P2, PT, R28, UR4, PT ;  /* 0x000000041c007c0c */ /* 0x000fe2000bf43070 */
[--C-:B------:R-:W-:Y:S01]  /*3d20*/  FFMA.FTZ R178, R14, c[0x0][0x23c], -R21.reuse ;  /* 0x00008f000eb27a23 */ /* 0x100fe20000010815 */
[----:B------:R-:W-:Y:S01]  /*3d30*/  ISETP.LE.U32.AND P5, PT, R29, UR4, PT ;  /* 0x000000041d007c0c */ /* 0x000fe2000bfa3070 */
[----:B------:R-:W-:Y:S01]  /*3d40*/  FFMA.FTZ R21, R18, c[0x0][0x23c], -R21 ;  /* 0x00008f0012157a23 */ /* 0x000fe20000010815 */
[--C-:B------:R-:W-:Y:S01]  /*3d50*/  SHF.R.U32.HI R29, RZ, 0x18, R27.reuse ;  /* 0x00000018ff1d7819 */ /* 0x100fe2000001161b */
[--C-:B------:R-:W-:Y:S01]  /*3d60*/  FFMA.FTZ R181, R12, c[0x0][0x23c], -R20.reuse ;  /* 0x00008f000cb57a23 */ /* 0x100fe20000010814 */
[----:B------:R-:W-:Y:S01]  /*3d70*/  ISETP.LE.U32.AND P3, PT, R26, UR4, PT ;  /* 0x000000041a007c0c */ /* 0x000fe2000bf63070 */
[--C-:B------:R-:W-:Y:S01]  /*3d80*/  FFMA.FTZ R180, R13, c[0x0][0x23c], -R20.reuse ;  /* 0x00008f000db47a23 */ /* 0x100fe20000010814 */
[----:B------:R-:W-:Y:S01]  /*3d90*/  SHF.R.U32.HI R26, RZ, 0x10, R27 ;  /* 0x00000010ff1a7819 */ /* 0x000fe2000001161b */
[----:B------:R-:W-:Y:S01]  /*3da0*/  MUFU.EX2 R173, R173 ;  /* 0x000000ad00ad7308 */ /* 0x000fe20000000800 */
[----:B------:R-:W-:Y:S01]  /*3db0*/  LOP3.LUT R22, R30, 0xffff, RZ, 0xc0, !PT ;  /* 0x0000ffff1e167812 */ /* 0x000fe200078ec0ff */
[----:B------:R-:W-:Y:S01]  /*3dc0*/  FFMA.FTZ R20, R17, c[0x0][0x23c], -R20 ;  /* 0x00008f0011147a23 */ /* 0x000fe20000010814 */
[----:B------:R-:W-:Y:S01]  /*3dd0*/  ISETP.LE.U32.AND P4, PT, R29, UR4, PT ;  /* 0x000000041d007c0c */ /* 0x000fe2000bf83070 */
[----:B------:R-:W-:Y:S01]  /*3de0*/  IMAD.SHL.U32 R162, R200, 0x2, RZ ;  /* 0x00000002c8a27824 */ /* 0x000fe200078e00ff */
[----:B------:R-:W-:Y:S01]  /*3df0*/  LOP3.LUT R26, R26, 0xff, RZ, 0xc0, !PT ;  /* 0x000000ff1a1a7812 */ /* 0x000fe200078ec0ff */
[----:B------:R-:W-:Y:S01]  /*3e00*/  IMAD.MOV.U32 R243, RZ, RZ, c[0x0][0x22c] ;  /* 0x00008b00fff37624 */ /* 0x000fe200078e00ff */
[----:B------:R-:W-:Y:S01]  /*3e10*/  SHF.R.U32.HI R25, RZ, 0x10, R30 ;  /* 0x00000010ff197819 */ /* 0x000fe2000001161e */
[----:B------:R-:W-:Y:S01]  /*3e20*/  IMAD.IADD R163, R193, 0x1, R162 ;  /* 0x00000001c1a37824 */ /* 0x000fe200078e02a2 */
[----:B------:R-:W-:Y:S01]  /*3e30*/  SHF.R.U32.HI R30, RZ, 0x18, R32 ;  /* 0x00000018ff1e7819 */ /* 0x000fe20000011620 */
[----:B------:R-:W-:Y:S01]  /*3e40*/  MUFU.EX2 R168, R168 ;  /* 0x000000a800a87308 */ /* 0x000fe20000000800 */
[----:B------:R-:W-:Y:S01]  /*3e50*/  LOP3.LUT R28, R32, 0xffff, RZ, 0xc0, !PT ;  /* 0x0000ffff201c7812 */ /* 0x000fe200078ec0ff */
[----:B------:R-:W-:Y:S01]  /*3e60*/  IMAD.IADD R161, R192, 0x1, R162 ;  /* 0x00000001c0a17824 */ /* 0x000fe200078e02a2 */
[----:B------:R-:W-:Y:S01]  /*3e70*/  ISETP.LE.U32.AND P1, PT, R30, UR4, PT ;  /* 0x000000041e007c0c */ /* 0x000fe2000bf23070 */
[----:B------:R-:W-:Y:S01]  /*3e80*/  IMAD.IADD R160, R192, 0x1, R163 ;  /* 0x00000001c0a07824 */ /* 0x000fe200078e02a3 */
[----:B------:R-:W-:Y:S01]  /*3e90*/  LOP3.LUT R30, R27, 0xff, RZ, 0xc0, !PT ;  /* 0x000000ff1b1e7812 */ /* 0x000fe200078ec0ff */
[----:B------:R-:W-:Y:S01]  /*3ea0*/  IMAD R243, R243, c[0x0][0x1c0], RZ ;  /* 0x00007000f3f37a24 */ /* 0x000fe200078e02ff */
[----:B------:R-:W-:Y:S02]  /*3eb0*/  SHF.R.U32.HI R28, RZ, 0x8, R28 ;  /* 0x00000008ff1c7819 */ /* 0x000fe4000001161c */
        /* <DEDUP_REMOVED lines=10> */
[----:B------:R-:W-:Y:S05]  /*3f60*/  LOP3.LUT R22, R22, 0xffff, RZ, 0xc0, !PT ;  /* 0x0000ffff16167812 */ /* 0x000fea00078ec0ff */
        /* <DEDUP_REMOVED lines=20> */
[----:B------:R-:W-:Y:S01]  /*40b0*/  SHF.R.U32.HI R24, RZ, 0x10, R23 ;  /* 0x00000010ff187819 */ /* 0x000fe20000011617 */
[----:B------:R-:W-:Y:S01]  /*40c0*/  @!P4 FADD.FTZ R174, -R174, -RZ ;  /* 0x800000ffaeaec221 */ /* 0x000fe20000010100 */
[----:B------:R-:W-:Y:S01]  /*40d0*/  LOP3.LUT R23, R23, 0xffff, RZ, 0xc0, !PT ;  /* 0x0000ffff17177812 */ /* 0x000fe200078ec0ff */
[----:B------:R-:W-:Y:S01]  /*40e0*/  @!P1 FADD.FTZ R176, -R176, -RZ ;  /* 0x800000ffb0b09221 */ /* 0x000fe20000010100 */
[----:B------:R-:W-:Y:S02]  /*40f0*/  ISETP.LE.U32.AND P2, PT, R27, UR4, PT ;  /* 0x000000041b007c0c */ /* 0x000fe4000bf43070 */
[----:B------:R-:W-:Y:S02]  /*4100*/  SHF.R.U32.HI R23, RZ, 0x8, R23 ;  /* 0x00000008ff177819 */ /* 0x000fe40000011617 */
[----:B------:R-:W-:Y:S02]  /*4110*/  LOP3.LUT R24, R24, 0xff, RZ, 0xc0, !PT ;  /* 0x000000ff18187812 */ /* 0x000fe400078ec0ff */
[----:B------:R-:W-:Y:S01]  /*4120*/  F2FP.RELU.PACK_AB R21, R169, R172 ;  /* 0x000000aca915723e */ /* 0x000fe200000008ff */
[----:B------:R-:W-:Y:S01]  /*4130*/  @!P6 FADD.FTZ R173, -R173, -RZ ;  /* 0x800000ffadade221 */ /* 0x000fe20000010100 */
[----:B------:R-:W-:Y:S02]  /*4140*/  ISETP.LE.U32.AND P4, PT, R24, UR4, PT ;  /* 0x0000000418007c0c */ /* 0x000fe4000bf83070 */
[----:B------:R-:W-:Y:S01]  /*4150*/  LOP3.LUT R24, R23, 0xffff, RZ, 0xc0, !PT ;  /* 0x0000ffff17187812 */ /* 0x000fe200078ec0ff */
[----:B------:R-:W-:Y:S01]  /*4160*/  STS [R218+0x20400], R21 ;  /* 0x02040015da007388 */ /* 0x000fe20000000800 */
[----:B------:R-:W-:Y:S01]  /*4170*/  F2FP.RELU.PACK_AB R20, R174, R167 ;  /* 0x000000a7ae14723e */ /* 0x000fe200000008ff */
[----:B------:R-:W-:Y:S01]  /*4180*/  @!P2 FADD.FTZ R171, -R171, -RZ ;  /* 0x800000ffababa221 */ /* 0x000fe20000010100 */
[----:B------:R-:W-:Y:S02]  /*4190*/  ISETP.LE.U32.AND P6, PT, R24, UR4, PT ;  /* 0x0000000418007c0c */ /* 0x000fe4000bfc3070 */
[----:B------:R-:W-:Y:S02]  /*41a0*/  ISETP.LE.U32.AND P2, PT, R22, UR4, PT ;  /* 0x0000000416007c0c */ /* 0x000fe4000bf43070 */
[----:B------:R-:W-:Y:S02]  /*41b0*/  F2FP.RELU.PACK_AB R23, R171, R170 ;  /* 0x000000aaab17723e */ /* 0x000fe400000008ff */
[----:B------:R-:W-:Y:S01]  /*41c0*/  F2FP.RELU.PACK_AB R22, R168, R173 ;  /* 0x000000ada816723e */ /* 0x000fe200000008ff */
[----:B------:R-:W-:Y:S01]  /*41d0*/  @!P4 FADD.FTZ R178, -R178, -RZ ;  /* 0x800000ffb2b2c221 */ /* 0x000fe20000010100 */
[----:B------:R-:W-:Y:S01]  /*41e0*/  F2FP.RELU.PACK_AB R29, R175, R176 ;  /* 0x000000b0af1d723e */ /* 0x000fe200000008ff */
[----:B------:R-:W-:Y:S01]  /*41f0*/  STS [R218+0x20000], R23 ;  /* 0x02000017da007388 */ /* 0x000fe20000000800 */
[----:B------:R-:W-:Y:S02]  /*4200*/  FSETP.GE.FTZ.AND P1, PT, R172, RZ, PT ;  /* 0x000000ffac00720b */ /* 0x000fe40003f36000 */
[----:B------:R-:W-:Y:S01]  /*4210*/  F2FP.RELU.PACK_AB R24, R177, R178 ;  /* 0x000000b2b118723e */ /* 0x000fe200000008ff */
[----:B------:R-:W-:Y:S01]  /*4220*/  @!P6 FADD.FTZ R180, -R180, -RZ ;  /* 0x800000ffb4b4e221 */ /* 0x000fe20000010100 */
[----:B------:R-:W-:Y:S01]  /*4230*/  STS [R223+0x20000], R20 ;  /* 0x02000014df007388 */ /* 0x000fe20000000800 */
[----:B------:R-:W-:Y:S01]  /*4240*/  @!P2 FADD.FTZ R179, -R179, -RZ ;  /* 0x800000ffb3b3a221 */ /* 0x000fe20000010100 */
[----:B------:R-:W-:Y:S02]  /*4250*/  FSETP.GE.FTZ.AND P3, PT, R170, RZ, PT ;  /* 0x000000ffaa00720b */ /* 0x000fe40003f76000 */
[----:B------:R-:W-:Y:S01]  /*4260*/  F2FP.RELU.PACK_AB R26, R180, R181 ;  /* 0x000000b5b41a723e */ /* 0x000fe200000008ff */
[----:B------:R-:W-:Y:S01]  /*4270*/  STS [R223+0x20400], R22 ;  /* 0x02040016df007388 */ /* 0x000fe20000000800 */
[----:B------:R-:W-:Y:S02]  /*4280*/  F2FP.RELU.PACK_AB R31, R179, R166 ;  /* 0x000000a6b31f723e */ /* 0x000fe400000008ff */
[----:B------:R-:W-:Y:S01]  /*4290*/  FSETP.GE.FTZ.AND P4, PT, R174, RZ, PT ;  /* 0x000000ffae00720b */ /* 0x000fe20003f96000 */
[----:B------:R-:W-:Y:S01]  /*42a0*/  STS [R221+0x20000], R26 ;  /* 0x0200001add007388 */ /* 0x000fe20000000800 */
[----:B------:R-:W-:Y:S03]  /*42b0*/  FSETP.GE.FTZ.AND P2, PT, R171, RZ, PT ;  /* 0x000000ffab00720b */ /* 0x000fe60003f56000 */
        /* <DEDUP_REMOVED lines=92> */
[----:B------:R-:W-:Y:S01]  /*4880*/  FADD.FTZ R20, -R165, R21 ;  /* 0x00000015a5147221 */ /* 0x000fe20000010100 */
[-C--:B------:R-:W-:Y:S01]  /*4890*/  FSEL R97, R96, R165.reuse, P3 ;  /* 0x000000a560617208 */ /* 0x080fe20001800000 */
[C---:B------:R-:W-:Y:S01]  /*48a0*/  FADD.FTZ R21, -R164.reuse, R22 ;  /* 0x00000016a4157221 */ /* 0x040fe20000010100 */
[----:B------:R-:W-:Y:S01]  /*48b0*/  FSETP.GE.FTZ.AND P3, PT, R181, RZ, PT ;  /* 0x000000ffb500720b */ /* 0x000fe20003f76000 */
[----:B------:R-:W-:Y:S01]  /*48c0*/  FADD.FTZ R23, -R164, R23 ;  /* 0x00000017a4177221 */ /* 0x000fe20000010100 */
[-C--:B------:R-:W-:Y:S01]  /*48d0*/  FSEL R20, R20, R165.reuse, P2 ;  /* 0x000000a514147208 */ /* 0x080fe20001000000 */
[----:B------:R-:W-:Y:S01]  /*48e0*/  FADD.FTZ R22, -R165, R25 ;  /* 0x00000019a5167221 */ /* 0x000fe20000010100 */
[----:B------:R-:W-:Y:S02]  /*48f0*/  FSETP.GE.FTZ.AND P2, PT, R180, RZ, PT ;  /* 0x000000ffb400720b */ /* 0x000fe40003f56000 */
[C---:B------:R-:W-:Y:S01]  /*4900*/  FADD.FTZ R25, -R164.reuse, R26 ;  /* 0x0000001aa4197221 */ /* 0x040fe20000010100 */
[-C--:B------:R-:W-:Y:S01]  /*4910*/  FSEL R21, R21, R164.reuse, P1 ;  /* 0x000000a415157208 */ /* 0x080fe20000800000 */
[----:B------:R-:W-:Y:S01]  /*4920*/  FADD.FTZ R24, -R165, R24 ;  /* 0x00000018a5187221 */ /* 0x000fe20000010100 */
[----:B------:R-:W-:Y:S01]  /*4930*/  FSETP.GE.FTZ.AND P1, PT, R173, RZ, PT ;  /* 0x000000ffad00720b */ /* 0x000fe20003f36000 */
[C---:B------:R-:W-:Y:S01]  /*4940*/  FADD.FTZ R31, -R164.reuse, R31 ;  /* 0x0000001fa41f7221 */ /* 0x040fe20000010100 */
[-C--:B------:R-:W-:Y:S01]  /*4950*/  FSEL R26, R23, R164.reuse, P0 ;  /* 0x000000a4171a7208 */ /* 0x080fe20000000000 */
[----:B------:R-:W-:Y:S01]  /*4960*/  FADD.FTZ R96, -R165, R29 ;  /* 0x0000001da5607221 */ /* 0x000fe20000010100 */
[----:B------:R-:W-:Y:S01]  /*4970*/  FSETP.GE.FTZ.AND P0, PT, R167, RZ, PT ;  /* 0x000000ffa700720b */ /* 0x000fe20003f16000 */
[----:B------:R-:W-:Y:S01]  /*4980*/  FADD.FTZ R27, -R164, R27 ;  /* 0x0000001ba41b7221 */ /* 0x000fe20000010100 */
[-C--:B------:R-:W-:Y:S01]  /*4990*/  FSEL R29, R22, R165.reuse, P4 ;  /* 0x000000a5161d7208 */ /* 0x080fe20002000000 */
[----:B------:R-:W-:Y:S01]  /*49a0*/  FADD.FTZ R28, -R165, R28 ;  /* 0x0000001ca51c7221 */ /* 0x000fe20000010100 */
[----:B------:R-:W-:Y:S01]  /*49b0*/  FSEL R22, R25, R164, P1 ;  /* 0x000000a419167208 */ /* 0x000fe20000800000 */
[----:B------:R-:W-:Y:S01]  /*49c0*/  FADD.FTZ R23, -R164, R30 ;  /* 0x0000001ea4177221 */ /* 0x000fe20000010100 */
[----:B------:R-:W-:Y:S01]  /*49d0*/  FSETP.GE.FTZ.AND P1, PT, R177, RZ, PT ;  /* 0x000000ffb100720b */ /* 0x000fe20003f36000 */
[----:B------:R-:W-:Y:S01]  /*49e0*/  FADD.FTZ R32, -R165, R32 ;  /* 0x00000020a5207221 */ /* 0x000fe20000010100 */
[----:B------:R-:W-:Y:S01]  /*49f0*/  FSEL R24, R24, R165, P0 ;  /* 0x000000a518187208 */ /* 0x000fe20000000000 */
[----:B------:R-:W-:Y:S01]  /*4a00*/  FMUL.FTZ R97, R170, R97 ;  /* 0x00000061aa617220 */ /* 0x000fe20000410000 */
        /* <DEDUP_REMOVED lines=16> */
[----:B------:R-:W-:Y:S01]  /*4b10*/  ISETP.GT.AND P1, PT, R237, R224, PT ;  /* 0x000000e0ed00720c */ /* 0x000fe20003f24270 */
        /* <DEDUP_REMOVED lines=8> */
[----:B------:R-:W-:Y:S01]  /*4ba0*/  @P0 FADD.FTZ R164, -R164, R35 ;  /* 0x00000023a4a40221 */ /* 0x000fe20000010100 */
        /* <DEDUP_REMOVED lines=13> */
[C---:B------:R-:W-:Y:S03]  /*4c80*/  LEA R246, P0, R5.reuse, R246, 0x1 ;  /* 0x000000f605f67211 */ /* 0x040fe600078008ff */
        /* <DEDUP_REMOVED lines=16> */
.L_x_1410:
        /* <DEDUP_REMOVED lines=105> */
.L_x_1411:
        /* <DEDUP_REMOVED lines=11> */
[-C--:B-12---:R-:W-:Y:S03]  /*54d0*/  HMMA.16816.F32 R4, R148, R16.reuse, RZ ;  /* 0x000000109404723c */ /* 0x086fe600000018ff */
[----:B------:R-:W-:Y:S04]  /*54e0*/  LDSM.16.MT88.4 R176, [R201+0x15000] ;  /* 0x01500000c9b0783b */ /* 0x000fe80000004200 */
[----:B------:R-:W-:Y:S01]  /*54f0*/  LDSM.16.MT88.4 R180, [R201+0x15800] ;  /* 0x01580000c9b4783b */ /* 0x000fe20000004200 */
[C---:B---3--:R-:W-:Y:S03]  /*5500*/  HMMA.16816.F32 R8, R92.reuse, R16, RZ ;  /* 0x000000105c08723c */ /* 0x048fe600000018ff */
        /* <DEDUP_REMOVED lines=57> */
[----:B------:R-:W-:Y:S02]  /*58a0*/  IMAD.SHL.U32 R155, R243, 0x8, RZ ;  /* 0x00000008f39b7824 */ /* 0x000fe400078e00ff */
        /* <DEDUP_REMOVED lines=11> */
[----:B------:R-:W-:Y:S01]  /*5960*/  IMAD R161, R243, 0x18, RZ ;  /* 0x00000018f3a17824 */ /* 0x000fe200078e02ff */
[----:B------:R-:W-:Y:S04]  /*5970*/  HMMA.16816.F32 R96, R148, R186, R96 ;  /* 0x000000ba9460723c */ /* 0x000fe80000001860 */
[-C--:B------:R-:W-:Y:S01]  /*5980*/  LEA R164, P0, R161, R250.reuse, 0x2 ;  /* 0x000000faa1a47211 */ /* 0x080fe200078010ff */
[----:B------:R-:W-:Y:S01]  /*5990*/  IMAD.SHL.U32 R163, R243, 0x20, RZ ;  /* 0x00000020f3a37824 */ /* 0x000fe200078e00ff */
[----:B--2---:R-:W-:Y:S02]  /*59a0*/  IADD3 R5, R153, 0x20, RZ ;  /* 0x0000002099057810 */ /* 0x004fe40007ffe0ff */
[-C--:B------:R-:W-:Y:S01]  /*59b0*/  LEA.HI.X.SX32 R165, R161, R251.reuse, 0x2, P0 ;  /* 0x000000fba1a57211 */ /* 0x080fe200000f16ff */
[----:B------:R-:W-:Y:S03]  /*59c0*/  IMAD R161, R243, 0x30, RZ ;  /* 0x00000030f3a17824 */ /* 0x000fe600078e02ff */
[-C--:B------:R-:W-:Y:S01]  /*59d0*/  LEA R162, P2, R163, R250.reuse, 0x2 ;  /* 0x000000faa3a27211 */ /* 0x080fe200078410ff */
[----:B------:R1:W-:Y:S01]  /*59e0*/  RED.E.ADD.F32.FTZ.RN.STRONG.GPU [R164.64], R7 ;  /* 0x00000007a400798e */ /* 0x0003e2000c10e786 */
[-C--:B------:R-:W-:Y:S01]  /*59f0*/  LEA R156, P0, R157, R250.reuse, 0x2 ;  /* 0x000000fa9d9c7211 */ /* 0x080fe200078010ff */
[----:B------:R-:W-:Y:S01]  /*5a00*/  IMAD R243, R243, 0x38, RZ ;  /* 0x00000038f3f37824 */ /* 0x000fe200078e02ff */
[-C--:B------:R-:W-:Y:S02]  /*5a10*/  LEA.HI.X.SX32 R163, R163, R251.reuse, 0x2, P2 ;  /* 0x000000fba3a37211 */ /* 0x080fe400010f16ff */
        /* <DEDUP_REMOVED lines=424> */
.L_x_1413:
        /* <DEDUP_REMOVED lines=13> */
.L_x_1414:
        /* <DEDUP_REMOVED lines=41> */
.L_x_1416:
[----:B------:R-:W-:Y:S05]  /*7800*/  BSYNC B0 ;  /* 0x0000000000007941 */ /* 0x000fea0003800000 */
.L_x_1415:
[----:B----4-:R-:W-:Y:S01]  /*7810*/  IADD3 R41, R211, 0x20, RZ ;  /* 0x00000020d3297810 */ /* 0x010fe20007ffe0ff */
        /* <DEDUP_REMOVED lines=15> */
.L_x_1418:
[----:B------:R-:W-:Y:S05]  /*7910*/  BSYNC B0 ;  /* 0x0000000000007941 */ /* 0x000fea0003800000 */
.L_x_1417:
        /* <DEDUP_REMOVED lines=22> */
.L_x_1420:
[----:B------:R-:W-:Y:S05]  /*7a80*/  BSYNC B0 ;  /* 0x0000000000007941 */ /* 0x000fea0003800000 */
.L_x_1419:
        /* <DEDUP_REMOVED lines=13> */
.L_x_1407:
[----:B------:R-:W-:Y:S05]  /*7b60*/  BSYNC B1 ;  /* 0x0000000000017941 */ /* 0x000fea0003800000 */
.L_x_1393:
[----:B------:R-:W-:-:S04]  /*7b70*/  IADD3 R219, R219, c[0x0][0xc], RZ ;  /* 0x00000300dbdb7a10 */ /* 0x000fc80007ffe0ff */
[----:B------:R-:W-:-:S13]  /*7b80*/  ISETP.GE.AND P0, PT, R219, UR5, PT ;  /* 0x00000005db007c0c */ /* 0x000fda000bf06270 */
[----:B------:R-:W-:Y:S01]  /*7b90*/  @P0 CALL.REL.NOINC `(.L_x_1421) ;  /* 0x0000001000000944 */ /* 0x000fe20003c00000 */
[----:B------:R-:W-:Y:S05]  /*7ba0*/  BRA `(.L_x_1422) ;  /* 0xffff8cb000007947 */ /* 0x000fea000383ffff */
.L_x_1421:
[----:B------:R-:W-:Y:S05]  /*7bb0*/  EXIT ;  /* 0x000000000000794d */ /* 0x000fea0003800000 */
.L_x_1423:
        /* <DEDUP_REMOVED lines=12> */
.L_x_1614:


//--------------------- .text._ZN5flash44flash_bwd_dq_dk_dv_loop_seqk_parallel_kernelI23Flash_bwd_kernel_traitsILi192ELi64ELi64ELi8ELi4ELi2ELi2ELb0ELb0EN7cutlass6half_tE19Flash_kernel_traitsILi192ELi64ELi64ELi8ES3_EELb0ELb0ELb1ELb0ELb0ELb1ELb1EEEvNS_16Flash_bwd_paramsE --------------------------
	.section	.text._ZN5flash44flash_bwd_dq_dk_dv_loop_seqk_parallel_kernelI23Flash_bwd_kernel_traitsILi192ELi64ELi64ELi8ELi4ELi2ELi2ELb0ELb0EN7cutlass6half_tE19Flash_kernel_traitsILi192ELi64ELi64ELi8ES3_EELb0ELb0ELb1ELb0ELb0ELb1ELb1EEEvNS_16Flash_bwd_paramsE,"ax",@progbits
	.sectioninfo	@"SHI_REGISTERS=253"
	.align	128
        .global         _ZN5flash44flash_bwd_dq_dk_dv_loop_seqk_parallel_kernelI23Flash_bwd_kernel_traitsILi192ELi64ELi64ELi8ELi4ELi2ELi2ELb0ELb0EN7cutlass6half_tE19Flash_kernel_traitsILi192ELi64ELi64ELi8ES3_EELb0ELb0ELb1ELb0ELb0ELb1ELb1EEEvNS_16Flash_bwd_paramsE
        .type           _ZN5flash44flash_bwd_dq_dk_dv_loop_seqk_parallel_kernelI23Flash_bwd_kernel_traitsILi192ELi64ELi64ELi8ELi4ELi2ELi2ELb0ELb0EN7cutlass6half_tE19Flash_kernel_traitsILi192ELi64ELi64ELi8ES3_EELb0ELb0ELb1ELb0ELb0ELb1ELb1EEEvNS_16Flash_bwd_paramsE,@function
        .size           _ZN5flash44flash_bwd_dq_dk_dv_loop_seqk_parallel_kernelI23Flash_bwd_kernel_traitsILi192ELi64ELi64ELi8ELi4ELi2ELi2ELb0ELb0EN7cutlass6half_tE19Flash_kernel_traitsILi192ELi64ELi64ELi8ES3_EELb0ELb0ELb1ELb0ELb0ELb1ELb1EEEvNS_16Flash_bwd_paramsE,(.L_x_1615 - _ZN5flash44flash_bwd_dq_dk_dv_loop_seqk_parallel_kernelI23Flash_bwd_kernel_traitsILi192ELi64ELi64ELi8ELi4ELi2ELi2ELb0ELb0EN7cutlass6half_tE19Flash_kernel_traitsILi192ELi64ELi64ELi8ES3_EELb0ELb0ELb1ELb0ELb0ELb1ELb1EEEvNS_16Flash_bwd_paramsE)
        .other          _ZN5flash44flash_bwd_dq_dk_dv_loop_seqk_parallel_kernelI23Flash_bwd_kernel_traitsILi192ELi64ELi64ELi8ELi4ELi2ELi2ELb0ELb0EN7cutlass6half_tE19Flash_kernel_traitsILi192ELi64ELi64ELi8ES3_EELb0ELb0ELb1ELb0ELb0ELb1ELb1EEEvNS_16Flash_bwd_paramsE,@"STO_CUDA_ENTRY STV_DEFAULT"
_ZN5flash44flash_bwd_dq_dk_dv_loop_seqk_parallel_kernelI23Flash_bwd_kernel_traitsILi192ELi64ELi64ELi8ELi4ELi2ELi2ELb0ELb0EN7cutlass6half_tE19Flash_kernel_traitsILi192ELi64ELi64ELi8ES3_EELb0ELb0ELb1ELb0ELb0ELb1ELb1EEEvNS_16Flash_bwd_paramsE:
.text._ZN5flash44flash_bwd_dq_dk_dv_loop_seqk_parallel_kernelI23Flash_bwd_kernel_traitsILi192ELi64ELi64ELi8ELi4ELi2ELi2ELb0ELb0EN7cutlass6half_tE19Flash_kernel_traitsILi192ELi64ELi64ELi8ES3_EELb0ELb0ELb1ELb0ELb0ELb1ELb1EEEvNS_16Flash_bwd_paramsE:
        /* <DEDUP_REMOVED lines=137> */
.L_x_1454:
        /* <DEDUP_REMOVED lines=32> */
.L_x_1424:
        /* <DEDUP_REMOVED lines=49> */
.L_x_1426:
        /* <DEDUP_REMOVED lines=13> */
.L_x_1427:
        /* <DEDUP_REMOVED lines=84> */
.L_x_1428:
[----:B------:R-:W-:-:S04]  /*13b0*/  IMAD R25, R202, c[0x0][0x1c0], R233 ;  /* 0x00007000ca197a24 */ /* 0x000fc800078e02e9 */
[----:B------:R-:W-:Y:S02]  /*13c0*/  IMAD R25, R25, c[0x0][0x224], RZ ;  /* 0x0000890019197a24 */ /* 0x000fe400078e02ff */
.L_x_1429:
        /* <DEDUP_REMOVED lines=69> */
.L_x_1431:
        /* <DEDUP_REMOVED lines=14> */
.L_x_1432:
        /* <DEDUP_REMOVED lines=24> */
.L_x_1434:
[----:B------:R-:W-:Y:S05]  /*1a80*/  BSYNC B0 ;  /* 0x0000000000007941 */ /* 0x000fea0003800000 */
.L_x_1433:
        /* <DEDUP_REMOVED lines=16> */
.L_x_1436:
[----:B------:R-:W-:Y:S05]  /*1b90*/  BSYNC B0 ;  /* 0x0000000000007941 */ /* 0x000fea0003800000 */
.L_x_1435:
        /* <DEDUP_REMOVED lines=21> */
.L_x_1438:
[----:B------:R-:W-:Y:S05]  /*1cf0*/  BSYNC B0 ;  /* 0x0000000000007941 */ /* 0x000fea0003800000 */
.L_x_1437:
        /* <DEDUP_REMOVED lines=14> */
.L_x_1430:
        /* <DEDUP_REMOVED lines=236> */
[----:B--2---:R-:W-:Y:S01]  /*2ca0*/  CS2R R20, SRZ ;  /* 0x0000000000147805 */ /* 0x004fe2000001ff00 */
[----:B------:R-:W-:Y:S01]  /*2cb0*/  IADD3 R243, R243, -c[0x0][0x2e8], RZ ;  /* 0x8000ba00f3f37a10 */ /* 0x000fe20007ffe0ff */
[----:B------:R-:W-:Y:S01]  /*2cc0*/  IMAD.SHL.U32 R194, R194, 0x2, RZ ;  /* 0x00000002c2c27824 */ /* 0x000fe200078e00ff */
[----:B------:R-:W-:Y:S01]  /*2cd0*/  SHF.L.U32 R195, R195, 0x1, RZ ;  /* 0x00000001c3c37819 */ /* 0x000fe200000006ff */
[----:B------:R-:W-:Y:S01]  /*2ce0*/  IMAD.IADD R190, R192, 0x1, R191 ;  /* 0x00000001c0be7824 */ /* 0x000fe200078e02bf */
[----:B-1----:R-:W-:-:S02]  /*2cf0*/  IADD3 R189, R196, R192, RZ ;  /* 0x000000c0c4bd7210 */ /* 0x002fc40007ffe0ff */
.L_x_1444:
        /* <DEDUP_REMOVED lines=153> */
.L_x_1440:
        /* <DEDUP_REMOVED lines=70> */
.L_x_1441:
        /* <DEDUP_REMOVED lines=252> */
.L_x_1442:
[----:B------:R-:W-:Y:S01]  /*4ab0*/  F2FP.PACK_AB R69, R5, R4 ;  /* 0x000000040545723e */ /* 0x000fe200000000ff */
[----:B------:R-:W-:Y:S01]  /*4ac0*/  IMAD.SHL.U32 R201, R199, 0x2, RZ ;  /* 0x00000002c7c97824 */ /* 0x000fe200078e00ff */
[----:B-1----:R-:W-:Y:S02]  /*4ad0*/  F2FP.PACK_AB R71, R7, R6 ;  /* 0x000000060747723e */ /* 0x002fe400000000ff */
        /* <DEDUP_REMOVED lines=102> */
.L_x_1443:
        /* <DEDUP_REMOVED lines=472> */
.L_x_1445:
        /* <DEDUP_REMOVED lines=13> */
.L_x_1446:
        /* <DEDUP_REMOVED lines=39> */
.L_x_1448:
[----:B------:R-:W-:Y:S05]  /*7200*/  BSYNC B0 ;  /* 0x0000000000007941 */ /* 0x000fea0003800000 */
.L_x_1447:
        /* <DEDUP_REMOVED lines=17> */
.L_x_1450:
[----:B------:R-:W-:Y:S05]  /*7320*/  BSYNC B0 ;  /* 0x0000000000007941 */ /* 0x000fea0003800000 */
.L_x_1449:
        /* <DEDUP_REMOVED lines=22> */
.L_x_1452:
[----:B------:R-:W-:Y:S05]  /*7490*/  BSYNC B0 ;  /* 0x0000000000007941 */ /* 0x000fea0003800000 */
.L_x_1451:
        /* <DEDUP_REMOVED lines=13> */
.L_x_1439:
[----:B------:R-:W-:Y:S05]  /*7570*/  BSYNC B1 ;  /* 0x0000000000017941 */ /* 0x000fea0003800000 */
.L_x_1425:
[----:B------:R-:W-:-:S04]  /*7580*/  IADD3 R214, R214, c[0x0][0xc], RZ ;  /* 0x00000300d6d67a10 */ /* 0x000fc80007ffe0ff */
[----:B------:R-:W-:-:S13]  /*7590*/  ISETP.GE.AND P0, PT, R214, UR4, PT ;  /* 0x00000004d6007c0c */ /* 0x000fda000bf06270 */
[----:B------:R-:W-:Y:S01]  /*75a0*/  @P0 CALL.REL.NOINC `(.L_x_1453) ;  /* 0x0000001000000944 */ /* 0x000fe20003c00000 */
[----:B------:R-:W-:Y:S05]  /*75b0*/  BRA `(.L_x_1454) ;  /* 0xffff92d000007947 */ /* 0x000fea000383ffff */
.L_x_1453:
[----:B------:R-:W-:Y:S05]  /*75c0*/  EXIT ;  /* 0x000000000000794d */ /* 0x000fea0003800000 */
.L_x_1455:
        /* <DEDUP_REMOVED lines=11> */
.L_x_1615:


//--------------------- .text._ZN5flash44flash_bwd_dq_dk_dv_loop_seqk_parallel_kernelI23Flash_bwd_kernel_traitsILi192ELi64ELi64ELi8ELi4ELi2ELi2ELb0ELb0EN7cutlass6half_tE19Flash_kernel_traitsILi192ELi64ELi64ELi8ES3_EELb1ELb0ELb1ELb1ELb0ELb0ELb0EEEvNS_16Flash_bwd_paramsE --------------------------
	.section	.text._ZN5flash44flash_bwd_dq_dk_dv_loop_seqk_parallel_kernelI23Flash_bwd_kernel_traitsILi192ELi64ELi64ELi8ELi4ELi2ELi2ELb0ELb0EN7cutlass6half_tE19Flash_kernel_traitsILi192ELi64ELi64ELi8ES3_EELb1ELb0ELb1ELb1ELb0ELb0ELb0EEEvNS_16Flash_bwd_paramsE,"ax",@progbits
	.sectioninfo	@"SHI_REGISTERS=255"
	.align	128
        .global         _ZN5flash44flash_bwd_dq_dk_dv_loop_seqk_parallel_kernelI23Flash_bwd_kernel_traitsILi192ELi64ELi64ELi8ELi4ELi2ELi2ELb0ELb0EN7cutlass6half_tE19Flash_kernel_traitsILi192ELi64ELi64ELi8ES3_EELb1ELb0ELb1ELb1ELb0ELb0ELb0EEEvNS_16Flash_bwd_paramsE
        .type           _ZN5flash44flash_bwd_dq_dk_dv_loop_seqk_parallel_kernelI23Flash_bwd_kernel_traitsILi192ELi64ELi64ELi8ELi4ELi2ELi2ELb0ELb0EN7cutlass6half_tE19Flash_kernel_traitsILi192ELi64ELi64ELi8ES3_EELb1ELb0ELb1ELb1ELb0ELb0ELb0EEEvNS_16Flash_bwd_paramsE,@function
        .size           _ZN5flash44flash_bwd_dq_dk_dv_loop_seqk_parallel_kernelI23Flash_bwd_kernel_traitsILi192ELi64ELi64ELi8ELi4ELi2ELi2ELb0ELb0EN7cutlass6half_tE19Flash_kernel_traitsILi192ELi64ELi64ELi8ES3_EELb1ELb0ELb1ELb1ELb0ELb0ELb0EEEvNS_16Flash_bwd_paramsE,(.L_x_1616 - _ZN5flash44flash_bwd_dq_dk_dv_loop_seqk_parallel_kernelI23Flash_bwd_kernel_traitsILi192ELi64ELi64ELi8ELi4ELi2ELi2ELb0ELb0EN7cutlass6half_tE19Flash_kernel_traitsILi192ELi64ELi64ELi8ES3_EELb1ELb0ELb1ELb1ELb0ELb0ELb0EEEvNS_16Flash_bwd_paramsE)
        .other          _ZN5flash44flash_bwd_dq_dk_dv_loop_seqk_parallel_kernelI23Flash_bwd_kernel_traitsILi192ELi64ELi64ELi8ELi4ELi2ELi2ELb0ELb0EN7cutlass6half_tE19Flash_kernel_traitsILi192ELi64ELi64ELi8ES3_EELb1ELb0ELb1ELb1ELb0ELb0ELb0EEEvNS_16Flash_bwd_paramsE,@"STO_CUDA_ENTRY STV_DEFAULT"
_ZN5flash44flash_bwd_dq_dk_dv_loop_seqk_parallel_kernelI23Flash_bwd_kernel_traitsILi192ELi64ELi64ELi8ELi4ELi2ELi2ELb0ELb0EN7cutlass6half_tE19Flash_kernel_traitsILi192ELi64ELi64ELi8ES3_EELb1ELb0ELb1ELb1ELb0ELb0ELb0EEEvNS_16Flash_bwd_paramsE:
.text._ZN5flash44flash_bwd_dq_dk_dv_loop_seqk_parallel_kernelI23Flash_bwd_kernel_traitsILi192ELi64ELi64ELi8ELi4ELi2ELi2ELb0ELb0EN7cutlass6half_tE19Flash_kernel_traitsILi192ELi64ELi64ELi8ES3_EELb1ELb0ELb1ELb1ELb0ELb0ELb0EEEvNS_16Flash_bwd_paramsE:
        /* <DEDUP_REMOVED lines=19> */
[CC--:B------:R-:W-:Y:S02]  /*0130*/  LEA.HI R13, R2.reuse, R8.reuse, RZ, 0x3 ;  /* 0x00000008020d7211 */ /* 0x0c0fe400078f18ff */
[CC--:B------:R-:W-:Y:S02]  /*0140*/  LEA.HI R14, R2.reuse, R8.reuse, RZ, 0x7 ;  /* 0x00000008020e7211 */ /* 0x0c0fe400078f38ff */
[CC--:B------:R-:W-:Y:S02]  /*0150*/  LEA.HI R16, R2.reuse, R8.reuse, RZ, 0x6 ;  /* 0x0000000802107211 */ /* 0x0c0fe400078f30ff */
[----:B------:R-:W-:-:S02]  /*0160*/  LEA.HI R2, R2, R8, RZ, 0x2 ;  /* 0x0000000802027211 */ /* 0x000fc400078f10ff */
[----:B------:R-:W-:Y:S02]  /*0170*/  LOP3.LUT R4, R0, 0xffffffe0, RZ, 0xc0, !PT ;  /* 0xffffffe000047812 */ /* 0x000fe400078ec0ff */
[----:B------:R-:W-:Y:S02]  /*0180*/  LOP3.LUT R5, R3, 0xfffffff0, RZ, 0xc0, !PT ;  /* 0xfffffff003057812 */ /* 0x000fe400078ec0ff */
[----:B------:R-:W-:Y:S01]  /*0190*/  LOP3.LUT R7, R2, 0x7ffffffc, RZ, 0xc0, !PT ;  /* 0x7ffffffc02077812 */ /* 0x000fe200078ec0ff */
[C---:B------:R-:W-:Y:S01]  /*01a0*/  IMAD.IADD R11, R8.reuse, 0x1, -R4 ;  /* 0x00000001080b7824 */ /* 0x040fe200078e0a04 */
[--C-:B------:R-:W-:Y:S01]  /*01b0*/  SHF.R.S32.HI R4, RZ, 0x5, R0.reuse ;  /* 0x00000005ff047819 */ /* 0x100fe20000011400 */
[C---:B------:R-:W-:Y:S01]  /*01c0*/  IMAD.IADD R12, R8.reuse, 0x1, -R5 ;  /* 0x00000001080c7824 */ /* 0x040fe200078e0a05 */
[----:B------:R-:W-:Y:S01]  /*01d0*/  SHF.R.S32.HI R5, RZ, 0x1f, R0 ;  /* 0x0000001fff057819 */ /* 0x000fe20000011400 */
[----:B------:R-:W-:Y:S01]  /*01e0*/  IMAD.IADD R15, R8, 0x1, -R7 ;  /* 0x00000001080f7824 */ /* 0x000fe200078e0a07 */
[----:B------:R-:W-:-:S02]  /*01f0*/  SHF.R.S32.HI R7, RZ, 0x4, R3 ;  /* 0x00000004ff077819 */ /* 0x000fc40000011403 */
[----:B------:R-:W-:Y:S02]  /*0200*/  LOP3.LUT R6, R13, 0xfffffff8, RZ, 0xc0, !PT ;  /* 0xfffffff80d067812 */ /* 0x000fe400078ec0ff */
[-C--:B------:R-:W-:Y:S02]  /*0210*/  LEA.HI R5, R5, R4.reuse, RZ, 0x2 ;  /* 0x0000000405057211 */ /* 0x080fe400078f10ff */
[----:B------:R-:W-:Y:S01]  /*0220*/  SHF.R.S32.HI R10, RZ, 0x2, R2 ;  /* 0x00000002ff0a7819 */ /* 0x000fe20000011402 */
[----:B------:R-:W-:Y:S01]  /*0230*/  IMAD.IADD R6, R8, 0x1, -R6 ;  /* 0x0000000108067824 */ /* 0x000fe200078e0a06 */
[----:B------:R-:W-:Y:S02]  /*0240*/  SHF.R.S32.HI R2, RZ, 0x1f, R2 ;  /* 0x0000001fff027819 */ /* 0x000fe40000011402 */
[----:B------:R-:W-:Y:S01]  /*0250*/  SHF.R.S32.HI R238, RZ, 0x3, R13 ;  /* 0x00000003ffee7819 */ /* 0x000fe2000001140d */
[----:B------:R-:W-:Y:S01]  /*0260*/  IMAD.SHL.U32 R222, R6, 0x8, RZ ;  /* 0x0000000806de7824 */ /* 0x000fe200078e00ff */
[----:B------:R-:W-:-:S02]  /*0270*/  LEA.HI R0, R0, R4, RZ, 0x1 ;  /* 0x0000000400007211 */ /* 0x000fc400078f08ff */
[----:B------:R-:W-:Y:S02]  /*0280*/  LEA.HI R9, R3, R7, RZ, 0x1 ;  /* 0x0000000703097211 */ /* 0x000fe400078f08ff */
[----:B------:R-:W-:Y:S01]  /*0290*/  LOP3.LUT R3, R5, 0xfffffffc, RZ, 0xc0, !PT ;  /* 0xfffffffc05037812 */ /* 0x000fe200078ec0ff */
[----:B------:R-:W-:Y:S01]  /*02a0*/  IMAD.SHL.U32 R5, R238, 0x40, RZ ;  /* 0x00000040ee057824 */ /* 0x000fe200078e00ff */
[----:B------:R-:W-:Y:S02]  /*02b0*/  LEA.HI R8, R2, R10, RZ, 0x3 ;  /* 0x0000000a02087211 */ /* 0x000fe400078f18ff */
[----:B------:R-:W-:Y:S01]  /*02c0*/  LOP3.LUT R0, R0, 0xfffffffe, RZ, 0xc0, !PT ;  /* 0xfffffffe00007812 */ /* 0x000fe200078ec0ff */
[----:B------:R-:W-:Y:S01]  /*02d0*/  IMAD.IADD R252, R4, 0x1, -R3 ;  /* 0x0000000104fc7824 */ /* 0x000fe200078e0a03 */
[----:B------:R-:W-:Y:S02]  /*02e0*/  LOP3.LUT R2, R9, 0xfffffffe, RZ, 0xc0, !PT ;  /* 0xfffffffe09027812 */ /* 0x000fe400078ec0ff */
[----:B------:R-:W-:Y:S01]  /*02f0*/  LOP3.LUT R3, R8, 0xfffffff8, RZ, 0xc0, !PT ;  /* 0xfffffff808037812 */ /* 0x000fe200078ec0ff */
[----:B------:R-:W-:Y:S01]  /*0300*/  IMAD.IADD R198, R4, 0x1, -R0 ;  /* 0x0000000104c67824 */ /* 0x000fe200078e0a00 */
[----:B------:R-:W-:Y:S01]  /*0310*/  LOP3.LUT R0, R5, 0x1c0, RZ, 0xc0, !PT ;  /* 0x000001c005007812 */ /* 0x000fe200078ec0ff */
[----:B------:R-:W-:Y:S01]  /*0320*/  IMAD.IADD R9, R7, 0x1, -R2 ;  /* 0x0000000107097824 */ /* 0x000fe200078e0a02 */
[----:B------:R-:W-:Y:S01]  /*0330*/  SHF.R.S32.HI R5, RZ, 0x1f, R11 ;  /* 0x0000001fff057819 */ /* 0x000fe2000001140b */
[----:B------:R-:W-:Y:S01]  /*0340*/  IMAD.IADD R4, R10, 0x1, -R3 ;  /* 0x000000010a047824 */ /* 0x000fe200078e0a03 */
[----:B------:R-:W-:Y:S01]  /*0350*/  LOP3.LUT R3, R0, 0x38, R222, 0xf8, !PT ;  /* 0x0000003800037812 */ /* 0x000fe200078ef8de */
[----:B------:R-:W-:Y:S01]  /*0360*/  IMAD.SHL.U32 R194, R9, 0x200, RZ ;  /* 0x0000020009c27824 */ /* 0x000fe200078e00ff */
[----:B------:R-:W-:Y:S01]  /*0370*/  SHF.R.U32.HI R2, RZ, 0x3, R0 ;  /* 0x00000003ff027819 */ /* 0x000fe20000011600 */
[----:B------:R-:W-:Y:S01]  /*0380*/  IMAD.SHL.U32 R0, R6, 0x40, RZ ;  /* 0x0000004006007824 */ /* 0x000fe200078e00ff */
[----:B------:R-:W-:-:S02]  /*0390*/  LEA.HI R219, R5, R11, RZ, 0x2 ;  /* 0x0000000b05db7211 */ /* 0x000fc400078f10ff */
[----:B------:R-:W-:Y:S01]  /*03a0*/  LOP3.LUT R8, R3, R2, RZ, 0x3c, !PT ;  /* 0x0000000203087212 */ /* 0x000fe200078e3cff */
[----:B------:R-:W-:Y:S01]  /*03b0*/  IMAD.SHL.U32 R2, R198, 0x10, RZ ;  /* 0x00000010c6027824 */ /* 0x000fe200078e00ff */
[----:B------:R-:W-:Y:S02]  /*03c0*/  SHF.R.S32.HI R3, RZ, 0x1f, R12 ;  /* 0x0000001fff037819 */ /* 0x000fe4000001140c */
[----:B------:R-:W-:Y:S02]  /*03d0*/  LOP3.LUT R0, R0, 0x1c0, RZ, 0xc0, !PT ;  /* 0x000001c000007812 */ /* 0x000fe400078ec0ff */
[----:B------:R-:W-:Y:S02]  /*03e0*/  LEA.HI R10, R3, R12, RZ, 0x3 ;  /* 0x0000000c030a7211 */ /* 0x000fe400078f18ff */
[----:B------:R-:W-:Y:S02]  /*03f0*/  LOP3.LUT P4, RZ, R6, 0x4, RZ, 0xc0, !PT ;  /* 0x0000000406ff7812 */ /* 0x000fe4000788c0ff */
[----:B------:R-:W-:-:S02]  /*0400*/  LOP3.LUT R5, R10, 0xfffffff8, RZ, 0xc0, !PT ;  /* 0xfffffff80a057812 */ /* 0x000fc400078ec0ff */
[----:B------:R-:W-:Y:S02]  /*0410*/  LOP3.LUT P3, RZ, R6, 0x2, RZ, 0xc0, !PT ;  /* 0x0000000206ff7812 */ /* 0x000fe4000786c0ff */
[----:B------:R-:W-:Y:S01]  /*0420*/  LOP3.LUT R6, R0, 0x10, R2, 0xf8, !PT ;  /* 0x0000001000067812 */ /* 0x000fe200078ef802 */
[----:B------:R-:W-:Y:S01]  /*0430*/  IMAD.IADD R12, R12, 0x1, -R5 ;  /* 0x000000010c0c7824 */ /* 0x000fe200078e0a05 */
[----:B------:R-:W-:Y:S02]  /*0440*/  SHF.R.S32.HI R7, RZ, 0x7, R14 ;  /* 0x00000007ff077819 */ /* 0x000fe4000001140e */
[----:B------:R-:W-:Y:S02]  /*0450*/  LOP3.LUT R2, R4, 0x1, RZ, 0xc0, !PT ;  /* 0x0000000104027812 */ /* 0x000fe400078ec0ff */
[----:B------:R-:W-:Y:S01]  /*0460*/  LOP3.LUT R191, R0, 0x8, R13, 0xf8, !PT ;  /* 0x0000000800bf7812 */ /* 0x000fe200078ef80d */
[----:B------:R-:W-:Y:S01]  /*0470*/  IMAD R3, R7, 0x800, R194 ;  /* 0x0000080007037824 */ /* 0x000fe200078e02c2 */
[----:B------:R-:W-:-:S02]  /*0480*/  SHF.R.U32.HI R0, RZ, 0x3, R0 ;  /* 0x00000003ff007819 */ /* 0x000fc40000011600 */
[----:B------:R-:W-:Y:S01]  /*0490*/  LOP3.LUT R5, R6, 0x8, R13, 0xf8, !PT ;  /* 0x0000000806057812 */ /* 0x000fe200078ef80d */
[----:B------:R-:W-:Y:S01]  /*04a0*/  IMAD.SHL.U32 R6, R12, 0x40, RZ ;  /* 0x000000400c067824 */ /* 0x000fe200078e00ff */
[----:B------:R-:W-:Y:S02]  /*04b0*/  ISETP.NE.U32.AND P0, PT, R2, 0x1, PT ;  /* 0x000000010200780c */ /* 0x000fe40003f05070 */
[----:B------:R-:W-:Y:S02]  /*04c0*/  SHF.R.S32.HI R2, RZ, 0x6, R16 ;  /* 0x00000006ff027819 */ /* 0x000fe40000011410 */
[----:B------:R-:W-:Y:S02]  /*04d0*/  LOP3.LUT R191, R191, R0, RZ, 0x3c, !PT ;  /* 0x00000000bfbf7212 */ /* 0x000fe400078e3cff */
[----:B------:R-:W-:Y:S01]  /*04e0*/  LOP3.LUT R194, R194, R5, R0, 0xf6, !PT ;  /* 0x00000005c2c27212 */ /* 0x000fe200078ef600 */
[C---:B------:R-:W-:Y:S01]  /*04f0*/  IMAD.SHL.U32 R0, R4.reuse, 0x40, RZ ;  /* 0x0000004004007824 */ /* 0x040fe200078e00ff */
[----:B------:R-:W-:Y:S01]  /*0500*/  R2P PR, R4, 0x6 ;  /* 0x0000000604007804 */ /* 0x000fe20000000000 */
[C---:B------:R-:W-:Y:S01]  /*0510*/  IMAD R18, R2.reuse, 0x200, R8 ;  /* 0x0000020002127824 */ /* 0x040fe200078e0208 */
[----:B------:R-:W-:Y:S01]  /*0520*/  SEL R189, R189, 0xffffffe0, !P3 ;  /* 0xffffffe0bdbd7807 */ /* 0x000fe20005800000 */
[----:B------:R-:W-:Y:S01]  /*0530*/  IMAD.SHL.U32 R2, R2, 0x8, RZ ;  /* 0x0000000802027824 */ /* 0x000fe200078e00ff */
[----:B------:R-:W-:Y:S01]  /*0540*/  LOP3.LUT R0, R0, 0x1c0, RZ, 0xc0, !PT ;  /* 0x000001c000007812 */ /* 0x000fe200078ec0ff */
[----:B------:R-:W-:Y:S01]  /*0550*/  IMAD.SHL.U32 R5, R7, 0x20, RZ ;  /* 0x0000002007057824 */ /* 0x000fe200078e00ff */
[----:B------:R1:W-:Y:S01]  /*0560*/  STL [R1+0x8], R18 ;  /* 0x0000081201007387 */ /* 0x0003e20000100800 */
[----:B------:R-:W-:Y:S01]  /*0570*/  IMAD.IADD R191, R3, 0x1, R191 ;  /* 0x0000000103bf7824 */ /* 0x000fe200078e02bf */
[----:B------:R-:W-:Y:S01]  /*0580*/  LOP3.LUT R2, R2, 0x18, RZ, 0xc0, !PT ;  /* 0x0000001802027812 */ /* 0x000fe200078ec0ff */
[----:B------:R-:W-:Y:S01]  /*0590*/  IMAD.SHL.U32 R4, R9, 0x20, RZ ;  /* 0x0000002009047824 */ /* 0x000fe200078e00ff */
[----:B------:R-:W-:Y:S01]  /*05a0*/  SHF.R.U32.HI R3, RZ, 0x3, R0 ;  /* 0x00000003ff037819 */ /* 0x000fe20000011600 */
[----:B------:R-:W-:Y:S01]  /*05b0*/  IMAD.SHL.U32 R7, R15, 0x2, RZ ;  /* 0x000000020f077824 */ /* 0x000fe200078e00ff */
[----:B------:R-:W-:Y:S01]  /*05c0*/  LOP3.LUT R5, R0, 0x20, R5, 0xf8, !PT ;  /* 0x0000002000057812 */ /* 0x000fe200078ef805 */
[----:B------:R1:W-:Y:S01]  /*05d0*/  STL [R1+0x4], R17 ;  /* 0x0000041101007387 */ /* 0x0003e20000100800 */
[----:B------:R-:W-:Y:S01]  /*05e0*/  LOP3.LUT R11, R3, R0, R2, 0x1e, !PT ;  /* 0x00000000030b7212 */ /* 0x000fe200078e1e02 */
[----:B------:R-:W-:Y:S01]  /*05f0*/  IMAD R189, R191, 0x2, R189 ;  /* 0x00000002bfbd7824 */ /* 0x000fe200078e02bd */
[----:B------:R-:W-:Y:S01]  /*0600*/  LOP3.LUT R8, R2, 0x20, R4, 0xf8, !PT ;  /* 0x0000002002087812 */ /* 0x000fe200078ef804 */
[----:B------:R-:W-:Y:S01]  /*0610*/  IMAD R4, R252, 0x400, R7 ;  /* 0x00000400fc047824 */ /* 0x000fe200078e0207 */
[----:B------:R-:W-:Y:S01]  /*0620*/  LOP3.LUT R0, R5, R3, RZ, 0x3c, !PT ;  /* 0x0000000305007212 */ /* 0x000fe200078e3cff */
[----:B------:R-:W-:Y:S01]  /*0630*/  IMAD.SHL.U32 R5, R10, 0x40, RZ ;  /* 0x000000400a057824 */ /* 0x000fe200078e00ff */
[----:B------:R-:W-:Y:S01]  /*0640*/  LOP3.LUT R3, R6, 0x1c0, RZ, 0xc0, !PT ;  /* 0x000001c006037812 */ /* 0x000fe200078ec0ff */
[----:B------:R-:W-:Y:S01]  /*0650*/  IMAD.SHL.U32 R6, R9, 0x8, RZ ;  /* 0x0000000809067824 */ /* 0x000fe200078e00ff */
[----:B------:R-:W-:Y:S01]  /*0660*/  SEL R193, R193, 0xffffffc0, !P4 ;  /* 0xffffffc0c1c17807 */ /* 0x000fe20006000000 */
[----:B------:R-:W-:Y:S01]  /*0670*/  IMAD.IADD R227, R4, 0x1, R0 ;  /* 0x0000000104e37824 */ /* 0x000fe200078e0200 */
[----:B------:R-:W-:Y:S01]  /*0680*/  SHF.R.U32.HI R2, RZ, 0x3, R3 ;  /* 0x00000003ff027819 */ /* 0x000fe20000011603 */
[----:B------:R-:W-:Y:S01]  /*0690*/  IMAD.SHL.U32 R192, R191, 0x2, RZ ;  /* 0x00000002bfc07824 */ /* 0x000fe200078e00ff */
[----:B------:R-:W-:Y:S01]  /*06a0*/  LOP3.LUT R0, R5, 0xfffffe00, RZ, 0xc0, !PT ;  /* 0xfffffe0005007812 */ /* 0x000fe200078ec0ff */
[----:B------:R-:W-:Y:S01]  /*06b0*/  IMAD R5, R198, 0x400, R7 ;  /* 0x00000400c6057824 */ /* 0x000fe200078e0207 */
[----:B------:R-:W-:Y:S01]  /*06c0*/  LOP3.LUT R6, R3, 0x8, R6, 0xf8, !PT ;  /* 0x0000000803067812 */ /* 0x000fe200078ef806 */
[----:B------:R-:W-:Y:S01]  /*06d0*/  IMAD.SHL.U32 R227, R227, 0x2, RZ ;  /* 0x00000002e3e37824 */ /* 0x000fe200078e00ff */
[----:B------:R-:W-:Y:S01]  /*06e0*/  LOP3.LUT R3, R2, R8, R3, 0x1e, !PT ;  /* 0x0000000802037212 */ /* 0x000fe200078e1e03 */
[----:B------:R-:W-:Y:S01]  /*06f0*/  IMAD.IADD R5, R5, 0x1, R11 ;  /* 0x0000000105057824 */ /* 0x000fe200078e020b */
[----:B------:R-:W-:Y:S01]  /*0700*/  LOP3.LUT R2, R6, R2, RZ, 0x3c, !PT ;  /* 0x0000000206027212 */ /* 0x000fe200078e3cff */
[--C-:B------:R-:W-:Y:S01]  /*0710*/  IMAD R198, R198, 0x400, R0.reuse ;  /* 0x00000400c6c67824 */ /* 0x100fe200078e0200 */
        /* <DEDUP_REMOVED lines=8> */
[C---:B------:R-:W-:Y:S01]  /*07a0*/  @P1 IADD3 R228, R227.reuse, -0x20, RZ ;  /* 0xffffffe0e3e41810 */ /* 0x040fe20007ffe0ff */
[----:B------:R-:W-:Y:S01]  /*07b0*/  IMAD R193, R194, 0x2, R193 ;  /* 0x00000002c2c17824 */ /* 0x000fe200078e02c1 */
[----:B------:R-:W-:Y:S01]  /*07c0*/  IADD3 R247, R246, 0x40, RZ ;  /* 0x00000040f6f77810 */ /* 0x000fe20007ffe0ff */
[----:B------:R-:W-:Y:S01]  /*07d0*/  IMAD.IADD R230, R227, 0x1, R229 ;  /* 0x00000001e3e67824 */ /* 0x000fe200078e02e5 */
[----:B------:R-:W-:Y:S01]  /*07e0*/  LOP3.LUT R203, R3, R0, RZ, 0xfc, !PT ;  /* 0x0000000003cb7212 */ /* 0x000fe200078efcff */
        /* <DEDUP_REMOVED lines=9> */
.L_x_1504:
[----:B-1----:R-:W1:Y:S01]  /*0880*/  S2R R30, SR_CTAID.Y ;  /* 0x00000000001e7919 */ /* 0x002e620000002600 */
[----:B--2-4-:R-:W2:Y:S01]  /*0890*/  LDC.U8 R0, c[0x0][0x312] ;  /* 0x0000c480ff007b82 */ /* 0x014ea20000000000 */
[----:B------:R-:W-:-:S02]  /*08a0*/  ISETP.NE.U32.AND P2, PT, RZ, c[0x0][0x240], PT ;  /* 0x00009000ff007a0c */ /* 0x000fc40003f45070 */
[----:B------:R-:W-:Y:S02]  /*08b0*/  ISETP.EQ.U32.AND P5, PT, RZ, c[0x0][0x248], PT ;  /* 0x00009200ff007a0c */ /* 0x000fe40003fa2070 */
[----:B------:R-:W-:Y:S02]  /*08c0*/  ISETP.NE.AND.EX P2, PT, RZ, c[0x0][0x244], PT, P2 ;  /* 0x00009100ff007a0c */ /* 0x000fe40003f45320 */
[----:B------:R-:W-:Y:S01]  /*08d0*/  ISETP.NE.U32.AND P3, PT, RZ, c[0x0][0x250], PT ;  /* 0x00009400ff007a0c */ /* 0x000fe20003f65070 */
[----:B------:R-:W-:-:S03]  /*08e0*/  IMAD.MOV.U32 R31, RZ, RZ, -0x1 ;  /* 0xffffffffff1f7424 */ /* 0x000fc600078e00ff */
[----:B------:R-:W-:Y:S01]  /*08f0*/  ISETP.NE.AND.EX P3, PT, RZ, c[0x0][0x254], PT, P3 ;  /* 0x00009500ff007a0c */ /* 0x000fe20003f65330 */
[----:B-1----:R-:W-:Y:S01]  /*0900*/  IMAD.SHL.U32 R8, R30, 0x4, RZ ;  /* 0x000000041e087824 */ /* 0x002fe200078e00ff */
[----:B------:R-:W-:Y:S02]  /*0910*/  SHF.R.S32.HI R27, RZ, 0x1f, R30 ;  /* 0x0000001fff1b7819 */ /* 0x000fe4000001141e */
[----:B--2---:R-:W-:Y:S01]  /*0920*/  ISETP.NE.AND P4, PT, R0, RZ, PT ;  /* 0x000000ff0000720c */ /* 0x004fe20003f85270 */
[----:B------:R-:W-:Y:S01]  /*0930*/  IMAD.MOV.U32 R0, RZ, RZ, -0x1 ;  /* 0xffffffffff007424 */ /* 0x000fe200078e00ff */
[----:B------:R-:W-:Y:S02]  /*0940*/  SHF.L.U64.HI R7, R30, 0x2, R27 ;  /* 0x000000021e077819 */ /* 0x000fe4000001021b */
[----:B---3--:R-:W-:Y:S02]  /*0950*/  IADD3 R2, P0, R8, c[0x0][0x240], RZ ;  /* 0x0000900008027a10 */ /* 0x008fe40007f1e0ff */
        /* <DEDUP_REMOVED lines=17> */
[----:B------:R-:W-:Y:S05]  /*0a70*/  @!P0 BRA `(.L_x_1456) ;  /* 0x0000003000008947 */ /* 0x000fea0003800000 */
[----:B------:R-:W2:Y:S02]  /*0a80*/  @P4 LDG.E R4, [R2.64+0x4] ;  /* 0x0000040602044981 */ /* 0x000ea4000c1e1900 */
[----:B--2---:R-:W-:-:S06]  /*0a90*/  @P4 IADD3 R4, R4, -R31, RZ ;  /* 0x8000001f04044210 */ /* 0x004fcc0007ffe0ff */
[----:B------:R2:W5:Y:S02]  /*0aa0*/  @!P4 LDG.E R4, [R2.64] ;  /* 0x000000060204c981 */ /* 0x000564000c1e1900 */
.L_x_1456:
        /* <DEDUP_REMOVED lines=14> */
[C---:B------:R-:W-:Y:S01]  /*0b90*/  IADD3 R2, R235.reuse, 0x40, R237 ;  /* 0x00000040eb027810 */ /* 0x040fe20007ffe0ed */
[----:B------:R-:W-:Y:S01]  /*0ba0*/  IMAD.WIDE.U32 R8, R30, c[0x0][0x178], RZ ;  /* 0x00005e001e087a25 */ /* 0x000fe200078e00ff */
[----:B------:R-:W-:Y:S02]  /*0bb0*/  IADD3 R3, R235, 0x3f, RZ ;  /* 0x0000003feb037810 */ /* 0x000fe40007ffe0ff */
[----:B------:R-:W-:Y:S02]  /*0bc0*/  IADD3 R2, R2, c[0x0][0x2e4], -R218 ;  /* 0x0000b90002027a10 */ /* 0x000fe40007ffe8da */
        /* <DEDUP_REMOVED lines=9> */
[----:B------:R-:W-:Y:S02]  /*0c60*/  SHF.R.S32.HI R7, RZ, 0x6, R3 ;  /* 0x00000006ff077819 */ /* 0x000fe40000011403 */
[----:B------:R-:W-:Y:S01]  /*0c70*/  SHF.R.S32.HI R3, RZ, 0x6, R2 ;  /* 0x00000006ff037819 */ /* 0x000fe20000011402 */
[----:B------:R-:W-:-:S02]  /*0c80*/  IMAD R2, R30, c[0x0][0x17c], R4 ;  /* 0x00005f001e027a24 */ /* 0x000fc400078e0204 */
[----:B------:R-:W-:Y:S01]  /*0c90*/  IMAD.WIDE.U32 R4, R0, c[0x0][0x190], RZ ;  /* 0x0000640000047a25 */ /* 0x000fe200078e00ff */
[----:B------:R-:W-:-:S03]  /*0ca0*/  IMNMX R211, R7, R3, PT ;  /* 0x0000000307d37217 */ /* 0x000fc60003800200 */
[----:B------:R-:W-:Y:S01]  /*0cb0*/  IMAD.IADD R20, R9, 0x1, R2 ;  /* 0x0000000109147824 */ /* 0x000fe200078e0202 */
[----:B------:R-:W-:Y:S01]  /*0cc0*/  LEA R9, R211, 0xffffffc0, 0x6 ;  /* 0xffffffc0d3097811 */ /* 0x000fe200078e30ff */
[----:B------:R-:W-:Y:S01]  /*0cd0*/  IMAD R7, R0, c[0x0][0x194], RZ ;  /* 0x0000650000077a24 */ /* 0x000fe200078e02ff */
[----:B------:R-:W-:Y:S01]  /*0ce0*/  SEL R25, R8, R4, !P1 ;  /* 0x0000000408197207 */ /* 0x000fe20004800000 */
[----:B------:R-:W-:Y:S01]  /*0cf0*/  @P0 IMAD.WIDE.U32 R2, R6, c[0x0][0x198], RZ ;  /* 0x0000660006020a25 */ /* 0x000fe200078e00ff */
[----:B------:R-:W-:-:S03]  /*0d00*/  SHF.R.S32.HI R17, RZ, 0x1f, R9 ;  /* 0x0000001fff117819 */ /* 0x000fc60000011409 */
[----:B------:R-:W-:Y:S02]  /*0d10*/  @P1 IMAD.IADD R20, R5, 0x1, R7 ;  /* 0x0000000105141824 */ /* 0x000fe400078e0207 */
        /* <DEDUP_REMOVED lines=13> */
.L_x_1458:
        /* <DEDUP_REMOVED lines=15> */
.L_x_1459:
        /* <DEDUP_REMOVED lines=10> */
[----:B------:R-:W-:Y:S01]  /*0f80*/  @P1 IMAD.MOV.U32 R10, RZ, RZ, R4 ;  /* 0x000000ffff0a1224 */ /* 0x000fe200078e0004 */
[----:B------:R-:W-:Y:S01]  /*0f90*/  SHF.R.S32.HI R12, RZ, 0x1f, R12 ;  /* 0x0000001fff0c7819 */ /* 0x000fe2000001140c */
[----:B------:R-:W-:Y:S01]  /*0fa0*/  @!P1 IMAD.WIDE.U32 R4, R30, c[0x0][0x368], RZ ;  /* 0x0000da001e049a25 */ /* 0x000fe200078e00ff */
[----:B------:R-:W-:Y:S01]  /*0fb0*/  ISETP.GE.AND P4, PT, R7, RZ, PT ;  /* 0x000000ff0700720c */ /* 0x000fe20003f86270 */
[----:B------:R-:W5:Y:S01]  /*0fc0*/  LDC.U8 R28, c[0x0][0x3d0] ;  /* 0x0000f400ff1c7b82 */ /* 0x000f620000000000 */
[----:B------:R-:W-:Y:S01]  /*0fd0*/  MOV R29, c[0x0][0x22c] ;  /* 0x00008b00001d7a02 */ /* 0x000fe20000000f00 */
[----:B------:R-:W-:Y:S01]  /*0fe0*/  IMAD R7, R12, R30, RZ ;  /* 0x0000001e0c077224 */ /* 0x000fe200078e02ff */
[----:B------:R-:W-:Y:S01]  /*0ff0*/  @!P1 MOV R10, R4 ;  /* 0x00000004000a9202 */ /* 0x000fe20000000f00 */
[----:B------:R-:W-:Y:S01]  /*1000*/  IMAD.WIDE.U32 R12, R30, c[0x0][0x224], RZ ;  /* 0x000089001e0c7a25 */ /* 0x000fe200078e00ff */
[----:B------:R-:W-:Y:S01]  /*1010*/  SHF.R.S32.HI R241, RZ, 0x1f, R240 ;  /* 0x0000001ffff17819 */ /* 0x000fe200000114f0 */
[----:B---3--:R-:W3:Y:S02]  /*1020*/  MUFU.RCP R2, R2 ;  /* 0x0000000200027308 */ /* 0x008ee40000001000 */
[----:B------:R-:W-:Y:S01]  /*1030*/  IMAD.WIDE R18, R29, c[0x0][0x1c0], RZ ;  /* 0x000070001d127a25 */ /* 0x000fe200078e02ff */
[----:B--2---:R-:W-:-:S02]  /*1040*/  ISETP.NE.AND P3, PT, R14, RZ, PT ;  /* 0x000000ff0e00720c */ /* 0x004fc40003f65270 */
        /* <DEDUP_REMOVED lines=15> */
[----:B------:R-:W-:Y:S02]  /*1140*/  ISETP.GT.U32.AND P5, PT, R11, R3, PT ;  /* 0x000000030b00720c */ /* 0x000fe40003fa4070 */
[----:B------:R-:W-:Y:S01]  /*1150*/  SEL R8, R8, RZ, P2 ;  /* 0x000000ff08087207 */ /* 0x000fe20001000000 */
[----:B------:R-:W-:-:S02]  /*1160*/  IMAD.IADD R4, R13, 0x1, R5 ;  /* 0x000000010d047824 */ /* 0x000fc400078e0205 */
[-C--:B------:R-:W-:Y:S02]  /*1170*/  IMAD R5, R19, R12.reuse, RZ ;  /* 0x0000000c13057224 */ /* 0x080fe400078e02ff */
[----:B------:R-:W-:-:S04]  /*1180*/  IMAD.WIDE.U32 R12, R18, R12, RZ ;  /* 0x0000000c120c7225 */ /* 0x000fc800078e00ff */
[----:B------:R-:W-:Y:S01]  /*1190*/  IMAD R5, R18, R4, R5 ;  /* 0x0000000412057224 */ /* 0x000fe200078e0205 */
[----:B------:R-:W-:Y:S01]  /*11a0*/  SEL R4, R6, RZ, P2 ;  /* 0x000000ff06047207 */ /* 0x000fe20001000000 */
[----:B------:R-:W-:Y:S01]  /*11b0*/  @!P5 IMAD.IADD R3, R3, 0x1, -R11 ;  /* 0x000000010303d824 */ /* 0x000fe200078e0a0b */
[----:B------:R-:W-:Y:S01]  /*11c0*/  @!P5 IADD3 R2, R2, 0x1, RZ ;  /* 0x000000010202d810 */ /* 0x000fe20007ffe0ff */
[----:B------:R-:W-:Y:S01]  /*11d0*/  IMAD.WIDE.U32 R6, R18, R0, RZ ;  /* 0x0000000012067225 */ /* 0x000fe200078e00ff */
[----:B------:R-:W-:Y:S02]  /*11e0*/  IADD3 R4, P2, R9, R4, RZ ;  /* 0x0000000409047210 */ /* 0x000fe40007f5e0ff */
[----:B------:R-:W-:Y:S01]  /*11f0*/  ISETP.GE.U32.AND P6, PT, R3, R11, PT ;  /* 0x0000000b0300720c */ /* 0x000fe20003fc6070 */
[C---:B------:R-:W-:Y:S01]  /*1200*/  IMAD R3, R19.reuse, R0, RZ ;  /* 0x0000000013037224 */ /* 0x040fe200078e02ff */
[----:B------:R-:W-:Y:S01]  /*1210*/  ISETP.NE.AND P5, PT, RZ, c[0x0][0x1c8], PT ;  /* 0x00007200ff007a0c */ /* 0x000fe20003fa5270 */
[----:B------:R-:W-:Y:S01]  /*1220*/  IMAD R14, R19, R4, RZ ;  /* 0x00000004130e7224 */ /* 0x000fe200078e02ff */
[----:B------:R-:W-:Y:S01]  /*1230*/  IADD3.X R8, R17, R8, RZ, P2, !PT ;  /* 0x0000000811087210 */ /* 0x000fe200017fe4ff */
[----:B------:R-:W-:Y:S01]  /*1240*/  IMAD.IADD R11, R13, 0x1, R5 ;  /* 0x000000010d0b7824 */ /* 0x000fe200078e0205 */
[----:B------:R-:W-:Y:S01]  /*1250*/  SEL R16, R12, R6, !P1 ;  /* 0x000000060c107207 */ /* 0x000fe20004800000 */
[----:B------:R-:W-:Y:S01]  /*1260*/  @P3 IMAD R6, R30, c[0x0][0x214], RZ ;  /* 0x000085001e063a24 */ /* 0x000fe200078e02ff */
[----:B------:R-:W-:Y:S01]  /*1270*/  @P1 IADD3 R11, R7, R3, RZ ;  /* 0x00000003070b1210 */ /* 0x000fe20007ffe0ff */
[----:B------:R-:W-:Y:S01]  /*1280*/  IMAD.WIDE.U32 R4, R18, R4, RZ ;  /* 0x0000000412047225 */ /* 0x000fe200078e00ff */
[----:B-----5:R-:W-:-:S02]  /*1290*/  ISETP.NE.AND P2, PT, R28, RZ, PT ;  /* 0x000000ff1c00720c */ /* 0x020fc40003f45270 */
[----:B------:R-:W-:Y:S01]  /*12a0*/  @P3 SEL R3, R6, R0, !P1 ;  /* 0x0000000006033207 */ /* 0x000fe20004800000 */
[----:B------:R-:W-:Y:S01]  /*12b0*/  IMAD R13, R18, R8, R14 ;  /* 0x00000008120d7224 */ /* 0x000fe200078e020e */
[----:B------:R-:W-:Y:S01]  /*12c0*/  @P6 IADD3 R2, R2, 0x1, RZ ;  /* 0x0000000102026810 */ /* 0x000fe20007ffe0ff */
[----:B----4-:R-:W-:-:S04]  /*12d0*/  IMAD.WIDE.U32 R18, R21, c[0x0][0x3d8], RZ ;  /* 0x0000f60015127a25 */ /* 0x010fc800078e00ff */
[----:B------:R-:W-:Y:S01]  /*12e0*/  IMAD.MOV.U32 R12, RZ, RZ, R2 ;  /* 0x000000ffff0c7224 */ /* 0x000fe200078e0002 */
[----:B------:R-:W-:Y:S01]  /*12f0*/  SEL R18, R18, RZ, P2 ;  /* 0x000000ff12127207 */ /* 0x000fe20001000000 */
[----:B------:R-:W-:Y:S01]  /*1300*/  IMAD R7, R21, c[0x0][0x3dc], R19 ;  /* 0x0000f70015077a24 */ /* 0x000fe200078e0213 */
[----:B------:R-:W-:Y:S01]  /*1310*/  SHF.R.S32.HI R19, RZ, 0x1f, R237 ;  /* 0x0000001fff137819 */ /* 0x000fe200000114ed */
[----:B------:R-:W-:Y:S01]  /*1320*/  @!P3 IMAD R8, R30, c[0x0][0x1c0], R240 ;  /* 0x000070001e08ba24 */ /* 0x000fe200078e02f0 */
[----:B------:R-:W-:Y:S01]  /*1330*/  @!P4 IADD3 R12, -R12, RZ, RZ ;  /* 0x000000ff0c0cc210 */ /* 0x000fe20007ffe1ff */
[C---:B------:R-:W-:Y:S01]  /*1340*/  IMAD R2, R240.reuse, c[0x0][0x22c], RZ ;  /* 0x00008b00f0027a24 */ /* 0x040fe200078e02ff */
[----:B------:R-:W-:Y:S01]  /*1350*/  @!P5 LOP3.LUT R12, RZ, c[0x0][0x1c8], RZ, 0x33, !PT ;  /* 0x00007200ff0cda12 */ /* 0x000fe200078e33ff */
[----:B------:R-:W-:Y:S01]  /*1360*/  @P3 IMAD R6, R240, c[0x0][0x234], R3 ;  /* 0x00008d00f0063a24 */ /* 0x000fe200078e0203 */
[----:B------:R-:W-:Y:S01]  /*1370*/  SEL R14, R7, RZ, P2 ;  /* 0x000000ff070e7207 */ /* 0x000fe20001000000 */
[----:B------:R-:W-:Y:S01]  /*1380*/  @!P3 IMAD R6, R8, c[0x0][0x214], RZ ;  /* 0x000085000806ba24 */ /* 0x000fe200078e02ff */
[----:B------:R-:W-:-:S02]  /*1390*/  SHF.R.S32.HI R8, RZ, 0x1f, R2 ;  /* 0x0000001fff087819 */ /* 0x000fc40000011402 */
        /* <DEDUP_REMOVED lines=10> */
.L_x_1460:
[----:B------:R-:W-:-:S04]  /*1440*/  IMAD R0, R30, c[0x0][0x1c0], R240 ;  /* 0x000070001e007a24 */ /* 0x000fc800078e02f0 */
[----:B------:R-:W-:Y:S02]  /*1450*/  IMAD R0, R0, c[0x0][0x224], RZ ;  /* 0x0000890000007a24 */ /* 0x000fe400078e02ff */
.L_x_1461:
[----:B------:R-:W2:Y:S01]  /*1460*/  S2R R28, SR_TID.X ;  /* 0x00000000001c7919 */ /* 0x000ea20000002100 */
[----:B------:R-:W-:Y:S01]  /*1470*/  IMAD R29, R29, c[0x0][0x1c0], RZ ;  /* 0x000070001d1d7a24 */ /* 0x000fe200078e02ff */
[----:B------:R-:W-:Y:S01]  /*1480*/  SHF.R.S32.HI R223, RZ, 0x1f, R222 ;  /* 0x0000001fffdf7819 */ /* 0x000fe200000114de */
[----:B------:R-:W-:Y:S01]  /*1490*/  IMAD.MOV.U32 R221, RZ, RZ, 0x4 ;  /* 0x00000004ffdd7424 */ /* 0x000fe200078e00ff */
[----:B------:R-:W-:Y:S01]  /*14a0*/  IADD3 R220, R9, R6, RZ ;  /* 0x0000000609dc7210 */ /* 0x000fe20007ffe0ff */
[----:B------:R-:W-:Y:S01]  /*14b0*/  IMAD.SHL.U32 R3, R29, 0x40, RZ ;  /* 0x000000401d037824 */ /* 0x000fe200078e00ff */
[----:B------:R-:W-:Y:S01]  /*14c0*/  BSSY B1, `(.L_x_1457) ;  /* 0x0000804000017945 */ /* 0x000fe20003800000 */
[----:B------:R-:W-:-:S03]  /*14d0*/  IMAD.IADD R243, R237, 0x1, R235 ;  /* 0x00000001edf37824 */ /* 0x000fc600078e02eb */
[----:B------:R-:W-:Y:S01]  /*14e0*/  IADD3 R5, P3, P1, R4, R3, R2 ;  /* 0x0000000304057210 */ /* 0x000fe2000797e002 */
[----:B------:R-:W-:Y:S01]  /*14f0*/  IMAD.IADD R4, R9, 0x1, R0 ;  /* 0x0000000109047824 */ /* 0x000fe200078e0200 */
[----:B------:R-:W-:Y:S01]  /*1500*/  SHF.R.S32.HI R3, RZ, 0x1f, R3 ;  /* 0x0000001fff037819 */ /* 0x000fe20000011403 */
[----:B------:R-:W-:Y:S01]  /*1510*/  IMAD R0, R17, c[0x0][0x370], RZ ;  /* 0x0000dc0011007a24 */ /* 0x000fe200078e02ff */
[----:B------:R-:W-:Y:S01]  /*1520*/  IADD3 R2, P4, R222, R10, RZ ;  /* 0x0000000ade027210 */ /* 0x000fe20007f9e0ff */
[----:B------:R-:W-:Y:S01]  /*1530*/  IMAD R10, R241, c[0x0][0x1a8], RZ ;  /* 0x00006a00f10a7a24 */ /* 0x000fe200078e02ff */
[----:B------:R-:W-:Y:S01]  /*1540*/  IADD3.X R8, R7, R3, R8, P3, P1 ;  /* 0x0000000307087210 */ /* 0x000fe20001fe2408 */
[----:B------:R-:W-:-:S04]  /*1550*/  IMAD.WIDE R6, R4, R221, c[0x0][0x3c8] ;  /* 0x0000f20004067625 */ /* 0x000fc800078e02dd */
[----:B------:R-:W-:Y:S01]  /*1560*/  IMAD.X R3, R223, 0x1, R15, P4 ;  /* 0x00000001df037824 */ /* 0x000fe200020e060f */
[----:B------:R-:W-:Y:S01]  /*1570*/  IADD3 R15, P3, P1, R18, R5, R16 ;  /* 0x00000005120f7210 */ /* 0x000fe2000797e010 */
[C---:B------:R-:W-:Y:S01]  /*1580*/  IMAD R0, R9.reuse, c[0x0][0x374], R0 ;  /* 0x0000dd0009007a24 */ /* 0x040fe200078e0200 */
[----:B--2---:R-:W-:Y:S01]  /*1590*/  SHF.R.S32.HI R18, RZ, 0x1f, R28 ;  /* 0x0000001fff127819 */ /* 0x004fe2000001141c */
[----:B------:R-:W-:Y:S01]  /*15a0*/  IMAD.WIDE.U32 R2, R9, c[0x0][0x370], R2 ;  /* 0x0000dc0009027a25 */ /* 0x000fe200078e0002 */
[----:B------:R-:W-:Y:S02]  /*15b0*/  IADD3 R4, P4, R238, R9, RZ ;  /* 0x00000009ee047210 */ /* 0x000fe40007f9e0ff */
[----:B------:R-:W-:Y:S01]  /*15c0*/  SHF.R.S32.HI R16, RZ, 0x1f, R238 ;  /* 0x0000001fff107819 */ /* 0x000fe200000114ee */
[----:B------:R-:W-:Y:S01]  /*15d0*/  IMAD.MOV.U32 R231, RZ, RZ, R7 ;  /* 0x000000ffffe77224 */ /* 0x000fe200078e0007 */
[----:B------:R-:W-:Y:S01]  /*15e0*/  LEA.HI R7, R18, R28, RZ, 0x5 ;  /* 0x0000001c12077211 */ /* 0x000fe200078f28ff */
[----:B------:R-:W-:Y:S01]  /*15f0*/  IMAD.IADD R3, R3, 0x1, R0 ;  /* 0x0000000103037824 */ /* 0x000fe200078e0200 */
[----:B------:R-:W-:Y:S01]  /*1600*/  IADD3.X R11, R14, R8, R11, P3, P1 ;  /* 0x000000080e0b7210 */ /* 0x000fe20001fe240b */
[----:B------:R-:W-:Y:S01]  /*1610*/  IMAD.MOV.U32 R232, RZ, RZ, R6 ;  /* 0x000000ffffe87224 */ /* 0x000fe200078e0006 */
[----:B------:R-:W-:Y:S01]  /*1620*/  LOP3.LUT R0, R7, 0xffffffe0, RZ, 0xc0, !PT ;  /* 0xffffffe007007812 */ /* 0x000fe200078ec0ff */
[----:B------:R-:W-:Y:S01]  /*1630*/  IMAD R8, R241, c[0x0][0x378], RZ ;  /* 0x0000de00f1087a24 */ /* 0x000fe200078e02ff */
[----:B------:R-:W-:Y:S01]  /*1640*/  SHF.R.S32.HI R7, RZ, 0x5, R7 ;  /* 0x00000005ff077819 */ /* 0x000fe20000011407 */
[----:B------:R-:W-:Y:S01]  /*1650*/  IMAD.WIDE.U32 R2, R240, c[0x0][0x378], R2 ;  /* 0x0000de00f0027a25 */ /* 0x000fe200078e0002 */
[----:B------:R-:W-:-:S02]  /*1660*/  IADD3 R6, R243, -c[0x0][0x2e8], -R218 ;  /* 0x8000ba00f3067a10 */ /* 0x000fc40007ffe8da */
[----:B------:R-:W-:Y:S01]  /*1670*/  IADD3.X R5, R16, R17, RZ, P4, !PT ;  /* 0x0000001110057210 */ /* 0x000fe200027fe4ff */
[----:B------:R-:W-:Y:S02]  /*1680*/  IMAD.IADD R14, R28, 0x1, -R0 ;  /* 0x000000011c0e7824 */ /* 0x000fe400078e0a00 */
[----:B------:R-:W-:Y:S02]  /*1690*/  IMAD R8, R240, c[0x0][0x37c], R8 ;  /* 0x0000df00f0087a24 */ /* 0x000fe400078e0208 */
[----:B------:R-:W-:Y:S01]  /*16a0*/  IMAD R0, R7, R29, R14 ;  /* 0x0000001d07007224 */ /* 0x000fe200078e020e */
[----:B------:R-:W-:Y:S01]  /*16b0*/  SHF.R.S32.HI R7, RZ, 0x1f, R6 ;  /* 0x0000001fff077819 */ /* 0x000fe20000011406 */
[----:B------:R-:W-:Y:S02]  /*16c0*/  IMAD R5, R5, c[0x0][0x190], RZ ;  /* 0x0000640005057a24 */ /* 0x000fe400078e02ff */
[----:B------:R-:W-:Y:S01]  /*16d0*/  IMAD.IADD R3, R3, 0x1, R8 ;  /* 0x0000000103037824 */ /* 0x000fe200078e0208 */
[----:B------:R-:W-:Y:S01]  /*16e0*/  LEA.HI R6, R7, R6, RZ, 0x6 ;  /* 0x0000000607067211 */ /* 0x000fe200078f30ff */
[----:B------:R-:W-:Y:S01]  /*16f0*/  IMAD R13, R4, c[0x0][0x194], R5 ;  /* 0x00006500040d7a24 */ /* 0x000fe200078e0205 */
[----:B------:R-:W-:Y:S01]  /*1700*/  IADD3 R9, P1, R0, R15, RZ ;  /* 0x0000000f00097210 */ /* 0x000fe20007f3e0ff */
[----:B------:R-:W-:Y:S01]  /*1710*/  IMAD.WIDE.U32 R4, R4, c[0x0][0x190], R222 ;  /* 0x0000640004047a25 */ /* 0x000fe200078e00de */
[----:B------:R-:W-:-:S02]  /*1720*/  SHF.R.S32.HI R6, RZ, 0x6, R6 ;  /* 0x00000006ff067819 */ /* 0x000fc40000011406 */
[----:B------:R-:W-:Y:S01]  /*1730*/  LEA.HI.X.SX32 R7, R0, R11, 0x1, P1 ;  /* 0x0000000b00077211 */ /* 0x000fe200008f0eff */
[----:B------:R-:W-:Y:S01]  /*1740*/  IMAD R0, R16, c[0x0][0x370], RZ ;  /* 0x0000dc0010007a24 */ /* 0x000fe200078e02ff */
[----:B------:R-:W-:Y:S01]  /*1750*/  IMNMX R236, RZ, R6, !PT ;  /* 0x00000006ffec7217 */ /* 0x000fe20007800200 */
[----:B------:R-:W-:Y:S01]  /*1760*/  IMAD R10, R240, c[0x0][0x1ac], R10 ;  /* 0x00006b00f00a7a24 */ /* 0x000fe200078e020a */
[----:B------:R-:W-:Y:S01]  /*1770*/  IADD3 R4, P3, R25, R4, RZ ;  /* 0x0000000419047210 */ /* 0x000fe20007f7e0ff */
[C---:B------:R-:W-:Y:S01]  /*1780*/  IMAD R0, R238.reuse, c[0x0][0x374], R0 ;  /* 0x0000dd00ee007a24 */ /* 0x040fe200078e0200 */
[----:B------:R-:W-:Y:S01]  /*1790*/  ISETP.GT.AND P5, PT, R211, R236, PT ;  /* 0x000000ecd300720c */ /* 0x000fe20003fa4270 */
[----:B------:R-:W-:Y:S01]  /*17a0*/  IMAD.WIDE.U32 R2, R238, c[0x0][0x370], R2 ;  /* 0x0000dc00ee027a25 */ /* 0x000fe200078e0002 */
[----:B------:R-:W-:Y:S02]  /*17b0*/  IADD3.X R5, R20, R5, R13, P3, !PT ;  /* 0x0000000514057210 */ /* 0x000fe40001ffe40d */
[----:B------:R-:W-:Y:S01]  /*17c0*/  LEA R204, P1, R9, c[0x0][0x350], 0x2 ;  /* 0x0000d40009cc7a11 */ /* 0x000fe200078210ff */
[----:B------:R-:W-:Y:S01]  /*17d0*/  IMAD.IADD R0, R3, 0x1, R0 ;  /* 0x0000000103007824 */ /* 0x000fe200078e0200 */
[----:B------:R-:W-:Y:S01]  /*17e0*/  LEA R212, P3, R2, c[0x0][0x330], 0x1 ;  /* 0x0000cc0002d47a11 */ /* 0x000fe200078608ff */
[----:B------:R-:W-:Y:S01]  /*17f0*/  IMAD.WIDE.U32 R4, R240, c[0x0][0x1a8], R4 ;  /* 0x00006a00f0047a25 */ /* 0x000fe200078e0004 */
[----:B------:R-:W-:-:S02]  /*1800*/  LEA.HI.X R205, R9, c[0x0][0x354], R7, 0x2, P1 ;  /* 0x0000d50009cd7a11 */ /* 0x000fc400008f1407 */
[----:B------:R-:W-:Y:S01]  /*1810*/  LEA.HI.X R213, R2, c[0x0][0x334], R0, 0x1, P3 ;  /* 0x0000cd0002d57a11 */ /* 0x000fe200018f0c00 */
[----:B------:R-:W-:Y:S01]  /*1820*/  IMAD.WIDE R220, R220, R221, c[0x0][0x200] ;  /* 0x00008000dcdc7625 */ /* 0x000fe200078e02dd */
[----:B------:R-:W-:Y:S02]  /*1830*/  IADD3 R11, R5, R10, RZ ;  /* 0x0000000a050b7210 */ /* 0x000fe40007ffe0ff */
[C---:B------:R-:W-:Y:S02]  /*1840*/  LEA R214, P4, R4.reuse, c[0x0][0x160], 0x1 ;  /* 0x0000580004d67a11 */ /* 0x040fe400078808ff */
[----:B------:R-:W-:Y:S02]  /*1850*/  IADD3 R211, R211, -0x1, RZ ;  /* 0xffffffffd3d37810 */ /* 0x000fe40007ffe0ff */
        /* <DEDUP_REMOVED lines=17> */
.L_x_1463:
        /* <DEDUP_REMOVED lines=15> */
.L_x_1464:
        /* <DEDUP_REMOVED lines=27> */
.L_x_1466:
[----:B------:R-:W-:Y:S05]  /*1c10*/  BSYNC B0 ;  /* 0x0000000000007941 */ /* 0x000fea0003800000 */
.L_x_1465:
        /* <DEDUP_REMOVED lines=8> */
[----:B--2---:R-:W-:Y:S01]  /*1ca0*/  IMAD.X R2, RZ, RZ, R16, P0 ;  /* 0x000000ffff027224 */ /* 0x004fe200000e0610 */
        /* <DEDUP_REMOVED lines=10> */
.L_x_1468:
[----:B------:R-:W-:Y:S05]  /*1d50*/  BSYNC B0 ;  /* 0x0000000000007941 */ /* 0x000fea0003800000 */
.L_x_1467:
[----:B--2---:R-:W-:Y:S01]  /*1d60*/  IMAD.WIDE.U32 R2, R237, c[0x0][0x3a8], R222 ;  /* 0x0000ea00ed027a25 */ /* 0x004fe200078e00de */
        /* <DEDUP_REMOVED lines=24> */
.L_x_1470:
[----:B------:R-:W-:Y:S05]  /*1ef0*/  BSYNC B0 ;  /* 0x0000000000007941 */ /* 0x000fea0003800000 */
.L_x_1469:
[----:B------:R-:W-:Y:S05]  /*1f00*/  @P3 BRA `(.L_x_1471) ;  /* 0x000075f000003947 */ /* 0x000fea0003800000 */
[----:B------:R-:W-:Y:S01]  /*1f10*/  IADD3 R0, P0, R238, 0x20, RZ ;  /* 0x00000020ee007810 */ /* 0x000fe20007f1e0ff */
[----:B------:R-:W-:Y:S01]  /*1f20*/  IMAD.MOV.U32 R5, RZ, RZ, R8 ;  /* 0x000000ffff057224 */ /* 0x000fe200078e0008 */
[----:B------:R-:W-:-:S03]  /*1f30*/  ISETP.GE.AND P1, PT, R222, c[0x0][0x220], PT ;  /* 0x00008800de007a0c */ /* 0x000fc60003f26270 */
        /* <DEDUP_REMOVED lines=14> */
.L_x_1462:
        /* <DEDUP_REMOVED lines=31> */
.L_x_1473:
[----:B------:R-:W-:Y:S05]  /*2210*/  BSYNC B0 ;  /* 0x0000000000007941 */ /* 0x000fea0003800000 */
.L_x_1472:
        /* <DEDUP_REMOVED lines=39> */
.L_x_1475:
[----:B------:R-:W-:Y:S05]  /*2490*/  BSYNC B0 ;  /* 0x0000000000007941 */ /* 0x000fea0003800000 */
.L_x_1474:
        /* <DEDUP_REMOVED lines=19> */
.L_x_1477:
        /* <DEDUP_REMOVED lines=28> */
.L_x_1478:
[----:B------:R-:W-:Y:S05]  /*2790*/  BSYNC B0 ;  /* 0x0000000000007941 */ /* 0x000fea0003800000 */
.L_x_1476:
        /* <DEDUP_REMOVED lines=17> */
.L_x_1480:
        /* <DEDUP_REMOVED lines=38> */
.L_x_1481:
[----:B------:R-:W-:Y:S05]  /*2b10*/  BSYNC B0 ;  /* 0x0000000000007941 */ /* 0x000fea0003800000 */
.L_x_1479:
        /* <DEDUP_REMOVED lines=55> */
.L_x_1483:
[----:B--2---:R-:W-:Y:S05]  /*2e90*/  BSYNC B0 ;  /* 0x0000000000007941 */ /* 0x004fea0003800000 */
.L_x_1482:
        /* <DEDUP_REMOVED lines=38> */
.L_x_1485:
[----:B------:R-:W-:Y:S05]  /*3100*/  BSYNC B0 ;  /* 0x0000000000007941 */ /* 0x000fea0003800000 */
.L_x_1484:
        /* <DEDUP_REMOVED lines=45> */
.L_x_1487:
[----:B------:R-:W-:Y:S05]  /*33e0*/  BSYNC B0 ;  /* 0x0000000000007941 */ /* 0x000fea0003800000 */
.L_x_1486:
        /* <DEDUP_REMOVED lines=36> */
.L_x_1489:
[----:B------:R-:W-:Y:S05]  /*3630*/  BSYNC B0 ;  /* 0x0000000000007941 */ /* 0x000fea0003800000 */
.L_x_1488:
[----:B------:R-:W-:Y:S01]  /*3640*/  ISETP.NE.U32.AND P5, PT, RZ, c[0x0][0x318], PT ;  /* 0x0000c600ff007a0c */ /* 0x000fe20003fa5070 */
[----:B------:R-:W-:Y:S01]  /*3650*/  IMAD.MOV.U32 R216, RZ, RZ, c[0x0][0x308] ;  /* 0x0000c200ffd87624 */ /* 0x000fe200078e00ff */
[----:B------:R-:W0:Y:S01]  /*3660*/  LDGDEPBAR ;  /* 0x00000000000079af */ /* 0x000e220000000000 */
[----:B------:R-:W-:Y:S01]  /*3670*/  IMAD.MOV.U32 R217, RZ, RZ, c[0x0][0x30c] ;  /* 0x0000c300ffd97624 */ /* 0x000fe200078e00ff */
[----:B------:R-:W-:-:S13]  /*3680*/  ISETP.NE.AND.EX P5, PT, RZ, c[0x0][0x31c], PT, P5 ;  /* 0x0000c700ff007a0c */ /* 0x000fda0003fa5350 */
[----:B------:R-:W-:Y:S02]  /*3690*/  @P5 IMAD R0, R27, c[0x0][0x320], RZ ;  /* 0x0000c8001b005a24 */ /* 0x000fe400078e02ff */
[----:B-1----:R-:W-:-:S04]  /*36a0*/  @P5 IMAD.WIDE.U32 R2, R30, c[0x0][0x320], R240 ;  /* 0x0000c8001e025a25 */ /* 0x002fc800078e00f0 */
[----:B------:R-:W-:Y:S01]  /*36b0*/  @P5 IMAD R0, R30, c[0x0][0x324], R0 ;  /* 0x0000c9001e005a24 */ /* 0x000fe200078e0200 */
[----:B------:R-:W-:-:S03]  /*36c0*/  @P5 LEA R4, P1, R2, c[0x0][0x318], 0x2 ;  /* 0x0000c60002045a11 */ /* 0x000fc600078210ff */
[----:B------:R-:W-:-:S05]  /*36d0*/  @P5 IMAD.IADD R0, R3, 0x1, R0 ;  /* 0x0000000103005824 */ /* 0x000fca00078e0200 */
[----:B------:R-:W-:Y:S02]  /*36e0*/  @P5 LEA.HI.X R5, R2, c[0x0][0x31c], R0, 0x2, P1 ;  /* 0x0000c70002055a11 */ /* 0x000fe400008f1400 */
[----:B--2---:R1:W2:Y:S04]  /*36f0*/  LDG.E.64 R2, [R216.64+0x8] ;  /* 0x00000806d8027981 */ /* 0x0042a8000c1e1b00 */
[----:B----4-:R3:W4:Y:S04]  /*3700*/  @P5 LDG.E R6, [R4.64] ;  /* 0x0000000604065981 */ /* 0x010728000c1e1900 */
[----:B-1----:R-:W4:Y:S01]  /*3710*/  LDG.E.64 R216, [R216.64] ;  /* 0x00000006d8d87981 */ /* 0x002f22000c1e1b00 */
[CC--:B------:R-:W-:Y:S01]  /*3720*/  LEA.HI R0, R18.reuse, R28.reuse, RZ, 0x4 ;  /* 0x0000001c12007211 */ /* 0x0c0fe200078f20ff */
[----:B------:R-:W4:Y:S01]  /*3730*/  @P5 MUFU.RCP R9, c[0x0][0x238] ;  /* 0x00008e0000095b08 */ /* 0x000f220000001000 */
[----:B------:R-:W-:Y:S01]  /*3740*/  LEA.HI R7, R18, R28, RZ, 0x7 ;  /* 0x0000001c12077211 */ /* 0x000fe200078f38ff */
[----:B------:R-:W1:Y:S01]  /*3750*/  S2R R10, SR_TID.X ;  /* 0x00000000000a7919 */ /* 0x000e620000002100 */
[----:B------:R-:W-:Y:S01]  /*3760*/  LOP3.LUT R0, R0, 0xfffffff0, RZ, 0xc0, !PT ;  /* 0xfffffff000007812 */ /* 0x000fe200078ec0ff */
[----:B---3--:R-:W-:Y:S01]  /*3770*/  IMAD R5, R30, c[0x0][0x1c0], R240 ;  /* 0x000070001e057a24 */ /* 0x008fe200078e02f0 */
[----:B------:R-:W-:Y:S01]  /*3780*/  SHF.R.S32.HI R8, RZ, 0x7, R7 ;  /* 0x00000007ff087819 */ /* 0x000fe20000011407 */
[----:B------:R-:W-:Y:S01]  /*3790*/  IMAD.MOV.U32 R196, RZ, RZ, 0x40 ;  /* 0x00000040ffc47424 */ /* 0x000fe200078e00ff */
[----:B------:R-:W-:Y:S01]  /*37a0*/  CS2R R142, SRZ ;  /* 0x00000000008e7805 */ /* 0x000fe2000001ff00 */
[----:B------:R-:W-:Y:S01]  /*37b0*/  IMAD.IADD R0, R28, 0x1, -R0 ;  /* 0x000000011c007824 */ /* 0x000fe200078e0a00 */
[----:B------:R-:W-:Y:S01]  /*37c0*/  CS2R R140, SRZ ;  /* 0x00000000008c7805 */ /* 0x000fe2000001ff00 */
[----:B------:R-:W-:Y:S01]  /*37d0*/  IMAD.SHL.U32 R7, R8, 0x20, RZ ;  /* 0x0000002008077824 */ /* 0x000fe200078e00ff */
[----:B------:R-:W-:Y:S01]  /*37e0*/  CS2R R146, SRZ ;  /* 0x0000000000927805 */ /* 0x000fe2000001ff00 */
[----:B------:R-:W-:Y:S01]  /*37f0*/  IMAD R8, R68, 0x2, R8 ;  /* 0x0000000244087824 */ /* 0x000fe200078e0208 */
[----:B------:R-:W-:Y:S01]  /*3800*/  SHF.R.S32.HI R4, RZ, 0x1f, R0 ;  /* 0x0000001fff047819 */ /* 0x000fe20000011400 */
[----:B------:R-:W-:Y:S01]  /*3810*/  IMAD.MOV.U32 R207, RZ, RZ, RZ ;  /* 0x000000ffffcf7224 */ /* 0x000fe200078e00ff */
[----:B------:R-:W-:Y:S01]  /*3820*/  CS2R R144, SRZ ;  /* 0x0000000000907805 */ /* 0x000fe2000001ff00 */
[----:B------:R-:W-:Y:S01]  /*3830*/  IMAD.MOV.U32 R224, RZ, RZ, c[0x0][0x2e4] ;  /* 0x0000b900ffe07624 */ /* 0x000fe200078e00ff */
[----:B------:R-:W-:Y:S01]  /*3840*/  LEA.HI R4, R4, R0, RZ, 0x3 ;  /* 0x0000000004047211 */ /* 0x000fe200078f18ff */
[----:B------:R-:W-:Y:S01]  /*3850*/  IMAD.MOV.U32 R210, RZ, RZ, R206 ;  /* 0x000000ffffd27224 */ /* 0x000fe200078e00ce */
[----:B------:R-:W-:Y:S01]  /*3860*/  CS2R R138, SRZ ;  /* 0x00000000008a7805 */ /* 0x000fe2000001ff00 */
[----:B------:R-:W-:Y:S01]  /*3870*/  CS2R R136, SRZ ;  /* 0x0000000000887805 */ /* 0x000fe2000001ff00 */
[----:B------:R-:W-:Y:S01]  /*3880*/  LOP3.LUT R4, R4, 0xfffffff8, RZ, 0xc0, !PT ;  /* 0xfffffff804047812 */ /* 0x000fe200078ec0ff */
[----:B------:R-:W-:Y:S01]  /*3890*/  CS2R R134, SRZ ;  /* 0x0000000000867805 */ /* 0x000fe2000001ff00 */
[----:B------:R-:W-:Y:S01]  /*38a0*/  CS2R R132, SRZ ;  /* 0x0000000000847805 */ /* 0x000fe2000001ff00 */
[----:B------:R-:W-:Y:S01]  /*38b0*/  CS2R R126, SRZ ;  /* 0x00000000007e7805 */ /* 0x000fe2000001ff00 */
[----:B------:R-:W-:Y:S01]  /*38c0*/  CS2R R124, SRZ ;  /* 0x00000000007c7805 */ /* 0x000fe2000001ff00 */
[----:B------:R-:W-:Y:S01]  /*38d0*/  IMAD.IADD R4, R0, 0x1, -R4 ;  /* 0x0000000100047824 */ /* 0x000fe200078e0a04 */
[----:B------:R-:W-:Y:S01]  /*38e0*/  CS2R R130, SRZ ;  /* 0x0000000000827805 */ /* 0x000fe2000001ff00 */
[----:B------:R-:W-:Y:S01]  /*38f0*/  IMAD.SHL.U32 R0, R5, 0x20, RZ ;  /* 0x0000002005007824 */ /* 0x000fe200078e00ff */
[----:B------:R-:W-:Y:S01]  /*3900*/  SHF.R.S32.HI R5, RZ, 0x1f, R14 ;  /* 0x0000001fff057819 */ /* 0x000fe2000001140e */
[----:B-1----:R-:W-:Y:S01]  /*3910*/  IMAD.SHL.U32 R10, R10, 0x2, RZ ;  /* 0x000000020a0a7824 */ /* 0x002fe200078e00ff */
        /* <DEDUP_REMOVED lines=39> */
[----:B--2---:R-:W-:-:S02]  /*3b90*/  IADD3 R14, P4, P3, R0, R2, R14 ;  /* 0x00000002000e7210 */ /* 0x004fc40007b9e00e */
[----:B------:R-:W-:Y:S02]  /*3ba0*/  SHF.R.S32.HI R0, RZ, 0x1f, R0 ;  /* 0x0000001fff007819 */ /* 0x000fe40000011400 */
[----:B------:R-:W-:Y:S01]  /*3bb0*/  R2P PR, R4, 0x6 ;  /* 0x0000000604007804 */ /* 0x000fe20000000000 */
[----:B------:R-:W-:Y:S01]  /*3bc0*/  IMAD.WIDE.U32 R244, R14, -0x2daee0ad, RZ ;  /* 0xd2511f530ef47825 */ /* 0x000fe200078e00ff */
[----:B------:R-:W-:Y:S02]  /*3bd0*/  IADD3.X R251, R0, R3, R5, P4, P3 ;  /* 0x0000000300fb7210 */ /* 0x000fe400027e6405 */
[----:B------:R-:W-:Y:S01]  /*3be0*/  IADD3 R0, R203, 0x3000, RZ ;  /* 0x00003000cb007810 */ /* 0x000fe20007ffe0ff */
[----:B----4-:R-:W-:Y:S01]  /*3bf0*/  @P5 FMUL.FTZ R207, R6, R9 ;  /* 0x0000000906cf5220 */ /* 0x010fe20000410000 */
[----:B------:R-:W-:Y:S02]  /*3c00*/  IADD3 R2, R202, 0x3000, RZ ;  /* 0x00003000ca027810 */ /* 0x000fe40007ffe0ff */
[----:B------:R-:W-:-:S02]  /*3c10*/  SEL R197, R197, 0xffffffe0, !P1 ;  /* 0xffffffe0c5c57807 */ /* 0x000fc40004800000 */
[----:B------:R-:W-:Y:S02]  /*3c20*/  SEL R188, R0, R203, !P0 ;  /* 0x000000cb00bc7207 */ /* 0x000fe40004000000 */
[----:B------:R-:W-:Y:S01]  /*3c30*/  SEL R2, R2, R202, !P0 ;  /* 0x000000ca02027207 */ /* 0x000fe20004000000 */
[----:B------:R-:W-:Y:S01]  /*3c40*/  IMAD.IADD R199, R198, 0x1, R197 ;  /* 0x00000001c6c77824 */ /* 0x000fe200078e02c5 */
[----:B------:R-:W-:Y:S01]  /*3c50*/  IADD3 R0, -R235, R219, -R209 ;  /* 0x000000dbeb007210 */ /* 0x000fe20007ffe9d1 */
[----:B------:R-:W-:Y:S01]  /*3c60*/  IMAD.SHL.U32 R188, R188, 0x2, RZ ;  /* 0x00000002bcbc7824 */ /* 0x000fe200078e00ff */
[----:B------:R-:W-:Y:S01]  /*3c70*/  SEL R196, R196, 0xffffffc0, !P2 ;  /* 0xffffffc0c4c47807 */ /* 0x000fe20005000000 */
[----:B------:R-:W-:Y:S01]  /*3c80*/  IMAD.SHL.U32 R195, R2, 0x2, RZ ;  /* 0x0000000202c37824 */ /* 0x000fe200078e00ff */
[----:B------:R-:W-:Y:S01]  /*3c90*/  IADD3 R3, -R218, 0x40, R243 ;  /* 0x00000040da037810 */ /* 0x000fe20007ffe1f3 */
[----:B------:R-:W-:Y:S01]  /*3ca0*/  IMAD.IADD R249, R0, 0x1, R218 ;  /* 0x0000000100f97824 */ /* 0x000fe200078e02da */
[----:B------:R-:W-:Y:S01]  /*3cb0*/  LOP3.LUT R8, R217, R8, RZ, 0x3c, !PT ;  /* 0x00000008d9087212 */ /* 0x000fe200078e3cff */
[----:B------:R-:W-:Y:S01]  /*3cc0*/  IMAD.IADD R200, R198, 0x1, R196 ;  /* 0x00000001c6c87824 */ /* 0x000fe200078e02c4 */
[----:B------:R-:W-:Y:S01]  /*3cd0*/  IADD3 R250, R3, -c[0x0][0x2e8], RZ ;  /* 0x8000ba0003fa7a10 */ /* 0x000fe20007ffe0ff */
[----:B------:R-:W-:Y:S01]  /*3ce0*/  IMAD.IADD R201, R196, 0x1, R199 ;  /* 0x00000001c4c97824 */ /* 0x000fe200078e02c7 */
[----:B------:R-:W-:-:S02]  /*3cf0*/  LOP3.LUT R248, R8, R245, RZ, 0x3c, !PT ;  /* 0x000000f508f87212 */ /* 0x000fc400078e3cff */
.L_x_1494:
        /* <DEDUP_REMOVED lines=24> */
[----:B------:R-:W-:Y:S01]  /*3e80*/  IMAD.MOV.U32 R80, RZ, RZ, R232 ;  /* 0x000000ffff507224 */ /* 0x000fe200078e00e8 */
[----:B------:R-:W-:Y:S01]  /*3e90*/  HMMA.16816.F32 R16, R72, R82, R16 ;  /* 0x000000524810723c */ /* 0x000fe20000001810 */
[----:B------:R-:W3:Y:S03]  /*3ea0*/  LDSM.16.M88.4 R72, [R190+0x12800] ;  /* 0x01280000be48783b */ /* 0x000ee60000000200 */
[----:B------:R-:W-:Y:S01]  /*3eb0*/  IMAD.MOV.U32 R81, RZ, RZ, R231 ;  /* 0x000000ffff517224 */ /* 0x000fe200078e00e7 */
[C---:B------:R-:W-:Y:S03]  /*3ec0*/  LEA R80, P0, R219.reuse, R80, 0x2 ;  /* 0x00000050db507211 */ /* 0x040fe600078010ff */
[C---:B------:R-:W-:Y:S05]  /*3ed0*/  HMMA.16816.F32 R4, R84.reuse, R88, R4 ;  /* 0x000000585404723c */ /* 0x040fea0000001804 */
[----:B------:R-:W-:Y:S03]  /*3ee0*/  LEA.HI.X.SX32 R81, R219, R81, 0x2, P0 ;  /* 0x00000051db517211 */ /* 0x000fe600000f16ff */
[C---:B------:R-:W-:Y:S01]  /*3ef0*/  HMMA.16816.F32 R8, R84.reuse, R90, R8 ;  /* 0x0000005a5408723c */ /* 0x040fe20000001808 */
[----:B------:R-:W-:Y:S06]  /*3f00*/  LDSM.16.M88.4 R88, [R192+0x14000] ;  /* 0x01400000c058783b */ /* 0x000fec0000000200 */
[----:B-----5:R4:W5:Y:S01]  /*3f10*/  LDG.E R98, [R80.64] ;  /* 0x0000000650627981 */ /* 0x020962000c1e1900 */
[C---:B-1----:R-:W-:Y:S05]  /*3f20*/  HMMA.16816.F32 R12, R84.reuse, R68, R12 ;  /* 0x00000044540c723c */ /* 0x042fea000000180c */
[----:B------:R4:W5:Y:S03]  /*3f30*/  LDG.E R97, [R80.64+0x20] ;  /* 0x0000200650617981 */ /* 0x000966000c1e1900 */
[----:B------:R-:W-:Y:S03]  /*3f40*/  HMMA.16816.F32 R16, R84, R70, R16 ;  /* 0x000000465410723c */ /* 0x000fe60000001810 */
[----:B------:R-:W-:Y:S05]  /*3f50*/  LDSM.16.M88.4 R68, [R192+0x14800] ;  /* 0x01480000c044783b */ /* 0x000fea0000000200 */
[C---:B--2---:R-:W-:Y:S01]  /*3f60*/  HMMA.16816.F32 R4, R76.reuse, R92, R4 ;  /* 0x0000005c4c04723c */ /* 0x044fe20000001804 */
[----:B------:R-:W-:Y:S07]  /*3f70*/  LDSM.16.M88.4 R84, [R0+0x2000] ;  /* 0x002000000054783b */ /* 0x000fee0000000200 */
[C---:B------:R-:W-:Y:S01]  /*3f80*/  HMMA.16816.F32 R8, R76.reuse, R94, R8 ;  /* 0x0000005e4c08723c */ /* 0x040fe20000001808 */
[----:B------:R-:W-:Y:S06]  /*3f90*/  LDSM.16.M88.4 R92, [R189+0x14000] ;  /* 0x01400000bd5c783b */ /* 0x000fec0000000200 */
[----:B----4-:R-:W1:Y:S01]  /*3fa0*/  LDSM.16.M88.4 R80, [R195+0x2000] ;  /* 0x00200000c350783b */ /* 0x010e620000000200 */
[C---:B---3--:R-:W-:Y:S08]  /*3fb0*/  HMMA.16816.F32 R12, R76.reuse, R72, R12 ;  /* 0x000000484c0c723c */ /* 0x048ff0000000180c */
[----:B------:R-:W-:Y:S01]  /*3fc0*/  HMMA.16816.F32 R16, R76, R74, R16 ;  /* 0x0000004a4c10723c */ /* 0x000fe20000001810 */
[----:B------:R-:W2:Y:S06]  /*3fd0*/  LDSM.16.M88.4 R72, [R189+0x14800] ;  /* 0x01480000bd48783b */ /* 0x000eac0000000200 */
[----:B------:R-:W-:Y:S01]  /*3fe0*/  LDSM.16.M88.4 R76, [R2+0x2000] ;  /* 0x00200000024c783b */ /* 0x000fe20000000200 */
[C---:B-1----:R-:W-:Y:S08]  /*3ff0*/  HMMA.16816.F32 R4, R80.reuse, R88, R4 ;  /* 0x000000585004723c */ /* 0x042ff00000001804 */
[C---:B------:R-:W-:Y:S01]  /*4000*/  HMMA.16816.F32 R8, R80.reuse, R90, R8 ;  /* 0x0000005a5008723c */ /* 0x040fe20000001808 */
[----:B------:R-:W1:Y:S07]  /*4010*/  LDSM.16.M88.4 R88, [R191+0x14000] ;  /* 0x01400000bf58783b */ /* 0x000e6e0000000200 */
[C---:B------:R-:W-:Y:S08]  /*4020*/  HMMA.16816.F32 R12, R80.reuse, R68, R12 ;  /* 0x00000044500c723c */ /* 0x040ff0000000180c */
[----:B------:R-:W-:Y:S01]  /*4030*/  HMMA.16816.F32 R16, R80, R70, R16 ;  /* 0x000000465010723c */ /* 0x000fe20000001810 */
[----:B------:R-:W3:Y:S06]  /*4040*/  LDSM.16.M88.4 R68, [R191+0x14800] ;  /* 0x01480000bf44783b */ /* 0x000eec0000000200 */
[----:B------:R-:W-:Y:S01]  /*4050*/  LDSM.16.M88.4 R80, [R3+0x2000] ;  /* 0x002000000350783b */ /* 0x000fe20000000200 */
[C---:B------:R-:W-:Y:S08]  /*4060*/  HMMA.16816.F32 R4, R84.reuse, R92, R4 ;  /* 0x0000005c5404723c */ /* 0x040ff00000001804 */
[C---:B------:R-:W-:Y:S01]  /*4070*/  HMMA.16816.F32 R8, R84.reuse, R94, R8 ;  /* 0x0000005e5408723c */ /* 0x040fe20000001808 */
[----:B------:R-:W4:Y:S07]  /*4080*/  LDSM.16.M88.4 R92, [R190+0x14000] ;  /* 0x01400000be5c783b */ /* 0x000f2e0000000200 */
[C---:B--2---:R-:W-:Y:S08]  /*4090*/  HMMA.16816.F32 R12, R84.reuse, R72, R12 ;  /* 0x00000048540c723c */ /* 0x044ff0000000180c */
[----:B------:R-:W-:Y:S01]  /*40a0*/  HMMA.16816.F32 R16, R84, R74, R16 ;  /* 0x0000004a5410723c */ /* 0x000fe20000001810 */
[----:B------:R-:W2:Y:S06]  /*40b0*/  LDSM.16.M88.4 R72, [R190+0x14800] ;  /* 0x01480000be48783b */ /* 0x000eac0000000200 */
[----:B------:R-:W-:Y:S01]  /*40c0*/  LDSM.16.M88.4 R84, [R195+0x4000] ;  /* 0x00400000c354783b */ /* 0x000fe20000000200 */
[C---:B-1----:R-:W-:Y:S08]  /*40d0*/  HMMA.16816.F32 R4, R76.reuse, R88, R4 ;  /* 0x000000584c04723c */ /* 0x042ff00000001804 */
[C---:B------:R-:W-:Y:S01]  /*40e0*/  HMMA.16816.F32 R8, R76.reuse, R90, R8 ;  /* 0x0000005a4c08723c */ /* 0x040fe20000001808 */
[----:B------:R-:W1:Y:S07]  /*40f0*/  LDSM.16.M88.4 R88, [R192+0x16000] ;  /* 0x01600000c058783b */ /* 0x000e6e0000000200 */
[C---:B---3--:R-:W-:Y:S08]  /*4100*/  HMMA.16816.F32 R12, R76.reuse, R68, R12 ;  /* 0x000000444c0c723c */ /* 0x048ff0000000180c */
[----:B------:R-:W-:Y:S01]  /*4110*/  HMMA.16816.F32 R16, R76, R70, R16 ;  /* 0x000000464c10723c */ /* 0x000fe20000001810 */
[----:B------:R-:W3:Y:S06]  /*4120*/  LDSM.16.M88.4 R68, [R192+0x16800] ;  /* 0x01680000c044783b */ /* 0x000eec0000000200 */
[----:B------:R1:W-:Y:S01]  /*4130*/  LDSM.16.M88.4 R76, [R0+0x4000] ;  /* 0x00400000004c783b */ /* 0x0003e20000000200 */
[C---:B----4-:R-:W-:Y:S08]  /*4140*/  HMMA.16816.F32 R4, R80.reuse, R92, R4 ;  /* 0x0000005c5004723c */ /* 0x050ff00000001804 */
[C---:B------:R-:W-:Y:S01]  /*4150*/  HMMA.16816.F32 R8, R80.reuse, R94, R8 ;  /* 0x0000005e5008723c */ /* 0x040fe20000001808 */
[----:B------:R-:W4:Y:S07]  /*4160*/  LDSM.16.M88.4 R92, [R189+0x16000] ;  /* 0x01600000bd5c783b */ /* 0x000f2e0000000200 */
[C---:B--2---:R-:W-:Y:S08]  /*4170*/  HMMA.16816.F32 R12, R80.reuse, R72, R12 ;  /* 0x00000048500c723c */ /* 0x044ff0000000180c */
[----:B------:R-:W-:Y:S01]  /*4180*/  HMMA.16816.F32 R16, R80, R74, R16 ;  /* 0x0000004a5010723c */ /* 0x000fe20000001810 */
[----:B------:R-:W2:Y:S06]  /*4190*/  LDSM.16.M88.4 R72, [R189+0x16800] ;  /* 0x01680000bd48783b */ /* 0x000eac0000000200 */
[----:B------:R-:W-:Y:S01]  /*41a0*/  LDSM.16.M88.4 R80, [R191+0x16000] ;  /* 0x01600000bf50783b */ /* 0x000fe20000000200 */
[C---:B-1----:R-:W-:Y:S08]  /*41b0*/  HMMA.16816.F32 R4, R84.reuse, R88, R4 ;  /* 0x000000585404723c */ /* 0x042ff00000001804 */
[C---:B------:R-:W-:Y:S07]  /*41c0*/  HMMA.16816.F32 R8, R84.reuse, R90, R8 ;  /* 0x0000005a5408723c */ /* 0x040fee0000001808 */
[----:B------:R-:W-:Y:S01]  /*41d0*/  IMAD.SHL.U32 R90, R211, 0x40, RZ ;  /* 0x00000040d35a7824 */ /* 0x000fe200078e00ff */
[C---:B---3--:R-:W-:Y:S04]  /*41e0*/  HMMA.16816.F32 R12, R84.reuse, R68, R12 ;  /* 0x00000044540c723c */ /* 0x048fe8000000180c */
[----:B------:R-:W-:Y:S04]  /*41f0*/  IMAD.IADD R0, R249, 0x1, R90 ;  /* 0x00000001f9007824 */ /* 0x000fe800078e025a */
[----:B------:R-:W-:Y:S01]  /*4200*/  HMMA.16816.F32 R16, R84, R70, R16 ;  /* 0x000000465410723c */ /* 0x000fe20000001810 */
[----:B------:R1:W3:Y:S03]  /*4210*/  LDSM.16.M88.4 R68, [R2+0x4000] ;  /* 0x004000000244783b */ /* 0x0002e60000000200 */
[C---:B------:R-:W-:Y:S02]  /*4220*/  IADD3 R89, R0.reuse, 0x8, RZ ;  /* 0x0000000800597810 */ /* 0x040fe40007ffe0ff */
[C---:B------:R-:W-:Y:S01]  /*4230*/  IADD3 R88, R0.reuse, -0x1, RZ ;  /* 0xffffffff00587810 */ /* 0x040fe20007ffe0ff */
[----:B------:R-:W3:Y:S01]  /*4240*/  LDSM.16.M88.4 R84, [R191+0x16800] ;  /* 0x01680000bf54783b */ /* 0x000ee20000000200 */
[C---:B----4-:R-:W-:Y:S05]  /*4250*/  HMMA.16816.F32 R4, R76.reuse, R92, R4 ;  /* 0x0000005c4c04723c */ /* 0x050fea0000001804 */
[----:B------:R-:W-:Y:S03]  /*4260*/  ISETP.GE.AND P1, PT, R89, RZ, PT ;  /* 0x000000ff5900720c */ /* 0x000fe60003f26270 */
[C---:B------:R-:W-:Y:S08]  /*4270*/  HMMA.16816.F32 R8, R76.reuse, R94, R8 ;  /* 0x0000005e4c08723c */ /* 0x040ff00000001808 */
[C---:B--2---:R-:W-:Y:S04]  /*4280*/  HMMA.16816.F32 R12, R76.reuse, R72, R12 ;  /* 0x000000484c0c723c */ /* 0x044fe8000000180c */
[----:B-1----:R-:W-:Y:S02]  /*4290*/  IABS R2, R0 ;  /* 0x0000000000027213 */ /* 0x002fe40000000000 */
[----:B------:R-:W-:Y:S02]  /*42a0*/  @!P1 IADD3 R89, -R0, -0x8, RZ ;  /* 0xfffffff800599810 */ /* 0x000fe40007ffe1ff */
[----:B------:R-:W-:Y:S01]  /*42b0*/  HMMA.16816.F32 R16, R76, R74, R16 ;  /* 0x0000004a4c10723c */ /* 0x000fe20000001810 */
[----:B------:R-:W-:Y:S01]  /*42c0*/  LDSM.16.M88.4 R76, [R190+0x16000] ;  /* 0x01600000be4c783b */ /* 0x000fe20000000200 */
[----:B------:R-:W1:Y:S01]  /*42d0*/  I2F R91, R89 ;  /* 0x00000059005b7306 */ /* 0x000e620000201400 */
[----:B------:R-:W-:Y:S01]  /*42e0*/  ISETP.GE.AND P1, PT, R88, RZ, PT ;  /* 0x000000ff5800720c */ /* 0x000fe20003f26270 */
[----:B------:R-:W-:Y:S01]  /*42f0*/  IMAD.MOV.U32 R72, RZ, RZ, R2 ;  /* 0x000000ffff487224 */ /* 0x000fe200078e0002 */
[----:B------:R-:W-:Y:S03]  /*4300*/  IADD3 R2, R0, 0x7, RZ ;  /* 0x0000000700027810 */ /* 0x000fe60007ffe0ff */
[C---:B---3--:R-:W-:Y:S04]  /*4310*/  HMMA.16816.F32 R4, R68.reuse, R80, R4 ;  /* 0x000000504404723c */ /* 0x048fe80000001804 */
[----:B------:R2:W-:Y:S01]  /*4320*/  I2F R92, R72 ;  /* 0x00000048005c7306 */ /* 0x0005e20000201400 */
[----:B------:R-:W-:Y:S03]  /*4330*/  ISETP.GE.AND P0, PT, R2, RZ, PT ;  /* 0x000000ff0200720c */ /* 0x000fe60003f06270 */
[C---:B------:R-:W-:Y:S01]  /*4340*/  @!P1 IADD3 R88, -R0.reuse, 0x1, RZ ;  /* 0x0000000100589810 */ /* 0x040fe20007ffe1ff */
[C---:B------:R-:W-:Y:S01]  /*4350*/  HMMA.16816.F32 R8, R68.reuse, R82, R8 ;  /* 0x000000524408723c */ /* 0x040fe20000001808 */
[----:B------:R-:W-:Y:S04]  /*4360*/  LDSM.16.M88.4 R80, [R190+0x16800] ;  /* 0x01680000be50783b */ /* 0x000fe80000000200 */
[----:B------:R-:W-:Y:S03]  /*4370*/  I2F R88, R88 ;  /* 0x0000005800587306 */ /* 0x000fe60000201400 */
[C---:B------:R-:W-:Y:S04]  /*4380*/  HMMA.16816.F32 R12, R68.reuse, R84, R12 ;  /* 0x00000054440c723c */ /* 0x040fe8000000180c */
[C---:B------:R-:W-:Y:S03]  /*4390*/  @!P0 IADD3 R2, -R0.reuse, -0x7, RZ ;  /* 0xfffffff900028810 */ /* 0x040fe60007ffe1ff */
[C---:B------:R-:W-:Y:S01]  /*43a0*/  IADD3 R84, R0.reuse, -0x10, RZ ;  /* 0xfffffff000547810 */ /* 0x040fe20007ffe0ff */
[----:B------:R3:W4:Y:S01]  /*43b0*/  I2F R89, R2 ;  /* 0x0000000200597306 */ /* 0x0007220000201400 */
[----:B------:R-:W-:Y:S01]  /*43c0*/  HMMA.16816.F32 R16, R68, R86, R16 ;  /* 0x000000564410723c */ /* 0x000fe20000001810 */
[----:B--2---:R2:W1:Y:S06]  /*43d0*/  LDSM.16.M88.4 R72, [R3+0x4000] ;  /* 0x004000000348783b */ /* 0x00446c0000000200 */
[C---:B------:R-:W-:Y:S02]  /*43e0*/  IADD3 R68, R0.reuse, -0x19, RZ ;  /* 0xffffffe700447810 */ /* 0x040fe40007ffe0ff */
[C---:B---3--:R-:W-:Y:S03]  /*43f0*/  IADD3 R2, R0.reuse, -0x9, RZ ;  /* 0xfffffff700027810 */ /* 0x048fe60007ffe0ff */
[----:B--2---:R-:W-:Y:S02]  /*4400*/  IADD3 R3, R0, -0x8, RZ ;  /* 0xfffffff800037810 */ /* 0x004fe40007ffe0ff */
[----:B------:R-:W-:Y:S02]  /*4410*/  ISETP.GE.AND P1, PT, R2, RZ, PT ;  /* 0x000000ff0200720c */ /* 0x000fe40003f26270 */
[----:B------:R-:W-:Y:S11]  /*4420*/  ISETP.GE.AND P0, PT, R3, RZ, PT ;  /* 0x000000ff0300720c */ /* 0x000ff60003f06270 */
[C---:B------:R-:W-:Y:S02]  /*4430*/  @!P1 IADD3 R2, -R0.reuse, 0x9, RZ ;  /* 0x0000000900029810 */ /* 0x040fe40007ffe1ff */
[----:B------:R-:W-:Y:S01]  /*4440*/  @!P0 IADD3 R3, -R0, 0x8, RZ ;  /* 0x0000000800038810 */ /* 0x000fe20007ffe1ff */
[C---:B-1----:R-:W-:Y:S01]  /*4450*/  HMMA.16816.F32 R4, R72.reuse, R76, R4 ;  /* 0x0000004c4804723c */ /* 0x042fe20000001804 */
[----:B------:R1:W-:Y:S04]  /*4460*/  I2F R69, R2 ;  /* 0x0000000200457306 */ /* 0x0003e80000201400 */
[----:B------:R-:W-:Y:S03]  /*4470*/  ISETP.GE.AND P0, PT, R84, RZ, PT ;  /* 0x000000ff5400720c */ /* 0x000fe60003f06270 */
[C---:B------:R-:W-:Y:S03]  /*4480*/  HMMA.16816.F32 R8, R72.reuse, R78, R8 ;  /* 0x0000004e4808723c */ /* 0x040fe60000001808 */
[----:B------:R2:W3:Y:S05]  /*4490*/  I2F R85, R3 ;  /* 0x0000000300557306 */ /* 0x0004ea0000201400 */
[C---:B------:R-:W-:Y:S04]  /*44a0*/  HMMA.16816.F32 R12, R72.reuse, R80, R12 ;  /* 0x00000050480c723c */ /* 0x040fe8000000180c */
[----:B------:R-:W-:Y:S02]  /*44b0*/  @!P0 IADD3 R84, -R0, 0x10, RZ ;  /* 0x0000001000548810 */ /* 0x000fe40007ffe1ff */
[----:B------:R-:W-:Y:S02]  /*44c0*/  ISETP.GE.AND P0, PT, R68, RZ, PT ;  /* 0x000000ff4400720c */ /* 0x000fe40003f06270 */
[-C--:B------:R-:W-:Y:S01]  /*44d0*/  FFMA.FTZ R6, R91, -R207.reuse, R6 ;  /* 0x800000cf5b067223 */ /* 0x080fe20000010006 */
[----:B-1----:R-:W-:Y:S01]  /*44e0*/  IADD3 R2, R0, -0x18, RZ ;  /* 0xffffffe800027810 */ /* 0x002fe20007ffe0ff */
[----:B------:R-:W1:Y:S01]  /*44f0*/  I2F R84, R84 ;  /* 0x0000005400547306 */ /* 0x000e620000201400 */
[----:B------:R-:W-:Y:S03]  /*4500*/  HMMA.16816.F32 R16, R72, R82, R16 ;  /* 0x000000524810723c */ /* 0x000fe60000001810 */
[-C--:B----4-:R-:W-:Y:S01]  /*4510*/  FFMA.FTZ R7, R89, -R207.reuse, R7 ;  /* 0x800000cf59077223 */ /* 0x090fe20000010007 */
[----:B------:R-:W-:Y:S01]  /*4520*/  ISETP.GE.AND P1, PT, R2, RZ, PT ;  /* 0x000000ff0200720c */ /* 0x000fe20003f26270 */
[-C--:B------:R-:W-:Y:S02]  /*4530*/  FFMA.FTZ R5, R88, -R207.reuse, R5 ;  /* 0x800000cf58057223 */ /* 0x080fe40000010005 */
[-C--:B------:R-:W-:Y:S01]  /*4540*/  FFMA.FTZ R4, R92, -R207.reuse, R4 ;  /* 0x800000cf5c047223 */ /* 0x080fe20000010004 */
[----:B--2---:R-:W-:Y:S01]  /*4550*/  IADD3 R3, R0, -0x11, RZ ;  /* 0xffffffef00037810 */ /* 0x004fe20007ffe0ff */
[-C--:B------:R-:W-:Y:S03]  /*4560*/  FFMA.FTZ R11, R88, -R207.reuse, R11 ;  /* 0x800000cf580b7223 */ /* 0x080fe6000001000b */
[----:B------:R-:W-:Y:S01]  /*4570*/  ISETP.GE.AND P2, PT, R3, RZ, PT ;  /* 0x000000ff0300720c */ /* 0x000fe20003f46270 */
[-C--:B------:R-:W-:Y:S01]  /*4580*/  FFMA.FTZ R10, R92, -R207.reuse, R10 ;  /* 0x800000cf5c0a7223 */ /* 0x080fe2000001000a */
[----:B------:R-:W-:Y:S01]  /*4590*/  @!P0 IADD3 R68, -R0, 0x19, RZ ;  /* 0x0000001900448810 */ /* 0x000fe20007ffe1ff */
[-C--:B---3--:R-:W-:Y:S01]  /*45a0*/  FFMA.FTZ R8, R85, -R207.reuse, R8 ;  /* 0x800000cf55087223 */ /* 0x088fe20000010008 */
[----:B------:R-:W-:Y:S01]  /*45b0*/  ISETP.GE.AND P0, PT, R90, R250, PT ;  /* 0x000000fa5a00720c */ /* 0x000fe20003f06270 */
[-C--:B------:R-:W-:Y:S01]  /*45c0*/  FFMA.FTZ R9, R69, -R207.reuse, R9 ;  /* 0x800000cf45097223 */ /* 0x080fe20000010009 */
[----:B------:R-:W-:Y:S01]  /*45d0*/  @!P1 IADD3 R2, -R0, 0x18, RZ ;  /* 0x0000001800029810 */ /* 0x000fe20007ffe1ff */
[-C--:B------:R-:W-:Y:S01]  /*45e0*/  FFMA.FTZ R14, R85, -R207.reuse, R14 ;  /* 0x800000cf550e7223 */ /* 0x080fe2000001000e */
[----:B------:R-:W2:Y:S01]  /*45f0*/  I2F R68, R68 ;  /* 0x0000004400447306 */ /* 0x000ea20000201400 */
[-C--:B------:R-:W-:Y:S02]  /*4600*/  FFMA.FTZ R15, R69, -R207.reuse, R15 ;  /* 0x800000cf450f7223 */ /* 0x080fe4000001000f */
[-C--:B-1----:R-:W-:Y:S02]  /*4610*/  FFMA.FTZ R12, R84, -R207.reuse, R12 ;  /* 0x800000cf540c7223 */ /* 0x082fe4000001000c */
[----:B------:R-:W-:Y:S01]  /*4620*/  @!P2 IADD3 R3, -R0, 0x11, RZ ;  /* 0x000000110003a810 */ /* 0x000fe20007ffe1ff */
[-C--:B------:R-:W-:Y:S04]  /*4630*/  FFMA.FTZ R18, R84, -R207.reuse, R18 ;  /* 0x800000cf54127223 */ /* 0x080fe80000010012 */
[----:B------:R-:W1:Y:S10]  /*4640*/  I2F R2, R2 ;  /* 0x0000000200027306 */ /* 0x000e740000201400 */
[----:B------:R-:W3:Y:S01]  /*4650*/  I2F R3, R3 ;  /* 0x0000000300037306 */ /* 0x000ee20000201400 */
[-C--:B--2---:R-:W-:Y:S02]  /*4660*/  FFMA.FTZ R17, R68, -R207.reuse, R17 ;  /* 0x800000cf44117223 */ /* 0x084fe40000010011 */
[----:B------:R-:W-:Y:S02]  /*4670*/  IMAD.MOV.U32 R68, RZ, RZ, c[0x0][0x2e4] ;  /* 0x0000b900ff447624 */ /* 0x000fe400078e00ff */
[-C--:B-1----:R-:W-:Y:S02]  /*4680*/  FFMA.FTZ R16, R2, -R207.reuse, R16 ;  /* 0x800000cf02107223 */ /* 0x082fe40000010010 */
[CC--:B---3--:R-:W-:Y:S02]  /*4690*/  FFMA.FTZ R13, R3.reuse, -R207.reuse, R13 ;  /* 0x800000cf030d7223 */ /* 0x0c8fe4000001000d */
[----:B------:R-:W-:Y:S01]  /*46a0*/  FFMA.FTZ R19, R3, -R207, R19 ;  /* 0x800000cf03137223 */ /* 0x000fe20000010013 */
[----:B------:R-:W-:-:S05]  /*46b0*/  @!P0 BRA `(.L_x_1490) ;  /* 0x0000008000008947 */ /* 0x000fca0003800000 */
        /* <DEDUP_REMOVED lines=8> */
.L_x_1490:
[--C-:B------:R-:W-:Y:S01]  /*4740*/  IADD3 R3, R218, 0x1, -R235.reuse ;  /* 0x00000001da037810 */ /* 0x100fe20007ffe8eb */
[----:B------:R-:W-:Y:S01]  /*4750*/  IMAD.IADD R0, R219, 0x1, R90 ;  /* 0x00000001db007824 */ /* 0x000fe200078e025a */
[----:B------:R-:W-:Y:S01]  /*4760*/  IADD3 R69, -R68, R218, -R235 ;  /* 0x000000da44457210 */ /* 0x000fe20007ffe9eb */
        /* <DEDUP_REMOVED lines=20> */
[-C--:B------:R-:W-:Y:S02]  /*48b0*/  ISETP.GE.OR P6, PT, R75, R3.reuse, !P6 ;  /* 0x000000034b00720c */ /* 0x080fe400077c6670 */
        /* <DEDUP_REMOVED lines=45> */
.L_x_1491:
[C---:B------:R-:W-:Y:S01]  /*4b90*/  FMUL.FTZ R2, R225.reuse, 1.4426950216293334961 ;  /* 0x3fb8aa3be1027820 */ /* 0x040fe20000410000 */
[----:B------:R-:W-:Y:S01]  /*4ba0*/  FSETP.NEU.FTZ.AND P0, PT, R225, -INF , PT ;  /* 0xff800000e100780b */ /* 0x000fe20003f1d000 */
[----:B------:R-:W-:Y:S01]  /*4bb0*/  FMUL.FTZ R0, R226, 1.4426950216293334961 ;  /* 0x3fb8aa3be2007820 */ /* 0x000fe20000410000 */
[----:B------:R-:W-:Y:S01]  /*4bc0*/  IADD3 R72, R216, -0x61c88647, RZ ;  /* 0x9e3779b9d8487810 */ /* 0x000fe20007ffe0ff */
[----:B------:R-:W-:Y:S01]  /*4bd0*/  IMAD R68, R211, 0x4, R252 ;  /* 0x00000004d3447824 */ /* 0x000fe200078e02fc */
[----:B------:R-:W-:Y:S01]  /*4be0*/  FSEL R2, R2, RZ, P0 ;  /* 0x000000ff02027208 */ /* 0x000fe20000000000 */
[----:B------:R-:W-:Y:S01]  /*4bf0*/  IMAD.WIDE.U32 R74, R248, -0x326172a9, RZ ;  /* 0xcd9e8d57f84a7825 */ /* 0x000fe200078e00ff */
[----:B------:R-:W-:Y:S01]  /*4c00*/  FSETP.NEU.FTZ.AND P0, PT, R226, -INF , PT ;  /* 0xff800000e200780b */ /* 0x000fe20003f1d000 */
[----:B------:R-:W-:Y:S01]  /*4c10*/  ULDC.U8 UR4, c[0x0][0x2d8] ;  /* 0x0000b60000047ab9 */ /* 0x000fe20000000000 */
[----:B------:R-:W-:Y:S01]  /*4c20*/  IADD3 R70, R217, 0x76cf5d0a, RZ ;  /* 0x76cf5d0ad9467810 */ /* 0x000fe20007ffe0ff */
[----:B------:R-:W-:Y:S01]  /*4c30*/  FFMA.FTZ R4, R4, c[0x0][0x23c], -R2 ;  /* 0x00008f0004047a23 */ /* 0x000fe20000010802 */
[----:B------:R-:W-:Y:S01]  /*4c40*/  FSEL R0, R0, RZ, P0 ;  /* 0x000000ff00007208 */ /* 0x000fe20000000000 */
[----:B------:R-:W-:Y:S02]  /*4c50*/  IMAD.WIDE.U32 R68, R68, -0x326172a9, RZ ;  /* 0xcd9e8d5744447825 */ /* 0x000fe400078e00ff */
[----:B------:R1:W-:Y:S02]  /*4c60*/  MUFU.EX2 R157, R4 ;  /* 0x00000004009d7308 */ /* 0x0003e40000000800 */
[----:B------:R-:W-:Y:S01]  /*4c70*/  FFMA.FTZ R7, R7, c[0x0][0x23c], -R0 ;  /* 0x00008f0007077a23 */ /* 0x000fe20000010800 */
[----:B------:R-:W-:Y:S01]  /*4c80*/  LOP3.LUT R72, R75, R68, R72, 0x96, !PT ;  /* 0x000000444b487212 */ /* 0x000fe200078e9648 */
[----:B------:R-:W-:Y:S01]  /*4c90*/  FFMA.FTZ R3, R6, c[0x0][0x23c], -R0 ;  /* 0x00008f0006037a23 */ /* 0x000fe20000010800 */
[----:B------:R-:W-:Y:S01]  /*4ca0*/  LOP3.LUT R6, R69, R251, R216, 0x96, !PT ;  /* 0x000000fb45067212 */ /* 0x000fe200078e96d8 */
[--C-:B------:R-:W-:Y:S01]  /*4cb0*/  FFMA.FTZ R5, R5, c[0x0][0x23c], -R2.reuse ;  /* 0x00008f0005057a23 */ /* 0x100fe20000010802 */
[----:B------:R-:W-:Y:S01]  /*4cc0*/  IADD3 R68, R216, -0x255992d5, RZ ;  /* 0xdaa66d2bd8447810 */ /* 0x000fe20007ffe0ff */
[--C-:B------:R-:W-:Y:S02]  /*4cd0*/  FFMA.FTZ R8, R8, c[0x0][0x23c], -R2.reuse ;  /* 0x00008f0008087a23 */ /* 0x100fe40000010802 */
[----:B------:R2:W-:Y:S01]  /*4ce0*/  MUFU.EX2 R159, R7 ;  /* 0x00000007009f7308 */ /* 0x0005e20000000800 */
[----:B------:R-:W-:Y:S04]  /*4cf0*/  IMAD.WIDE.U32 R72, R72, -0x2daee0ad, RZ ;  /* 0xd2511f5348487825 */ /* 0x000fe800078e00ff */
[--C-:B------:R-:W-:Y:S02]  /*4d00*/  FFMA.FTZ R9, R9, c[0x0][0x23c], -R2.reuse ;  /* 0x00008f0009097a23 */ /* 0x100fe40000010802 */
[--C-:B------:R-:W-:Y:S02]  /*4d10*/  FFMA.FTZ R16, R16, c[0x0][0x23c], -R2.reuse ;  /* 0x00008f0010107a23 */ /* 0x100fe40000010802 */
[----:B------:R-:W-:Y:S01]  /*4d20*/  FFMA.FTZ R12, R12, c[0x0][0x23c], -R2 ;  /* 0x00008f000c0c7a23 */ /* 0x000fe20000010802 */
[----:B------:R3:W-:Y:S01]  /*4d30*/  MUFU.EX2 R156, R3 ;  /* 0x00000003009c7308 */ /* 0x0007e20000000800 */
[--C-:B------:R-:W-:Y:S02]  /*4d40*/  FFMA.FTZ R11, R11, c[0x0][0x23c], -R0.reuse ;  /* 0x00008f000b0b7a23 */ /* 0x100fe40000010800 */
[--C-:B------:R-:W-:Y:S01]  /*4d50*/  FFMA.FTZ R10, R10, c[0x0][0x23c], -R0.reuse ;  /* 0x00008f000a0a7a23 */ /* 0x100fe20000010800 */
[----:B-1----:R-:W-:Y:S01]  /*4d60*/  IADD3 R4, R216, 0x3c6ef372, RZ ;  /* 0x3c6ef372d8047810 */ /* 0x002fe20007ffe0ff */
[--C-:B------:R-:W-:Y:S02]  /*4d70*/  FFMA.FTZ R19, R19, c[0x0][0x23c], -R0.reuse ;  /* 0x00008f0013137a23 */ /* 0x100fe40000010800 */
[--C-:B------:R-:W-:Y:S02]  /*4d80*/  FFMA.FTZ R15, R15, c[0x0][0x23c], -R0.reuse ;  /* 0x00008f000f0f7a23 */ /* 0x100fe40000010800 */
[--C-:B------:R-:W-:Y:S01]  /*4d90*/  FFMA.FTZ R14, R14, c[0x0][0x23c], -R0.reuse ;  /* 0x00008f000e0e7a23 */ /* 0x100fe20000010800 */
[----:B------:R1:W-:Y:S01]  /*4da0*/  MUFU.EX2 R153, R5 ;  /* 0x0000000500997308 */ /* 0x0003e20000000800 */
[----:B------:R-:W-:Y:S02]  /*4db0*/  FFMA.FTZ R0, R18, c[0x0][0x23c], -R0 ;  /* 0x00008f0012007a23 */ /* 0x000fe40000010800 */
[----:B------:R-:W-:Y:S02]  /*4dc0*/  IMAD.MOV.U32 R242, RZ, RZ, c[0x0][0x22c] ;  /* 0x00008b00fff27624 */ /* 0x000fe400078e00ff */
[----:B--2---:R-:W-:Y:S04]  /*4dd0*/  IMAD.WIDE.U32 R6, R6, -0x2daee0ad, RZ ;  /* 0xd2511f5306067825 */ /* 0x004fe800078e00ff */
[----:B------:R-:W-:Y:S01]  /*4de0*/  IMAD R242, R242, c[0x0][0x1c0], RZ ;  /* 0x00007000f2f27a24 */ /* 0x000fe200078e02ff */
[----:B------:R2:W-:Y:S01]  /*4df0*/  MUFU.EX2 R160, R8 ;  /* 0x0000000800a07308 */ /* 0x0005e20000000800 */
[----:B------:R-:W-:Y:S02]  /*4e00*/  LOP3.LUT R70, R73, R6, R70, 0x96, !PT ;  /* 0x0000000649467212 */ /* 0x000fe400078e9646 */
[----:B---3--:R-:W-:Y:S03]  /*4e10*/  IADD3 R3, R217, -0x4498517b, RZ ;  /* 0xbb67ae85d9037810 */ /* 0x008fe60007ffe0ff */
[----:B------:R-:W-:Y:S01]  /*4e20*/  IMAD.WIDE.U32 R70, R70, -0x326172a9, RZ ;  /* 0xcd9e8d5746467825 */ /* 0x000fe200078e00ff */
[----:B------:R-:W-:Y:S03]  /*4e30*/  LOP3.LUT R7, R7, R244, R3, 0x96, !PT ;  /* 0x000000f407077212 */ /* 0x000fe600078e9603 */
[----:B------:R3:W-:Y:S01]  /*4e40*/  MUFU.EX2 R158, R9 ;  /* 0x00000009009e7308 */ /* 0x0007e20000000800 */
[----:B------:R-:W-:Y:S01]  /*4e50*/  IADD3 R3, R217, 0x32370b8f, RZ ;  /* 0x32370b8fd9037810 */ /* 0x000fe20007ffe0ff */
[----:B------:R-:W-:Y:S05]  /*4e60*/  IMAD.WIDE.U32 R6, R7, -0x326172a9, RZ ;  /* 0xcd9e8d5707067825 */ /* 0x000fea00078e00ff */
[----:B------:R-:W-:Y:S02]  /*4e70*/  LOP3.LUT R4, R7, R74, R4, 0x96, !PT ;  /* 0x0000004a07047212 */ /* 0x000fe400078e9604 */
[----:B------:R-:W-:Y:S01]  /*4e80*/  LOP3.LUT R68, R71, R6, R68, 0x96, !PT ;  /* 0x0000000647447212 */ /* 0x000fe200078e9644 */
[----:B------:R4:W-:Y:S01]  /*4e90*/  MUFU.EX2 R162, R16 ;  /* 0x0000001000a27308 */ /* 0x0009e20000000800 */
[----:B------:R-:W-:Y:S01]  /*4ea0*/  IADD3 R6, R216, 0x78dde6e4, RZ ;  /* 0x78dde6e4d8067810 */ /* 0x000fe20007ffe0ff */
[----:B-1----:R-:W-:Y:S01]  /*4eb0*/  IMAD.WIDE.U32 R4, R4, -0x2daee0ad, RZ ;  /* 0xd2511f5304047825 */ /* 0x002fe200078e00ff */
[----:B--2---:R-:W-:Y:S03]  /*4ec0*/  IADD3 R8, R217, -0x126145ec, RZ ;  /* 0xed9eba14d9087810 */ /* 0x004fe60007ffe0ff */
[----:B------:R-:W-:Y:S01]  /*4ed0*/  IMAD.WIDE.U32 R68, R68, -0x2daee0ad, RZ ;  /* 0xd2511f5344447825 */ /* 0x000fe200078e00ff */
[----:B------:R-:W-:Y:S02]  /*4ee0*/  LOP3.LUT R5, R5, R72, R3, 0x96, !PT ;  /* 0x0000004805057212 */ /* 0x000fe400078e9603 */
[----:B------:R-:W-:Y:S01]  /*4ef0*/  IADD3 R3, R216, 0x1715609d, RZ ;  /* 0x1715609dd8037810 */ /* 0x000fe20007ffe0ff */
[----:B------:R1:W-:Y:S01]  /*4f00*/  MUFU.EX2 R151, R12 ;  /* 0x0000000c00977308 */ /* 0x0003e20000000800 */
[----:B------:R-:W-:Y:S01]  /*4f10*/  LOP3.LUT R8, R69, R4, R8, 0x96, !PT ;  /* 0x0000000445087212 */ /* 0x000fe200078e9608 */
[----:B------:R-:W-:Y:S04]  /*4f20*/  IMAD.WIDE.U32 R4, R5, -0x326172a9, RZ ;  /* 0xcd9e8d5705047825 */ /* 0x000fe800078e00ff */
[----:B---3--:R-:W-:Y:S01]  /*4f30*/  IMAD.WIDE.U32 R8, R8, -0x326172a9, RZ ;  /* 0xcd9e8d5708087825 */ /* 0x008fe200078e00ff */
[----:B------:R-:W-:Y:S03]  /*4f40*/  LOP3.LUT R6, R5, R70, R6, 0x96, !PT ;  /* 0x0000004605067212 */ /* 0x000fe600078e9606 */
[----:B------:R-:W-:Y:S01]  /*4f50*/  MUFU.EX2 R161, R11 ;  /* 0x0000000b00a17308 */ /* 0x000fe20000000800 */
[----:B------:R-:W-:Y:S01]  /*4f60*/  LOP3.LUT R4, R9, R4, R3, 0x96, !PT ;  /* 0x0000000409047212 */ /* 0x000fe200078e9603 */
[----:B------:R-:W-:Y:S01]  /*4f70*/  IMAD.WIDE.U32 R6, R6, -0x2daee0ad, RZ ;  /* 0xd2511f5306067825 */ /* 0x000fe200078e00ff */
[C---:B------:R-:W-:Y:S02]  /*4f80*/  IADD3 R3, R217.reuse, -0x56f99767, RZ ;  /* 0xa9066899d9037810 */ /* 0x040fe40007ffe0ff */
[----:B------:R-:W-:Y:S01]  /*4f90*/  IADD3 R9, R217, 0x646e171e, RZ ;  /* 0x646e171ed9097810 */ /* 0x000fe20007ffe0ff */
[----:B------:R-:W-:Y:S01]  /*4fa0*/  IMAD.WIDE.U32 R4, R4, -0x2daee0ad, RZ ;  /* 0xd2511f5304047825 */ /* 0x000fe200078e00ff */
[----:B------:R-:W-:Y:S03]  /*4fb0*/  LOP3.LUT R68, R7, R68, R3, 0x96, !PT ;  /* 0x0000004407447212 */ /* 0x000fe600078e9603 */
[----:B------:R2:W-:Y:S01]  /*4fc0*/  MUFU.EX2 R154, R10 ;  /* 0x0000000a009a7308 */ /* 0x0005e20000000800 */
[--C-:B----4-:R-:W-:Y:S01]  /*4fd0*/  FFMA.FTZ R16, R13, c[0x0][0x23c], -R2.reuse ;  /* 0x00008f000d107a23 */ /* 0x110fe20000010802 */
[----:B------:R-:W-:Y:S01]  /*4fe0*/  LOP3.LUT R6, R5, R6, R9, 0x96, !PT ;  /* 0x0000000605067212 */ /* 0x000fe200078e9609 */
[----:B------:R-:W-:Y:S01]  /*4ff0*/  FFMA.FTZ R2, R17, c[0x0][0x23c], -R2 ;  /* 0x00008f0011027a23 */ /* 0x000fe20000010802 */
[C---:B------:R-:W-:Y:S02]  /*5000*/  LOP3.LUT R7, R4.reuse, 0xff, RZ, 0xc0, !PT ;  /* 0x000000ff04077812 */ /* 0x040fe400078ec0ff */
[--C-:B------:R-:W-:Y:S02]  /*5010*/  SHF.R.U32.HI R3, RZ, 0x18, R4.reuse ;  /* 0x00000018ff037819 */ /* 0x100fe40000011604 */
[----:B-1----:R-:W-:Y:S02]  /*5020*/  SHF.R.U32.HI R12, RZ, 0x10, R4 ;  /* 0x00000010ff0c7819 */ /* 0x002fe40000011604 */
[----:B------:R-:W-:Y:S01]  /*5030*/  LOP3.LUT R13, R4, 0xffff, RZ, 0xc0, !PT ;  /* 0x0000ffff040d7812 */ /* 0x000fe200078ec0ff */
[----:B------:R-:W-:Y:S01]  /*5040*/  IMAD.WIDE.U32 R4, R68, -0x326172a9, RZ ;  /* 0xcd9e8d5744047825 */ /* 0x000fe200078e00ff */
[----:B------:R-:W-:Y:S01]  /*5050*/  IADD3 R9, R216, -0x4ab325aa, RZ ;  /* 0xb54cda56d8097810 */ /* 0x000fe20007ffe0ff */
[----:B------:R1:W-:Y:S01]  /*5060*/  MUFU.EX2 R148, R2 ;  /* 0x0000000200947308 */ /* 0x0003e20000000800 */
[----:B------:R-:W-:Y:S02]  /*5070*/  ISETP.LE.U32.AND P2, PT, R7, UR4, PT ;  /* 0x0000000407007c0c */ /* 0x000fe4000bf43070 */
[----:B------:R-:W-:Y:S02]  /*5080*/  ISETP.LE.U32.AND P0, PT, R3, UR4, PT ;  /* 0x0000000403007c0c */ /* 0x000fe4000bf03070 */
[----:B------:R-:W-:Y:S02]  /*5090*/  LOP3.LUT R3, R5, R8, R9, 0x96, !PT ;  /* 0x0000000805037212 */ /* 0x000fe400078e9609 */
[----:B------:R-:W-:Y:S02]  /*50a0*/  LOP3.LUT R8, R4, 0xff, RZ, 0xc0, !PT ;  /* 0x000000ff04087812 */ /* 0x000fe400078ec0ff */
[--C-:B------:R-:W-:Y:S01]  /*50b0*/  SHF.R.U32.HI R9, RZ, 0x18, R4.reuse ;  /* 0x00000018ff097819 */ /* 0x100fe20000011604 */
[----:B------:R-:W-:Y:S01]  /*50c0*/  MUFU.EX2 R99, R0 ;  /* 0x0000000000637308 */ /* 0x000fe20000000800 */
[----:B------:R-:W-:Y:S02]  /*50d0*/  ISETP.LE.U32.AND P6, PT, R8, UR4, PT ;  /* 0x0000000408007c0c */ /* 0x000fe4000bfc3070 */
[----:B------:R-:W-:Y:S02]  /*50e0*/  LOP3.LUT R7, R6, 0xff, RZ, 0xc0, !PT ;  /* 0x000000ff06077812 */ /* 0x000fe400078ec0ff */
[----:B--2---:R-:W-:Y:S02]  /*50f0*/  LOP3.LUT R10, R4, 0xffff, RZ, 0xc0, !PT ;  /* 0x0000ffff040a7812 */ /* 0x004fe400078ec0ff */
[----:B------:R-:W-:Y:S02]  /*5100*/  SHF.R.U32.HI R11, RZ, 0x10, R4 ;  /* 0x00000010ff0b7819 */ /* 0x000fe40000011604 */
[----:B------:R-:W-:Y:S01]  /*5110*/  SHF.R.U32.HI R4, RZ, 0x18, R6 ;  /* 0x00000018ff047819 */ /* 0x000fe20000011606 */
[----:B------:R-:W-:Y:S01]  /*5120*/  MUFU.EX2 R150, R16 ;  /* 0x0000001000967308 */ /* 0x000fe20000000800 */
[----:B------:R-:W-:Y:S02]  /*5130*/  ISETP.LE.U32.AND P1, PT, R9, UR4, PT ;  /* 0x0000000409007c0c */ /* 0x000fe4000bf23070 */
[----:B------:R-:W-:Y:S02]  /*5140*/  ISETP.LE.U32.AND P5, PT, R7, UR4, PT ;  /* 0x0000000407007c0c */ /* 0x000fe4000bfa3070 */
[----:B------:R-:W-:Y:S02]  /*5150*/  LOP3.LUT R7, R3, 0xff, RZ, 0xc0, !PT ;  /* 0x000000ff03077812 */ /* 0x000fe400078ec0ff */
[----:B------:R-:W-:Y:S02]  /*5160*/  ISETP.LE.U32.AND P3, PT, R4, UR4, PT ;  /* 0x0000000404007c0c */ /* 0x000fe4000bf63070 */
[--C-:B------:R-:W-:Y:S01]  /*5170*/  SHF.R.U32.HI R4, RZ, 0x18, R3.reuse ;  /* 0x00000018ff047819 */ /* 0x100fe20000011603 */
[----:B------:R-:W-:Y:S01]  /*5180*/  MUFU.EX2 R152, R15 ;  /* 0x0000000f00987308 */ /* 0x000fe20000000800 */
[----:B------:R-:W-:Y:S02]  /*5190*/  SHF.R.U32.HI R5, RZ, 0x10, R3 ;  /* 0x00000010ff057819 */ /* 0x000fe40000011603 */
[----:B------:R-:W-:Y:S02]  /*51a0*/  ISETP.LE.U32.AND P4, PT, R4, UR4, PT ;  /* 0x0000000404007c0c */ /* 0x000fe4000bf83070 */
[----:B------:R-:W-:Y:S02]  /*51b0*/  LOP3.LUT R4, R5, 0xff, RZ, 0xc0, !PT ;  /* 0x000000ff05047812 */ /* 0x000fe400078ec0ff */
[----:B------:R-:W-:Y:S02]  /*51c0*/  LOP3.LUT R5, R3, 0xffff, RZ, 0xc0, !PT ;  /* 0x0000ffff03057812 */ /* 0x000fe400078ec0ff */
[----:B------:R-:W-:Y:S01]  /*51d0*/  LOP3.LUT R3, R12, 0xff, RZ, 0xc0, !PT ;  /* 0x000000ff0c037812 */ /* 0x000fe200078ec0ff */
[----:B------:R-:W-:Y:S01]  /*51e0*/  MUFU.EX2 R149, R14 ;  /* 0x0000000e00957308 */ /* 0x000fe20000000800 */
[----:B------:R-:W-:Y:S02]  /*51f0*/  SHF.R.U32.HI R5, RZ, 0x8, R5 ;  /* 0x00000008ff057819 */ /* 0x000fe40000011605 */
[----:B-1----:R-:W-:Y:S07]  /*5200*/  LOP3.LUT R2, R11, 0xff, RZ, 0xc0, !PT ;  /* 0x000000ff0b027812 */ /* 0x002fee00078ec0ff */
[----:B------:R-:W1:Y:S02]  /*5210*/  MUFU.EX2 R155, R19 ;  /* 0x00000013009b7308 */ /* 0x000e640000000800 */
[----:B-1----:R-:W-:Y:S02]  /*5220*/  @!P0 FADD.FTZ R155, -R155, -RZ ;  /* 0x800000ff9b9b8221 */ /* 0x002fe40000010100 */
[----:B------:R-:W-:Y:S01]  /*5230*/  @!P2 FADD.FTZ R162, -R162, -RZ ;  /* 0x800000ffa2a2a221 */ /* 0x000fe20000010100 */
[----:B------:R-:W-:Y:S01]  /*5240*/  ISETP.LE.U32.AND P2, PT, R7, UR4, PT ;  /* 0x0000000407007c0c */ /* 0x000fe2000bf43070 */
[----:B------:R-:W-:Y:S01]  /*5250*/  @!P6 FADD.FTZ R160, -R160, -RZ ;  /* 0x800000ffa0a0e221 */ /* 0x000fe20000010100 */
[----:B------:R-:W-:Y:S01]  /*5260*/  ISETP.LE.U32.AND P6, PT, R4, UR4, PT ;  /* 0x0000000404007c0c */ /* 0x000fe2000bfc3070 */
[----:B------:R-:W-:Y:S01]  /*5270*/  @!P1 FADD.FTZ R161, -R161, -RZ ;  /* 0x800000ffa1a19221 */ /* 0x000fe20000010100 */
[----:B------:R-:W-:Y:S01]  /*5280*/  SHF.R.U32.HI R4, RZ, 0x8, R10 ;  /* 0x00000008ff047819 */ /* 0x000fe2000001160a */
[----:B------:R-:W-:Y:S01]  /*5290*/  @!P4 FADD.FTZ R159, -R159, -RZ ;  /* 0x800000ff9f9fc221 */ /* 0x000fe20000010100 */
[----:B------:R-:W-:Y:S01]  /*52a0*/  ISETP.LE.U32.AND P1, PT, R3, UR4, PT ;  /* 0x0000000403007c0c */ /* 0x000fe2000bf23070 */
[----:B------:R-:W-:Y:S01]  /*52b0*/  @!P5 FADD.FTZ R151, -R151, -RZ ;  /* 0x800000ff9797d221 */ /* 0x000fe20000010100 */
[----:B------:R-:W-:Y:S01]  /*52c0*/  LOP3.LUT R3, R4, 0xffff, RZ, 0xc0, !PT ;  /* 0x0000ffff04037812 */ /* 0x000fe200078ec0ff */
[----:B------:R-:W-:Y:S01]  /*52d0*/  @!P3 FADD.FTZ R152, -R152, -RZ ;  /* 0x800000ff9898b221 */ /* 0x000fe20000010100 */
[----:B------:R-:W-:Y:S02]  /*52e0*/  LOP3.LUT R4, R5, 0xffff, RZ, 0xc0, !PT ;  /* 0x0000ffff05047812 */ /* 0x000fe400078ec0ff */
[----:B------:R-:W-:Y:S01]  /*52f0*/  ISETP.LE.U32.AND P4, PT, R3, UR4, PT ;  /* 0x0000000403007c0c */ /* 0x000fe2000bf83070 */
[----:B------:R-:W-:Y:S01]  /*5300*/  @!P2 FADD.FTZ R157, -R157, -RZ ;  /* 0x800000ff9d9da221 */ /* 0x000fe20000010100 */
[----:B------:R-:W-:Y:S01]  /*5310*/  ISETP.LE.U32.AND P2, PT, R4, UR4, PT ;  /* 0x0000000404007c0c */ /* 0x000fe2000bf43070 */
[----:B------:R-:W-:Y:S01]  /*5320*/  @!P6 FADD.FTZ R156, -R156, -RZ ;  /* 0x800000ff9c9ce221 */ /* 0x000fe20000010100 */
[----:B------:R-:W-:Y:S02]  /*5330*/  ISETP.LE.U32.AND P6, PT, R2, UR4, PT ;  /* 0x0000000402007c0c */ /* 0x000fe4000bfc3070 */
[----:B------:R-:W-:Y:S01]  /*5340*/  SHF.R.U32.HI R3, RZ, 0x10, R6 ;  /* 0x00000010ff037819 */ /* 0x000fe20000011606 */
[----:B------:R-:W-:Y:S01]  /*5350*/  @!P1 FADD.FTZ R99, -R99, -RZ ;  /* 0x800000ff63639221 */ /* 0x000fe20000010100 */
[----:B------:R-:W-:Y:S02]  /*5360*/  LOP3.LUT R6, R6, 0xffff, RZ, 0xc0, !PT ;  /* 0x0000ffff06067812 */ /* 0x000fe400078ec0ff */
[----:B------:R-:W-:Y:S02]  /*5370*/  SHF.R.U32.HI R2, RZ, 0x8, R13 ;  /* 0x00000008ff027819 */ /* 0x000fe4000001160d */
[----:B------:R-:W-:Y:S01]  /*5380*/  SHF.R.U32.HI R6, RZ, 0x8, R6 ;  /* 0x00000008ff067819 */ /* 0x000fe20000011606 */
[----:B------:R-:W-:Y:S01]  /*5390*/  @!P4 FADD.FTZ R158, -R158, -RZ ;  /* 0x800000ff9e9ec221 */ /* 0x000fe20000010100 */
[----:B------:R-:W-:Y:S01]  /*53a0*/  LOP3.LUT R3, R3, 0xff, RZ, 0xc0, !PT ;  /* 0x000000ff03037812 */ /* 0x000fe200078ec0ff */
[----:B------:R-:W-:Y:S01]  /*53b0*/  @!P2 FADD.FTZ R153, -R153, -RZ ;  /* 0x800000ff9999a221 */ /* 0x000fe20000010100 */
[----:B------:R-:W-:Y:S01]  /*53c0*/  LOP3.LUT R0, R2, 0xffff, RZ, 0xc0, !PT ;  /* 0x0000ffff02007812 */ /* 0x000fe200078ec0ff */
[----:B------:R-:W-:Y:S01]  /*53d0*/  @!P6 FADD.FTZ R154, -R154, -RZ ;  /* 0x800000ff9a9ae221 */ /* 0x000fe20000010100 */
[----:B------:R-:W-:Y:S02]  /*53e0*/  LOP3.LUT R2, R6, 0xffff, RZ, 0xc0, !PT ;  /* 0x0000ffff06027812 */ /* 0x000fe400078ec0ff */
[----:B------:R-:W-:Y:S02]  /*53f0*/  ISETP.LE.U32.AND P4, PT, R3, UR4, PT ;  /* 0x0000000403007c0c */ /* 0x000fe4000bf83070 */
[----:B------:R-:W-:Y:S02]  /*5400*/  F2FP.RELU.PACK_AB R3, R153, R157 ;  /* 0x0000009d9903723e */ /* 0x000fe400000008ff */
[----:B------:R-:W-:Y:S02]  /*5410*/  ISETP.LE.U32.AND P6, PT, R2, UR4, PT ;  /* 0x0000000402007c0c */ /* 0x000fe4000bfc3070 */
[----:B------:R-:W-:Y:S01]  /*5420*/  F2FP.RELU.PACK_AB R2, R159, R156 ;  /* 0x0000009c9f02723e */ /* 0x000fe200000008ff */
[----:B------:R1:W-:Y:S01]  /*5430*/  STS [R227+0x20000], R3 ;  /* 0x02000003e3007388 */ /* 0x0003e20000000800 */
[----:B------:R-:W-:Y:S02]  /*5440*/  ISETP.LE.U32.AND P2, PT, R0, UR4, PT ;  /* 0x0000000400007c0c */ /* 0x000fe4000bf43070 */
[----:B------:R-:W-:Y:S01]  /*5450*/  F2FP.RELU.PACK_AB R0, R158, R160 ;  /* 0x000000a09e00723e */ /* 0x000fe200000008ff */
[----:B------:R2:W-:Y:S01]  /*5460*/  STS [R227+0x20400], R2 ;  /* 0x02040002e3007388 */ /* 0x0005e20000000800 */
[----:B------:R-:W-:Y:S01]  /*5470*/  FSETP.GE.FTZ.AND P1, PT, R156, RZ, PT ;  /* 0x000000ff9c00720b */ /* 0x000fe20003f36000 */
[----:B------:R-:W-:Y:S01]  /*5480*/  @!P4 FADD.FTZ R149, -R149, -RZ ;  /* 0x800000ff9595c221 */ /* 0x000fe20000010100 */
[----:B------:R-:W-:Y:S01]  /*5490*/  FSETP.GE.FTZ.AND P3, PT, R157, RZ, PT ;  /* 0x000000ff9d00720b */ /* 0x000fe20003f76000 */
[----:B------:R3:W-:Y:S01]  /*54a0*/  STS [R230+0x20000], R0 ;  /* 0x02000000e6007388 */ /* 0x0007e20000000800 */
[----:B------:R-:W-:Y:S01]  /*54b0*/  FSETP.GE.FTZ.AND P4, PT, R158, RZ, PT ;  /* 0x000000ff9e00720b */ /* 0x000fe20003f96000 */
[----:B------:R-:W-:Y:S01]  /*54c0*/  @!P6 FADD.FTZ R150, -R150, -RZ ;  /* 0x800000ff9696e221 */ /* 0x000fe20000010100 */
[----:B------:R-:W-:Y:S02]  /*54d0*/  F2FP.RELU.PACK_AB R4, R152, R149 ;  /* 0x000000959804723e */ /* 0x000fe400000008ff */
[----:B------:R-:W-:Y:S01]  /*54e0*/  ISETP.GT.AND P6, PT, R211, R236, PT ;  /* 0x000000ecd300720c */ /* 0x000fe20003fc4270 */
[----:B------:R-:W-:Y:S01]  /*54f0*/  @!P2 FADD.FTZ R148, -R148, -RZ ;  /* 0x800000ff9494a221 */ /* 0x000fe20000010100 */
[----:B------:R-:W-:Y:S02]  /*5500*/  F2FP.RELU.PACK_AB R5, R150, R151 ;  /* 0x000000979605723e */ /* 0x000fe400000008ff */
[----:B------:R-:W-:Y:S02]  /*5510*/  FSETP.GE.FTZ.AND P2, PT, R153, RZ, PT ;  /* 0x000000ff9900720b */ /* 0x000fe40003f56000 */
[----:B-1----:R-:W-:Y:S02]  /*5520*/  F2FP.RELU.PACK_AB R3, R148, R162 ;  /* 0x000000a29403723e */ /* 0x002fe400000008ff */
[----:B--2---:R-:W-:Y:S02]  /*5530*/  F2FP.RELU.PACK_AB R2, R155, R99 ;  /* 0x000000639b02723e */ /* 0x004fe400000008ff */
[----:B---3--:R-:W-:Y:S05]  /*5540*/  F2FP.RELU.PACK_AB R0, R161, R154 ;  /* 0x0000009aa100723e */ /* 0x008fea00000008ff */
[----:B------:R1:W-:Y:S04]  /*5550*/  STS [R230+0x20400], R0 ;  /* 0x02040000e6007388 */ /* 0x0003e80000000800 */
[----:B------:R-:W-:Y:S04]  /*5560*/  STS [R228+0x20000], R5 ;  /* 0x02000005e4007388 */ /* 0x000fe80000000800 */
[----:B------:R-:W-:Y:S04]  /*5570*/  STS [R228+0x20400], R4 ;  /* 0x02040004e4007388 */ /* 0x000fe80000000800 */
[----:B------:R2:W-:Y:S04]  /*5580*/  STS [R229+0x20000], R3 ;  /* 0x02000003e5007388 */ /* 0x0005e80000000800 */
[----:B------:R3:W-:Y:S04]  /*5590*/  STS [R229+0x20400], R2 ;  /* 0x02040002e5007388 */ /* 0x0007e80000000800 */
[----:B------:R-:W-:Y:S01]  /*55a0*/  LDSM.16.M88.4 R8, [R192+0x18000] ;  /* 0x01800000c008783b */ /* 0x000fe20000000200 */
[----:B-1----:R-:W-:Y:S07]  /*55b0*/  IMAD.SHL.U32 R0, R202, 0x2, RZ ;  /* 0x00000002ca007824 */ /* 0x002fee00078e00ff */
[----:B------:R-:W-:Y:S08]  /*55c0*/  LDSM.16.M88.4 R68, [R192+0x18800] ;  /* 0x01880000c044783b */ /* 0x000ff00000000200 */
[----:B------:R-:W1:Y:S01]  /*55d0*/  LDSM.16.M88.4 R16, [R0+0xc000] ;  /* 0x00c000000010783b */ /* 0x000e620000000200 */
[C-C-:B--2---:R-:W-:Y:S02]  /*55e0*/  IMAD.IADD R3, R196.reuse, 0x1, R0.reuse ;  /* 0x00000001c4037824 */ /* 0x144fe400078e0200 */
[----:B---3--:R-:W-:Y:S05]  /*55f0*/  IMAD.IADD R2, R197, 0x1, R0 ;  /* 0x00000001c5027824 */ /* 0x008fea00078e0200 */
[----:B------:R-:W-:Y:S01]  /*5600*/  LDSM.16.M88.4 R76, [R189+0x18000] ;  /* 0x01800000bd4c783b */ /* 0x000fe20000000200 */
[----:B------:R-:W-:Y:S07]  /*5610*/  IMAD.IADD R96, R196, 0x1, R2 ;  /* 0x00000001c4607824 */ /* 0x000fee00078e0202 */
[----:B------:R-:W2:Y:S08]  /*5620*/  LDSM.16.M88.4 R72, [R2+0xc000] ;  /* 0x00c000000248783b */ /* 0x000eb00000000200 */
[----:B------:R-:W3:Y:S08]  /*5630*/  LDSM.16.M88.4 R80, [R189+0x18800] ;  /* 0x01880000bd50783b */ /* 0x000ef00000000200 */
[----:B------:R-:W-:Y:S01]  /*5640*/  LDSM.16.M88.4 R84, [R3+0xc000] ;  /* 0x00c000000354783b */ /* 0x000fe20000000200 */
[C---:B-1----:R-:W-:Y:S07]  /*5650*/  HMMA.16816.F32 R4, R16.reuse, R8, RZ ;  /* 0x000000081004723c */ /* 0x042fee00000018ff */
[----:B------:R-:W1:Y:S01]  /*5660*/  LDSM.16.M88.4 R88, [R191+0x18000] ;  /* 0x01800000bf58783b */ /* 0x000e620000000200 */
[C---:B------:R-:W-:Y:S07]  /*5670*/  HMMA.16816.F32 R8, R16.reuse, R10, RZ ;  /* 0x0000000a1008723c */ /* 0x040fee00000018ff */
[----:B------:R-:W-:Y:S01]  /*5680*/  LDSM.16.M88.4 R92, [R190+0x18000] ;  /* 0x01800000be5c783b */ /* 0x000fe20000000200 */
[C---:B------:R-:W-:Y:S08]  /*5690*/  HMMA.16816.F32 R12, R16.reuse, R68, RZ ;  /* 0x00000044100c723c */ /* 0x040ff000000018ff */
[----:B------:R-:W-:Y:S01]  /*56a0*/  HMMA.16816.F32 R16, R16, R70, RZ ;  /* 0x000000461010723c */ /* 0x000fe200000018ff */
[----:B------:R-:W4:Y:S07]  /*56b0*/  LDSM.16.M88.4 R68, [R191+0x18800] ;  /* 0x01880000bf44783b */ /* 0x000f2e0000000200 */
[C---:B--2---:R-:W-:Y:S08]  /*56c0*/  HMMA.16816.F32 R4, R72.reuse, R76, R4 ;  /* 0x0000004c4804723c */ /* 0x044ff00000001804 */
        /* <DEDUP_REMOVED lines=40> */
[----:B-1----:R-:W-:Y:S04]  /*5950*/  IMAD.U32 R0, R242, -0x40, RZ ;  /* 0xffffffc0f2007824 */ /* 0x002fe800078e00ff */
[C---:B--2---:R-:W-:Y:S01]  /*5960*/  HMMA.16816.F32 R4, R80.reuse, R92, R4 ;  /* 0x0000005c5004723c */ /* 0x044fe20000001804 */
[----:B------:R-:W-:Y:S04]  /*5970*/  LDSM.16.M88.4 R76, [R2+0x10000] ;  /* 0x01000000024c783b */ /* 0x000fe80000000200 */
[C---:B------:R-:W-:Y:S03]  /*5980*/  LEA R204, P0, R0.reuse, R204, 0x2 ;  /* 0x000000cc00cc7211 */ /* 0x040fe600078010ff */
[C---:B------:R-:W-:Y:S01]  /*5990*/  HMMA.16816.F32 R8, R80.reuse, R94, R8 ;  /* 0x0000005e5008723c */ /* 0x040fe20000001808 */
[----:B------:R-:W1:Y:S03]  /*59a0*/  LDSM.16.M88.4 R92, [R189+0x1c000] ;  /* 0x01c00000bd5c783b */ /* 0x000e660000000200 */
[----:B------:R-:W-:Y:S02]  /*59b0*/  LEA.HI.X.SX32 R205, R0, R205, 0x2, P0 ;  /* 0x000000cd00cd7211 */ /* 0x000fe400000f16ff */
[----:B------:R-:W-:Y:S02]  /*59c0*/  FSETP.GE.FTZ.AND P0, PT, R159, RZ, PT ;  /* 0x000000ff9f00720b */ /* 0x000fe40003f16000 */
[C---:B---3--:R-:W-:Y:S08]  /*59d0*/  HMMA.16816.F32 R12, R80.reuse, R72, R12 ;  /* 0x00000048500c723c */ /* 0x048ff0000000180c */
[----:B------:R-:W-:Y:S01]  /*59e0*/  HMMA.16816.F32 R16, R80, R74, R16 ;  /* 0x0000004a5010723c */ /* 0x000fe20000001810 */
[----:B------:R-:W2:Y:S07]  /*59f0*/  LDSM.16.M88.4 R72, [R189+0x1c800] ;  /* 0x01c80000bd48783b */ /* 0x000eae0000000200 */
[C---:B------:R-:W-:Y:S01]  /*5a00*/  HMMA.16816.F32 R4, R84.reuse, R88, R4 ;  /* 0x000000585404723c */ /* 0x040fe20000001804 */
[----:B------:R-:W-:Y:S07]  /*5a10*/  LDSM.16.M88.4 R80, [R3+0x10000] ;  /* 0x010000000350783b */ /* 0x000fee0000000200 */
[C---:B------:R-:W-:Y:S01]  /*5a20*/  HMMA.16816.F32 R8, R84.reuse, R90, R8 ;  /* 0x0000005a5408723c */ /* 0x040fe20000001808 */
[----:B------:R-:W3:Y:S07]  /*5a30*/  LDSM.16.M88.4 R88, [R191+0x1c000] ;  /* 0x01c00000bf58783b */ /* 0x000eee0000000200 */
[C---:B----4-:R-:W-:Y:S08]  /*5a40*/  HMMA.16816.F32 R12, R84.reuse, R68, R12 ;  /* 0x00000044540c723c */ /* 0x050ff0000000180c */
[----:B------:R-:W-:Y:S01]  /*5a50*/  HMMA.16816.F32 R16, R84, R70, R16 ;  /* 0x000000465410723c */ /* 0x000fe20000001810 */
[----:B------:R-:W4:Y:S07]  /*5a60*/  LDSM.16.M88.4 R68, [R191+0x1c800] ;  /* 0x01c80000bf44783b */ /* 0x000f2e0000000200 */
[C---:B-1----:R-:W-:Y:S01]  /*5a70*/  HMMA.16816.F32 R4, R76.reuse, R92, R4 ;  /* 0x0000005c4c04723c */ /* 0x042fe20000001804 */
[----:B------:R-:W-:Y:S07]  /*5a80*/  LDSM.16.M88.4 R84, [R96+0x10000] ;  /* 0x010000006054783b */ /* 0x000fee0000000200 */
[C---:B------:R-:W-:Y:S01]  /*5a90*/  HMMA.16816.F32 R8, R76.reuse, R94, R8 ;  /* 0x0000005e4c08723c */ /* 0x040fe20000001808 */
[----:B------:R-:W1:Y:S07]  /*5aa0*/  LDSM.16.M88.4 R92, [R190+0x1c000] ;  /* 0x01c00000be5c783b */ /* 0x000e6e0000000200 */
[C---:B--2---:R-:W-:Y:S08]  /*5ab0*/  HMMA.16816.F32 R12, R76.reuse, R72, R12 ;  /* 0x000000484c0c723c */ /* 0x044ff0000000180c */
[----:B------:R-:W-:Y:S01]  /*5ac0*/  HMMA.16816.F32 R16, R76, R74, R16 ;  /* 0x0000004a4c10723c */ /* 0x000fe20000001810 */
[----:B------:R-:W2:Y:S07]  /*5ad0*/  LDSM.16.M88.4 R72, [R190+0x1c800] ;  /* 0x01c80000be48783b */ /* 0x000eae0000000200 */
[C---:B---3--:R-:W-:Y:S08]  /*5ae0*/  HMMA.16816.F32 R4, R80.reuse, R88, R4 ;  /* 0x000000585004723c */ /* 0x048ff00000001804 */
[C---:B------:R-:W-:Y:S08]  /*5af0*/  HMMA.16816.F32 R8, R80.reuse, R90, R8 ;  /* 0x0000005a5008723c */ /* 0x040ff00000001808 */
[C---:B----4-:R-:W-:Y:S08]  /*5b00*/  HMMA.16816.F32 R12, R80.reuse, R68, R12 ;  /* 0x00000044500c723c */ /* 0x050ff0000000180c */
[----:B------:R-:W-:Y:S08]  /*5b10*/  HMMA.16816.F32 R16, R80, R70, R16 ;  /* 0x000000465010723c */ /* 0x000ff00000001810 */
[C---:B-1----:R-:W-:Y:S08]  /*5b20*/  HMMA.16816.F32 R4, R84.reuse, R92, R4 ;  /* 0x0000005c5404723c */ /* 0x042ff00000001804 */
[C---:B------:R-:W-:Y:S08]  /*5b30*/  HMMA.16816.F32 R8, R84.reuse, R94, R8 ;  /* 0x0000005e5408723c */ /* 0x040ff00000001808 */
[C---:B--2---:R-:W-:Y:S08]  /*5b40*/  HMMA.16816.F32 R12, R84.reuse, R72, R12 ;  /* 0x00000048540c723c */ /* 0x044ff0000000180c */
[C---:B-----5:R-:W-:Y:S01]  /*5b50*/  FADD.FTZ R0, -R97.reuse, R7 ;  /* 0x0000000761007221 */ /* 0x060fe20000010100 */
[----:B------:R-:W-:Y:S03]  /*5b60*/  HMMA.16816.F32 R16, R84, R74, R16 ;  /* 0x0000004a5410723c */ /* 0x000fe60000001810 */
[----:B------:R-:W-:Y:S01]  /*5b70*/  FADD.FTZ R3, -R98, R5 ;  /* 0x0000000562037221 */ /* 0x000fe20000010100 */
[-C--:B------:R-:W-:Y:S01]  /*5b80*/  FSEL R0, R0, R97.reuse, P0 ;  /* 0x0000006100007208 */ /* 0x080fe20000000000 */
[----:B------:R-:W-:Y:S01]  /*5b90*/  FADD.FTZ R2, -R97, R6 ;  /* 0x0000000661027221 */ /* 0x000fe20000010100 */
[----:B------:R-:W-:Y:S01]  /*5ba0*/  FSETP.GE.FTZ.AND P0, PT, R160, RZ, PT ;  /* 0x000000ffa000720b */ /* 0x000fe20003f16000 */
[C---:B------:R-:W-:Y:S01]  /*5bb0*/  FADD.FTZ R8, -R98.reuse, R8 ;  /* 0x0000000862087221 */ /* 0x040fe20000010100 */
[----:B------:R-:W-:Y:S01]  /*5bc0*/  FSEL R3, R3, R98, P2 ;  /* 0x0000006203037208 */ /* 0x000fe20001000000 */
[----:B------:R-:W-:Y:S01]  /*5bd0*/  FADD.FTZ R4, -R98, R4 ;  /* 0x0000000462047221 */ /* 0x000fe20000010100 */
[----:B------:R-:W-:Y:S02]  /*5be0*/  FSETP.GE.FTZ.AND P2, PT, R150, RZ, PT ;  /* 0x000000ff9600720b */ /* 0x000fe40003f56000 */
[C---:B------:R-:W-:Y:S01]  /*5bf0*/  FADD.FTZ R10, -R97.reuse, R10 ;  /* 0x0000000a610a7221 */ /* 0x040fe20000010100 */
[----:B------:R-:W-:Y:S01]  /*5c00*/  FSEL R2, R2, R97, P1 ;  /* 0x0000006102027208 */ /* 0x000fe20000800000 */
[----:B------:R-:W-:Y:S01]  /*5c10*/  FADD.FTZ R11, -R97, R11 ;  /* 0x0000000b610b7221 */ /* 0x000fe20000010100 */
[----:B------:R-:W-:Y:S01]  /*5c20*/  FSETP.GE.FTZ.AND P1, PT, R154, RZ, PT ;  /* 0x000000ff9a00720b */ /* 0x000fe20003f36000 */
[----:B------:R-:W-:Y:S01]  /*5c30*/  FMUL.FTZ R74, R159, R0 ;  /* 0x000000009f4a7220 */ /* 0x000fe20000410000 */
[-C--:B------:R-:W-:Y:S01]  /*5c40*/  FSEL R0, R8, R98.reuse, P0 ;  /* 0x0000006208007208 */ /* 0x080fe20000000000 */
[----:B------:R-:W-:Y:S01]  /*5c50*/  FMUL.FTZ R76, R153, R3 ;  /* 0x00000003994c7220 */ /* 0x000fe20000410000 */
[----:B------:R-:W-:Y:S01]  /*5c60*/  FSETP.GE.FTZ.AND P0, PT, R161, RZ, PT ;  /* 0x000000ffa100720b */ /* 0x000fe20003f16000 */
[----:B------:R-:W-:Y:S01]  /*5c70*/  FADD.FTZ R3, -R98, R13 ;  /* 0x0000000d62037221 */ /* 0x000fe20000010100 */
[----:B------:R-:W-:Y:S01]  /*5c80*/  FSEL R4, R4, R98, P3 ;  /* 0x0000006204047208 */ /* 0x000fe20001800000 */
[----:B------:R-:W-:Y:S01]  /*5c90*/  FMUL.FTZ R75, R156, R2 ;  /* 0x000000029c4b7220 */ /* 0x000fe20000410000 */
[-C--:B------:R-:W-:Y:S01]  /*5ca0*/  FSEL R2, R10, R97.reuse, P1 ;  /* 0x000000610a027208 */ /* 0x080fe20000800000 */
[----:B------:R-:W-:Y:S01]  /*5cb0*/  FMUL.FTZ R73, R160, R0 ;  /* 0x00000000a0497220 */ /* 0x000fe20000410000 */
[----:B------:R-:W-:Y:S01]  /*5cc0*/  FSEL R0, R11, R97, P0 ;  /* 0x000000610b007208 */ /* 0x000fe20000000000 */
[----:B------:R-:W-:Y:S01]  /*5cd0*/  FMUL.FTZ R77, R157, R4 ;  /* 0x000000049d4d7220 */ /* 0x000fe20000410000 */
[----:B------:R-:W-:Y:S01]  /*5ce0*/  FSETP.GE.FTZ.AND P1, PT, R148, RZ, PT ;  /* 0x000000ff9400720b */ /* 0x000fe20003f36000 */
[C---:B------:R-:W-:Y:S01]  /*5cf0*/  FADD.FTZ R4, -R98.reuse, R12 ;  /* 0x0000000c62047221 */ /* 0x040fe20000010100 */
[----:B------:R-:W-:Y:S01]  /*5d00*/  FSETP.GE.FTZ.AND P0, PT, R155, RZ, PT ;  /* 0x000000ff9b00720b */ /* 0x000fe20003f16000 */
[----:B------:R-:W-:Y:S01]  /*5d10*/  FADD.FTZ R5, -R98, R9 ;  /* 0x0000000962057221 */ /* 0x000fe20000010100 */
        /* <DEDUP_REMOVED lines=8> */
[----:B------:R-:W-:Y:S01]  /*5da0*/  FSEL R5, R5, R98, P4 ;  /* 0x0000006205057208 */ /* 0x000fe20002000000 */
[----:B------:R-:W-:Y:S01]  /*5db0*/  FADD.FTZ R2, -R98, R16 ;  /* 0x0000001062027221 */ /* 0x000fe20000010100 */
[----:B------:R-:W-:Y:S01]  /*5dc0*/  FSETP.GE.FTZ.AND P3, PT, R149, RZ, PT ;  /* 0x000000ff9500720b */ /* 0x000fe20003f76000 */
[----:B------:R-:W-:Y:S01]  /*5dd0*/  FADD.FTZ R0, -R97, R18 ;  /* 0x0000001261007221 */ /* 0x000fe20000010100 */
        /* <DEDUP_REMOVED lines=35> */
[CC--:B------:R-:W-:Y:S01]  /*6010*/  @!P1 LEA R6, P0, R0.reuse, R214.reuse, 0x1 ;  /* 0x000000d600069211 */ /* 0x0c0fe200078008ff */
        /* <DEDUP_REMOVED lines=57> */
.L_x_1492:
[----:B-1----:R-:W-:Y:S01]  /*63b0*/  F2FP.PACK_AB R6, R76, R77 ;  /* 0x0000004d4c06723e */ /* 0x002fe200000000ff */
        /* <DEDUP_REMOVED lines=108> */
[----:B------:R-:W-:Y:S02]  /*6a80*/  IMAD.MOV.U32 R212, RZ, RZ, R2 ;  /* 0x000000ffffd47224 */ /* 0x000fe400078e0002 */
[----:B------:R-:W-:Y:S01]  /*6a90*/  @!PT LDS RZ, [RZ] ;  /* 0x00000000fffff984 */ /* 0x000fe20000000800 */
[----:B------:R-:W-:Y:S01]  /*6aa0*/  @!PT LDS RZ, [RZ] ;  /* 0x00000000fffff984 */ /* 0x000fe20000000800 */
[----:B------:R-:W-:Y:S01]  /*6ab0*/  @!PT LDS RZ, [RZ] ;  /* 0x00000000fffff984 */ /* 0x000fe20000000800 */
[----:B------:R1:W-:Y:S01]  /*6ac0*/  @!P2 LDGSTS.E.BYPASS.LTC128B.128 [R208+0xe000], [R2.64+0x80] ;  /* 0x0e00008002d0afae */ /* 0x0003e2000b901d46 */
[CCC-:B------:R-:W-:Y:S02]  /*6ad0*/  @!P2 LEA.HI.X R7, R0.reuse, R213.reuse, R5.reuse, 0x1, P4 ;  /* 0x000000d50007a211 */ /* 0x1c0fe400020f0c05 */
[----:B------:R-:W-:Y:S01]  /*6ae0*/  @!P1 LEA.HI.X R5, R0, R213, R5, 0x1, P0 ;  /* 0x000000d500059211 */ /* 0x000fe200000f0c05 */
[----:B------:R1:W-:Y:S01]  /*6af0*/  @P1 STS.128 [R208+0x10000], RZ ;  /* 0x010000ffd0001388 */ /* 0x0003e20000000c00 */
[----:B------:R-:W-:Y:S03]  /*6b00*/  IMAD.MOV.U32 R213, RZ, RZ, R3 ;  /* 0x000000ffffd57224 */ /* 0x000fe600078e0003 */
        /* <DEDUP_REMOVED lines=20> */
.L_x_1493:
[----:B------:R-:W-:Y:S01]  /*6c50*/  LDSM.16.M88.4 R96, [R198] ;  /* 0x00000000c660783b */ /* 0x000fe20000000200 */
[----:B-1----:R-:W-:Y:S03]  /*6c60*/  @P6 IADD3 R2, P0, R220, -0x100, RZ ;  /* 0xffffff00dc026810 */ /* 0x002fe60007f1e0ff */
[----:B------:R-:W1:Y:S01]  /*6c70*/  LDSM.16.MT88.4 R16, [R184+0x12000] ;  /* 0x01200000b810783b */ /* 0x000e620000004200 */
[----:B------:R-:W-:Y:S01]  /*6c80*/  @P6 IADD3.X R0, R221, -0x1, RZ, P0, !PT ;  /* 0xffffffffdd006810 */ /* 0x000fe200007fe4ff */
[----:B------:R-:W-:Y:S02]  /*6c90*/  @P6 IMAD.MOV.U32 R220, RZ, RZ, R2 ;  /* 0x000000ffffdc6224 */ /* 0x000fe400078e0002 */
[----:B------:R-:W2:Y:S02]  /*6ca0*/  LDSM.16.M88.4 R92, [R198+0x1000] ;  /* 0x00100000c65c783b */ /* 0x000ea40000000200 */
[----:B------:R-:W-:Y:S02]  /*6cb0*/  @P6 IMAD.MOV.U32 R221, RZ, RZ, R0 ;  /* 0x000000ffffdd6224 */ /* 0x000fe400078e0000 */
[----:B------:R-:W3:Y:S01]  /*6cc0*/  LDSM.16.MT88.4 R80, [R184+0x14000] ;  /* 0x01400000b850783b */ /* 0x000ee20000004200 */
[C---:B------:R-:W-:Y:S02]  /*6cd0*/  IMAD R0, R242.reuse, 0x18, RZ ;  /* 0x00000018f2007824 */ /* 0x040fe400078e02ff */
[----:B------:R-:W-:Y:S01]  /*6ce0*/  @P6 IMAD.WIDE R2, R219, 0x4, R220 ;  /* 0x00000004db026825 */ /* 0x000fe200078e02dc */
[----:B------:R-:W4:Y:S04]  /*6cf0*/  LDSM.16.MT88.4 R148, [R184+0x16000] ;  /* 0x01600000b894783b */ /* 0x000f280000004200 */
[----:B------:R-:W-:Y:S04]  /*6d00*/  LDSM.16.M88.4 R152, [R199] ;  /* 0x00000000c798783b */ /* 0x000fe80000000200 */
[----:B------:R-:W3:Y:S04]  /*6d10*/  LDSM.16.MT88.4 R156, [R184+0x12800] ;  /* 0x01280000b89c783b */ /* 0x000ee80000004200 */
[----:B------:R-:W3:Y:S04]  /*6d20*/  LDSM.16.M88.4 R160, [R199+0x1000] ;  /* 0x00100000c7a0783b */ /* 0x000ee80000000200 */
[----:B------:R-:W3:Y:S04]  /*6d30*/  LDSM.16.MT88.4 R164, [R184+0x14800] ;  /* 0x01480000b8a4783b */ /* 0x000ee80000004200 */
[----:B------:R-:W-:Y:S04]  /*6d40*/  LDSM.16.M88.4 R168, [R200] ;  /* 0x00000000c8a8783b */ /* 0x000fe80000000200 */
[----:B------:R-:W-:Y:S01]  /*6d50*/  LDSM.16.MT88.4 R172, [R184+0x13000] ;  /* 0x01300000b8ac783b */ /* 0x000fe20000004200 */
[-C--:B-1----:R-:W-:Y:S03]  /*6d60*/  HMMA.16816.F32 R4, R96, R16.reuse, RZ ;  /* 0x000000106004723c */ /* 0x082fe600000018ff */
[----:B------:R-:W-:Y:S04]  /*6d70*/  LDSM.16.MT88.4 R176, [R184+0x15000] ;  /* 0x01500000b8b0783b */ /* 0x000fe80000004200 */
[----:B------:R-:W-:Y:S01]  /*6d80*/  LDSM.16.MT88.4 R180, [R184+0x15800] ;  /* 0x01580000b8b4783b */ /* 0x000fe20000004200 */
[C---:B--2---:R-:W-:Y:S03]  /*6d90*/  HMMA.16816.F32 R8, R92.reuse, R16, RZ ;  /* 0x000000105c08723c */ /* 0x044fe600000018ff */
[----:B------:R1:W5:Y:S04]  /*6da0*/  @P6 LDG.E R225, [R2.64] ;  /* 0x0000000602e16981 */ /* 0x000368000c1e1900 */
[----:B------:R1:W5:Y:S01]  /*6db0*/  @P6 LDG.E R226, [R2.64+0x20] ;  /* 0x0000200602e26981 */ /* 0x000362000c1e1900 */
        /* <DEDUP_REMOVED lines=10> */
[----:B------:R-:W2:Y:S07]  /*6e60*/  LDSM.16.MT88.4 R148, [R184+0x16800] ;  /* 0x01680000b894783b */ /* 0x000eae0000004200 */
[-C--:B------:R-:W-:Y:S08]  /*6e70*/  HMMA.16816.F32 R4, R152, R156.reuse, R4 ;  /* 0x0000009c9804723c */ /* 0x080ff00000001804 */
[C---:B------:R-:W-:Y:S08]  /*6e80*/  HMMA.16816.F32 R8, R160.reuse, R156, R8 ;  /* 0x0000009ca008723c */ /* 0x040ff00000001808 */
[-C--:B------:R-:W-:Y:S08]  /*6e90*/  HMMA.16816.F32 R12, R160, R158.reuse, R12 ;  /* 0x0000009ea00c723c */ /* 0x080ff0000000180c */
[C---:B------:R-:W-:Y:S01]  /*6ea0*/  HMMA.16816.F32 R16, R152.reuse, R158, R16 ;  /* 0x0000009e9810723c */ /* 0x040fe20000001810 */
[----:B------:R-:W3:Y:S07]  /*6eb0*/  LDSM.16.M88.4 R156, [R200+0x1000] ;  /* 0x00100000c89c783b */ /* 0x000eee0000000200 */
[-C--:B------:R-:W-:Y:S08]  /*6ec0*/  HMMA.16816.F32 R68, R152, R164.reuse, R68 ;  /* 0x000000a49844723c */ /* 0x080ff00000001844 */
[C---:B------:R-:W-:Y:S08]  /*6ed0*/  HMMA.16816.F32 R72, R160.reuse, R164, R72 ;  /* 0x000000a4a048723c */ /* 0x040ff00000001848 */
[-C--:B------:R-:W-:Y:S08]  /*6ee0*/  HMMA.16816.F32 R76, R160, R166.reuse, R76 ;  /* 0x000000a6a04c723c */ /* 0x080ff0000000184c */
[C---:B------:R-:W-:Y:S01]  /*6ef0*/  HMMA.16816.F32 R80, R152.reuse, R166, R80 ;  /* 0x000000a69850723c */ /* 0x040fe20000001850 */
[----:B------:R-:W4:Y:S07]  /*6f00*/  LDSM.16.MT88.4 R164, [R184+0x17000] ;  /* 0x01700000b8a4783b */ /* 0x000f2e0000004200 */
[-C--:B--2---:R-:W-:Y:S08]  /*6f10*/  HMMA.16816.F32 R84, R152, R148.reuse, R84 ;  /* 0x000000949854723c */ /* 0x084ff00000001854 */
[C---:B------:R-:W-:Y:S08]  /*6f20*/  HMMA.16816.F32 R88, R160.reuse, R148, R88 ;  /* 0x00000094a058723c */ /* 0x040ff00000001858 */
[-C--:B------:R-:W-:Y:S01]  /*6f30*/  HMMA.16816.F32 R92, R160, R150.reuse, R92 ;  /* 0x00000096a05c723c */ /* 0x080fe2000000185c */
[----:B------:R-:W-:Y:S07]  /*6f40*/  LDSM.16.M88.4 R160, [R201+0x1000] ;  /* 0x00100000c9a0783b */ /* 0x000fee0000000200 */
[----:B------:R-:W-:Y:S01]  /*6f50*/  HMMA.16816.F32 R96, R152, R150, R96 ;  /* 0x000000969860723c */ /* 0x000fe20000001860 */
[----:B------:R-:W-:Y:S04]  /*6f60*/  LDSM.16.M88.4 R148, [R201] ;  /* 0x00000000c994783b */ /* 0x000fe80000000200 */
[----:B------:R-:W2:Y:S03]  /*6f70*/  LDSM.16.MT88.4 R152, [R184+0x13800] ;  /* 0x01380000b898783b */ /* 0x000ea60000004200 */
[-C--:B------:R-:W-:Y:S01]  /*6f80*/  HMMA.16816.F32 R4, R168, R172.reuse, R4 ;  /* 0x000000aca804723c */ /* 0x080fe20000001804 */
[----:B------:R-:W1:Y:S07]  /*6f90*/  LDSM.16.MT88.4 R184, [R184+0x17800] ;  /* 0x01780000b8b8783b */ /* 0x000e6e0000004200 */
[C---:B---3--:R-:W-:Y:S08]  /*6fa0*/  HMMA.16816.F32 R8, R156.reuse, R172, R8 ;  /* 0x000000ac9c08723c */ /* 0x048ff00000001808 */
[-C--:B------:R-:W-:Y:S08]  /*6fb0*/  HMMA.16816.F32 R12, R156, R174.reuse, R12 ;  /* 0x000000ae9c0c723c */ /* 0x080ff0000000180c */
        /* <DEDUP_REMOVED lines=9> */
[-C--:B--2---:R-:W-:Y:S08]  /*7050*/  HMMA.16816.F32 R4, R148, R152.reuse, R4 ;  /* 0x000000989404723c */ /* 0x084ff00000001804 */
[C---:B------:R-:W-:Y:S07]  /*7060*/  HMMA.16816.F32 R8, R160.reuse, R152, R8 ;  /* 0x00000098a008723c */ /* 0x040fee0000001808 */
[----:B------:R-:W-:Y:S01]  /*7070*/  IMAD.SHL.U32 R152, R242, 0x8, RZ ;  /* 0x00000008f2987824 */ /* 0x000fe200078e00ff */
[-C--:B------:R-:W-:Y:S04]  /*7080*/  HMMA.16816.F32 R12, R160, R154.reuse, R12 ;  /* 0x0000009aa00c723c */ /* 0x080fe8000000180c */
[-C--:B-1----:R-:W-:Y:S01]  /*7090*/  LEA R2, P0, R152, R204.reuse, 0x2 ;  /* 0x000000cc98027211 */ /* 0x082fe200078010ff */
[----:B------:R-:W-:Y:S02]  /*70a0*/  IMAD.SHL.U32 R153, R242, 0x10, RZ ;  /* 0x00000010f2997824 */ /* 0x000fe400078e00ff */
[----:B------:R1:W-:Y:S01]  /*70b0*/  RED.E.ADD.F32.FTZ.RN.STRONG.GPU [R204.64], R4 ;  /* 0x00000004cc00798e */ /* 0x0003e2000c10e786 */
[C---:B------:R-:W-:Y:S04]  /*70c0*/  HMMA.16816.F32 R16, R148.reuse, R154, R16 ;  /* 0x0000009a9410723c */ /* 0x040fe80000001810 */
[-C--:B------:R-:W-:Y:S03]  /*70d0*/  LEA.HI.X.SX32 R3, R152, R205.reuse, 0x2, P0 ;  /* 0x000000cd98037211 */ /* 0x080fe600000f16ff */
[----:B------:R-:W-:Y:S01]  /*70e0*/  IMAD R154, R242, 0x28, RZ ;  /* 0x00000028f29a7824 */ /* 0x000fe200078e02ff */
[-C--:B------:R-:W-:Y:S01]  /*70f0*/  HMMA.16816.F32 R68, R148, R180.reuse, R68 ;  /* 0x000000b49444723c */ /* 0x080fe20000001844 */
[----:B------:R2:W-:Y:S07]  /*7100*/  RED.E.ADD.F32.FTZ.RN.STRONG.GPU [R2.64], R5 ;  /* 0x000000050200798e */ /* 0x0005ee000c10e786 */
[C---:B------:R-:W-:Y:S08]  /*7110*/  HMMA.16816.F32 R72, R160.reuse, R180, R72 ;  /* 0x000000b4a048723c */ /* 0x040ff00000001848 */
[-C--:B------:R-:W-:Y:S04]  /*7120*/  HMMA.16816.F32 R76, R160, R182.reuse, R76 ;  /* 0x000000b6a04c723c */ /* 0x080fe8000000184c */
[CC--:B-1----:R-:W-:Y:S04]  /*7130*/  LEA R4, P0, R0.reuse, R204.reuse, 0x2 ;  /* 0x000000cc00047211 */ /* 0x0c2fe800078010ff */
[C---:B------:R-:W-:Y:S04]  /*7140*/  HMMA.16816.F32 R80, R148.reuse, R182, R80 ;  /* 0x000000b69450723c */ /* 0x040fe80000001850 */
[-C--:B--2---:R-:W-:Y:S01]  /*7150*/  LEA.HI.X.SX32 R5, R0, R205.reuse, 0x2, P0 ;  /* 0x000000cd00057211 */ /* 0x084fe200000f16ff */
[C---:B------:R-:W-:Y:S03]  /*7160*/  IMAD R0, R242.reuse, 0x38, RZ ;  /* 0x00000038f2007824 */ /* 0x040fe600078e02ff */
[-C--:B------:R-:W-:Y:S08]  /*7170*/  HMMA.16816.F32 R84, R148, R184.reuse, R84 ;  /* 0x000000b89454723c */ /* 0x080ff00000001854 */
[C---:B------:R-:W-:Y:S08]  /*7180*/  HMMA.16816.F32 R88, R160.reuse, R184, R88 ;  /* 0x000000b8a058723c */ /* 0x040ff00000001858 */
[-C--:B------:R-:W-:Y:S08]  /*7190*/  HMMA.16816.F32 R92, R160, R186.reuse, R92 ;  /* 0x000000baa05c723c */ /* 0x080ff0000000185c */
[----:B------:R-:W-:Y:S07]  /*71a0*/  HMMA.16816.F32 R96, R148, R186, R96 ;  /* 0x000000ba9460723c */ /* 0x000fee0000001860 */
[CC--:B------:R-:W-:Y:S01]  /*71b0*/  LEA R150, P1, R153.reuse, R204.reuse, 0x2 ;  /* 0x000000cc99967211 */ /* 0x0c0fe200078210ff */
[----:B------:R-:W-:Y:S04]  /*71c0*/  IMAD.SHL.U32 R149, R242, 0x20, RZ ;  /* 0x00000020f2957824 */ /* 0x000fe800078e00ff */
[-C--:B------:R-:W-:Y:S02]  /*71d0*/  LEA.HI.X.SX32 R151, R153, R205.reuse, 0x2, P1 ;  /* 0x000000cd99977211 */ /* 0x080fe400008f16ff */
[CC--:B------:R-:W-:Y:S03]  /*71e0*/  LEA R148, P1, R149.reuse, R204.reuse, 0x2 ;  /* 0x000000cc95947211 */ /* 0x0c0fe600078210ff */
[----:B------:R1:W-:Y:S01]  /*71f0*/  RED.E.ADD.F32.FTZ.RN.STRONG.GPU [R150.64], R6 ;  /* 0x000000069600798e */ /* 0x0003e2000c10e786 */
[-C--:B------:R-:W-:Y:S03]  /*7200*/  LEA.HI.X.SX32 R149, R149, R205.reuse, 0x2, P1 ;  /* 0x000000cd95957211 */ /* 0x080fe600008f16ff */
[----:B------:R2:W-:Y:S04]  /*7210*/  RED.E.ADD.F32.FTZ.RN.STRONG.GPU [R4.64], R7 ;  /* 0x000000070400798e */ /* 0x0005e8000c10e786 */
[----:B------:R3:W-:Y:S01]  /*7220*/  RED.E.ADD.F32.FTZ.RN.STRONG.GPU [R148.64], R8 ;  /* 0x000000089400798e */ /* 0x0007e2000c10e786 */
[-C--:B-1----:R-:W-:Y:S01]  /*7230*/  LEA R6, P0, R154, R204.reuse, 0x2 ;  /* 0x000000cc9a067211 */ /* 0x082fe200078010ff */
[----:B------:R-:W-:Y:S03]  /*7240*/  IMAD R150, R242, 0x30, RZ ;  /* 0x00000030f2967824 */ /* 0x000fe600078e02ff */
[-C--:B--2---:R-:W-:Y:S02]  /*7250*/  LEA.HI.X.SX32 R7, R154, R205.reuse, 0x2, P0 ;  /* 0x000000cd9a077211 */ /* 0x084fe400000f16ff */
[-C--:B------:R-:W-:Y:S02]  /*7260*/  LEA R4, P1, R150, R204.reuse, 0x2 ;  /* 0x000000cc96047211 */ /* 0x080fe400078210ff */
[-C--:B---3--:R-:W-:Y:S01]  /*7270*/  LEA R8, P0, R0, R204.reuse, 0x2 ;  /* 0x000000cc00087211 */ /* 0x088fe200078010ff */
[----:B------:R1:W-:Y:S01]  /*7280*/  RED.E.ADD.F32.FTZ.RN.STRONG.GPU [R6.64], R9 ;  /* 0x000000090600798e */ /* 0x0003e2000c10e786 */
[-C--:B------:R-:W-:Y:S05]  /*7290*/  LEA.HI.X.SX32 R5, R150, R205.reuse, 0x2, P1 ;  /* 0x000000cd96057211 */ /* 0x080fea00008f16ff */
[----:B------:R2:W-:Y:S01]  /*72a0*/  RED.E.ADD.F32.FTZ.RN.STRONG.GPU [R4.64], R10 ;  /* 0x0000000a0400798e */ /* 0x0005e2000c10e786 */
[-C--:B-1----:R-:W-:Y:S02]  /*72b0*/  LEA.HI.X.SX32 R9, R0, R205.reuse, 0x2, P0 ;  /* 0x000000cd00097211 */ /* 0x082fe400000f16ff */
[----:B------:R-:W-:Y:S03]  /*72c0*/  IADD3 R7, R153, 0x20, RZ ;  /* 0x0000002099077810 */ /* 0x000fe60007ffe0ff */
[----:B------:R1:W-:Y:S01]  /*72d0*/  RED.E.ADD.F32.FTZ.RN.STRONG.GPU [R8.64], R11 ;  /* 0x0000000b0800798e */ /* 0x0003e2000c10e786 */
[CC--:B------:R-:W-:Y:S01]  /*72e0*/  LEA R6, P0, R7.reuse, R204.reuse, 0x2 ;  /* 0x000000cc07067211 */ /* 0x0c0fe200078010ff */
[C---:B------:R-:W-:Y:S02]  /*72f0*/  IMAD.IADD R0, R152.reuse, 0x1, R7 ;  /* 0x0000000198007824 */ /* 0x040fe400078e0207 */
[----:B------:R-:W-:Y:S01]  /*7300*/  RED.E.ADD.F32.FTZ.RN.STRONG.GPU [R204.64+0x80], R16 ;  /* 0x00008010cc00798e */ /* 0x000fe2000c10e786 */
[-C--:B------:R-:W-:Y:S01]  /*7310*/  LEA.HI.X.SX32 R7, R7, R205.reuse, 0x2, P0 ;  /* 0x000000cd07077211 */ /* 0x080fe200000f16ff */
[----:B--2---:R-:W-:Y:S01]  /*7320*/  IMAD.IADD R5, R152, 0x1, R0 ;  /* 0x0000000198057824 */ /* 0x004fe200078e0200 */
[-C--:B------:R-:W-:Y:S01]  /*7330*/  LEA R148, P0, R0, R204.reuse, 0x2 ;  /* 0x000000cc00947211 */ /* 0x080fe200078010ff */
[----:B------:R-:W-:Y:S02]  /*7340*/  RED.E.ADD.F32.FTZ.RN.STRONG.GPU [R2.64+0x80], R17 ;  /* 0x000080110200798e */ /* 0x000fe4000c10e786 */
[----:B------:R-:W-:Y:S01]  /*7350*/  IMAD.IADD R4, R152, 0x1, R5 ;  /* 0x0000000198047824 */ /* 0x000fe200078e0205 */
[-C--:B------:R-:W-:Y:S01]  /*7360*/  LEA.HI.X.SX32 R149, R0, R205.reuse, 0x2, P0 ;  /* 0x000000cd00957211 */ /* 0x080fe200000f16ff */
[----:B------:R2:W-:Y:S02]  /*7370*/  RED.E.ADD.F32.FTZ.RN.STRONG.GPU [R6.64], R18 ;  /* 0x000000120600798e */ /* 0x0005e4000c10e786 */
[----:B------:R-:W-:Y:S01]  /*7380*/  IMAD.IADD R0, R152, 0x1, R4 ;  /* 0x0000000198007824 */ /* 0x000fe200078e0204 */
[CC--:B------:R-:W-:Y:S01]  /*7390*/  LEA R10, P0, R4.reuse, R204.reuse, 0x2 ;  /* 0x000000cc040a7211 */ /* 0x0c0fe200078010ff */
[----:B------:R-:W-:Y:S04]  /*73a0*/  RED.E.ADD.F32.FTZ.RN.STRONG.GPU [R148.64], R19 ;  /* 0x000000139400798e */ /* 0x000fe8000c10e786 */
[----:B------:R-:W-:Y:S01]  /*73b0*/  LDSM.16.MT88.4 R16, [R188+0x2000] ;  /* 0x00200000bc10783b */ /* 0x000fe20000004200 */
[CC--:B-1----:R-:W-:Y:S02]  /*73c0*/  LEA R8, P1, R5.reuse, R204.reuse, 0x2 ;  /* 0x000000cc05087211 */ /* 0x0c2fe400078210ff */
[-C--:B------:R-:W-:Y:S02]  /*73d0*/  LEA.HI.X.SX32 R11, R4, R205.reuse, 0x2, P0 ;  /* 0x000000cd040b7211 */ /* 0x080fe400000f16ff */
[-C--:B------:R-:W-:Y:S01]  /*73e0*/  LEA.HI.X.SX32 R9, R5, R205.reuse, 0x2, P1 ;  /* 0x000000cd05097211 */ /* 0x080fe200008f16ff */
[----:B------:R-:W-:Y:S04]  /*73f0*/  IMAD.IADD R5, R152, 0x1, R0 ;  /* 0x0000000198057824 */ /* 0x000fe800078e0200 */
[----:B------:R1:W-:Y:S01]  /*7400*/  RED.E.ADD.F32.FTZ.RN.STRONG.GPU [R8.64], R12 ;  /* 0x0000000c0800798e */ /* 0x0003e2000c10e786 */
[CC--:B--2---:R-:W-:Y:S03]  /*7410*/  LEA R6, P0, R0.reuse, R204.reuse, 0x2 ;  /* 0x000000cc00067211 */ /* 0x0c4fe600078010ff */
[----:B------:R-:W-:Y:S01]  /*7420*/  RED.E.ADD.F32.FTZ.RN.STRONG.GPU [R10.64], R13 ;  /* 0x0000000d0a00798e */ /* 0x000fe2000c10e786 */
[-C--:B------:R-:W-:Y:S02]  /*7430*/  LEA.HI.X.SX32 R7, R0, R205.reuse, 0x2, P0 ;  /* 0x000000cd00077211 */ /* 0x080fe400000f16ff */
        /* <DEDUP_REMOVED lines=15> */
[CC--:B------:R-:W-:Y:S01]  /*7530*/  LEA R8, P1, R5.reuse, R204.reuse, 0x2 ;  /* 0x000000cc05087211 */ /* 0x0c0fe200078210ff */
[----:B------:R-:W-:Y:S01]  /*7540*/  IMAD.IADD R0, R152, 0x1, R4 ;  /* 0x0000000198007824 */ /* 0x000fe200078e0204 */
[-C--:B------:R-:W-:Y:S01]  /*7550*/  LEA R10, P0, R4, R204.reuse, 0x2 ;  /* 0x000000cc040a7211 */ /* 0x080fe200078010ff */
[----:B------:R-:W-:Y:S01]  /*7560*/  RED.E.ADD.F32.FTZ.RN.STRONG.GPU [R12.64], R71 ;  /* 0x000000470c00798e */ /* 0x000fe2000c10e786 */
[-C--:B------:R-:W-:Y:S01]  /*7570*/  LEA.HI.X.SX32 R9, R5, R205.reuse, 0x2, P1 ;  /* 0x000000cd05097211 */ /* 0x080fe200008f16ff */
[----:B------:R-:W-:Y:S01]  /*7580*/  IMAD.IADD R5, R152, 0x1, R0 ;  /* 0x0000000198057824 */ /* 0x000fe200078e0200 */
[-C--:B------:R-:W-:Y:S01]  /*7590*/  LEA.HI.X.SX32 R11, R4, R205.reuse, 0x2, P0 ;  /* 0x000000cd040b7211 */ /* 0x080fe200000f16ff */
        /* <DEDUP_REMOVED lines=35> */
[-C--:B------:R-:W-:Y:S02]  /*77d0*/  LEA.HI.X.SX32 R5, R5, R205.reuse, 0x2, P0 ;  /* 0x000000cd05057211 */ /* 0x080fe400000f16ff */
[----:B--2---:R-:W-:Y:S03]  /*77e0*/  IADD3 R8, R153, 0x80, RZ ;  /* 0x0000008099087810 */ /* 0x004fe60007ffe0ff */
[----:B------:R2:W-:Y:S04]  /*77f0*/  RED.E.ADD.F32.FTZ.RN.STRONG.GPU [R4.64], R79 ;  /* 0x0000004f0400798e */ /* 0x0005e8000c10e786 */
[----:B------:R-:W-:Y:S01]  /*7800*/  RED.E.ADD.F32.FTZ.RN.STRONG.GPU [R204.64+0x200], R84 ;  /* 0x00020054cc00798e */ /* 0x000fe2000c10e786 */
[----:B------:R-:W-:Y:S03]  /*7810*/  IMAD.IADD R0, R152, 0x1, R8 ;  /* 0x0000000198007824 */ /* 0x000fe600078e0208 */
[----:B------:R-:W-:Y:S04]  /*7820*/  RED.E.ADD.F32.FTZ.RN.STRONG.GPU [R2.64+0x200], R85 ;  /* 0x000200550200798e */ /* 0x000fe8000c10e786 */
[----:B------:R-:W-:Y:S01]  /*7830*/  LDSM.16.MT88.4 R76, [R188+0x800] ;  /* 0x00080000bc4c783b */ /* 0x000fe20000004200 */
[CC--:B-1----:R-:W-:Y:S04]  /*7840*/  LEA R6, P0, R8.reuse, R204.reuse, 0x2 ;  /* 0x000000cc08067211 */ /* 0x0c2fe800078010ff */
[-C--:B------:R-:W-:Y:S02]  /*7850*/  LEA.HI.X.SX32 R7, R8, R205.reuse, 0x2, P0 ;  /* 0x000000cd08077211 */ /* 0x080fe400000f16ff */
[-C--:B------:R-:W-:Y:S01]  /*7860*/  LEA R10, P0, R0, R204.reuse, 0x2 ;  /* 0x000000cc000a7211 */ /* 0x080fe200078010ff */
[----:B--2---:R-:W-:Y:S02]  /*7870*/  IMAD.IADD R5, R152, 0x1, R0 ;  /* 0x0000000198057824 */ /* 0x004fe400078e0200 */
[----:B------:R1:W-:Y:S01]  /*7880*/  RED.E.ADD.F32.FTZ.RN.STRONG.GPU [R6.64], R86 ;  /* 0x000000560600798e */ /* 0x0003e2000c10e786 */
[-C--:B------:R-:W-:Y:S01]  /*7890*/  LEA.HI.X.SX32 R11, R0, R205.reuse, 0x2, P0 ;  /* 0x000000cd000b7211 */ /* 0x080fe200000f16ff */
[----:B------:R-:W-:Y:S04]  /*78a0*/  IMAD.IADD R4, R152, 0x1, R5 ;  /* 0x0000000198047824 */ /* 0x000fe800078e0205 */
[----:B------:R2:W-:Y:S01]  /*78b0*/  RED.E.ADD.F32.FTZ.RN.STRONG.GPU [R10.64], R87 ;  /* 0x000000570a00798e */ /* 0x0005e2000c10e786 */
[-C--:B------:R-:W-:Y:S01]  /*78c0*/  LEA R8, P0, R4, R204.reuse, 0x2 ;  /* 0x000000cc04087211 */ /* 0x080fe200078010ff */
[----:B------:R-:W-:Y:S02]  /*78d0*/  IMAD.IADD R0, R152, 0x1, R4 ;  /* 0x0000000198007824 */ /* 0x000fe400078e0204 */
[----:B------:R-:W-:Y:S01]  /*78e0*/  LDSM.16.MT88.4 R84, [R188+0x2800] ;  /* 0x00280000bc54783b */ /* 0x000fe20000004200 */
[-C--:B------:R-:W-:Y:S02]  /*78f0*/  LEA.HI.X.SX32 R9, R4, R205.reuse, 0x2, P0 ;  /* 0x000000cd04097211 */ /* 0x080fe400000f16ff */
[-C--:B------:R-:W-:Y:S02]  /*7900*/  LEA R4, P0, R0, R204.reuse, 0x2 ;  /* 0x000000cc00047211 */ /* 0x080fe400078010ff */
[CC--:B-1----:R-:W-:Y:S04]  /*7910*/  LEA R6, P1, R5.reuse, R204.reuse, 0x2 ;  /* 0x000000cc05067211 */ /* 0x0c2fe800078210ff */
[-C--:B------:R-:W-:Y:S01]  /*7920*/  LEA.HI.X.SX32 R7, R5, R205.reuse, 0x2, P1 ;  /* 0x000000cd05077211 */ /* 0x080fe200008f16ff */
[----:B--2---:R-:W-:Y:S01]  /*7930*/  IMAD.IADD R10, R152, 0x1, R0 ;  /* 0x00000001980a7824 */ /* 0x004fe200078e0200 */
[-C--:B------:R-:W-:Y:S03]  /*7940*/  LEA.HI.X.SX32 R5, R0, R205.reuse, 0x2, P0 ;  /* 0x000000cd00057211 */ /* 0x080fe600000f16ff */
[----:B------:R1:W-:Y:S01]  /*7950*/  RED.E.ADD.F32.FTZ.RN.STRONG.GPU [R6.64], R88 ;  /* 0x000000580600798e */ /* 0x0003e2000c10e786 */
[----:B------:R-:W-:Y:S03]  /*7960*/  IADD3 R0, R153, 0xa0, RZ ;  /* 0x000000a099007810 */ /* 0x000fe60007ffe0ff */
[----:B------:R2:W-:Y:S04]  /*7970*/  RED.E.ADD.F32.FTZ.RN.STRONG.GPU [R8.64], R89 ;  /* 0x000000590800798e */ /* 0x0005e8000c10e786 */
[----:B------:R3:W-:Y:S01]  /*7980*/  RED.E.ADD.F32.FTZ.RN.STRONG.GPU [R4.64], R90 ;  /* 0x0000005a0400798e */ /* 0x0007e2000c10e786 */
        /* <DEDUP_REMOVED lines=12> */
[----:B------:R-:W-:Y:S04]  /*7a50*/  LDSM.16.MT88.4 R12, [R193+0x1e000] ;  /* 0x01e00000c10c783b */ /* 0x000fe80000004200 */
[----:B------:R-:W-:Y:S01]  /*7a60*/  LDSM.16.MT88.4 R88, [R193+0x1f800] ;  /* 0x01f80000c158783b */ /* 0x000fe20000004200 */
[C---:B-1----:R-:W-:Y:S04]  /*7a70*/  IMAD.IADD R6, R152.reuse, 0x1, R5 ;  /* 0x0000000198067824 */ /* 0x042fe800078e0205 */
[----:B------:R-:W-:Y:S01]  /*7a80*/  IMAD.IADD R4, R152, 0x1, R6 ;  /* 0x0000000198047824 */ /* 0x000fe200078e0206 */
[-C--:B------:R-:W-:Y:S03]  /*7a90*/  LEA R10, P0, R6, R204.reuse, 0x2 ;  /* 0x000000cc060a7211 */ /* 0x080fe600078010ff */
[----:B------:R-:W-:Y:S01]  /*7aa0*/  IMAD.IADD R0, R152, 0x1, R4 ;  /* 0x0000000198007824 */ /* 0x000fe200078e0204 */
[-C--:B------:R-:W-:Y:S02]  /*7ab0*/  LEA.HI.X.SX32 R11, R6, R205.reuse, 0x2, P0 ;  /* 0x000000cd060b7211 */ /* 0x080fe400000f16ff */
[-C--:B--2---:R-:W-:Y:S01]  /*7ac0*/  LEA R8, P2, R4, R204.reuse, 0x2 ;  /* 0x000000cc04087211 */ /* 0x084fe200078410ff */
[----:B------:R-:W-:Y:S01]  /*7ad0*/  IMAD.IADD R3, R152, 0x1, R0 ;  /* 0x0000000198037824 */ /* 0x000fe200078e0200 */
[-C--:B------:R-:W-:Y:S01]  /*7ae0*/  LEA R6, P1, R0, R204.reuse, 0x2 ;  /* 0x000000cc00067211 */ /* 0x080fe200078210ff */
[----:B------:R-:W-:Y:S01]  /*7af0*/  RED.E.ADD.F32.FTZ.RN.STRONG.GPU [R10.64], R92 ;  /* 0x0000005c0a00798e */ /* 0x000fe2000c10e786 */
[-C--:B------:R-:W-:Y:S02]  /*7b00*/  LEA.HI.X.SX32 R9, R4, R205.reuse, 0x2, P2 ;  /* 0x000000cd04097211 */ /* 0x080fe400010f16ff */
[-C--:B------:R-:W-:Y:S02]  /*7b10*/  LEA.HI.X.SX32 R7, R0, R205.reuse, 0x2, P1 ;  /* 0x000000cd00077211 */ /* 0x080fe400008f16ff */
[----:B------:R-:W-:Y:S01]  /*7b20*/  LEA R2, P0, R3, R204, 0x2 ;  /* 0x000000cc03027211 */ /* 0x000fe200078010ff */
[----:B------:R-:W-:Y:S01]  /*7b30*/  RED.E.ADD.F32.FTZ.RN.STRONG.GPU [R8.64], R93 ;  /* 0x0000005d0800798e */ /* 0x000fe2000c10e786 */
[----:B------:R-:W-:Y:S02]  /*7b40*/  LOP3.LUT R0, R211, 0x1, RZ, 0xc0, !PT ;  /* 0x00000001d3007812 */ /* 0x000fe400078ec0ff */
[----:B------:R-:W-:Y:S01]  /*7b50*/  LEA.HI.X.SX32 R3, R3, R205, 0x2, P0 ;  /* 0x000000cd03037211 */ /* 0x000fe200000f16ff */
[----:B------:R-:W-:Y:S01]  /*7b60*/  LDSM.16.MT88.4 R8, [R188] ;  /* 0x00000000bc08783b */ /* 0x000fe20000004200 */
[----:B------:R-:W-:Y:S02]  /*7b70*/  ISETP.NE.U32.AND P0, PT, R0, 0x1, PT ;  /* 0x000000010000780c */ /* 0x000fe40003f05070 */
[----:B------:R-:W-:Y:S01]  /*7b80*/  ISETP.GT.AND P2, PT, R211, R236, PT ;  /* 0x000000ecd300720c */ /* 0x000fe20003f44270 */
[----:B------:R-:W-:Y:S01]  /*7b90*/  RED.E.ADD.F32.FTZ.RN.STRONG.GPU [R6.64], R94 ;  /* 0x0000005e0600798e */ /* 0x000fe2000c10e786 */
[----:B------:R-:W-:Y:S02]  /*7ba0*/  IADD3 R0, R188, -0x6000, RZ ;  /* 0xffffa000bc007810 */ /* 0x000fe40007ffe0ff */
[----:B------:R-:W-:Y:S01]  /*7bb0*/  @P6 IADD3 R232, P1, R232, -0x100, RZ ;  /* 0xffffff00e8e86810 */ /* 0x000fe20007f3e0ff */
[----:B------:R-:W1:Y:S03]  /*7bc0*/  LDSM.16.MT88.4 R4, [R194+0x1e000] ;  /* 0x01e00000c204783b */ /* 0x000e660000004200 */
[----:B------:R-:W-:Y:S01]  /*7bd0*/  @P6 IADD3.X R231, R231, -0x1, RZ, P1, !PT ;  /* 0xffffffffe7e76810 */ /* 0x000fe20000ffe4ff */
[----:B------:R2:W-:Y:S02]  /*7be0*/  RED.E.ADD.F32.FTZ.RN.STRONG.GPU [R2.64], R95 ;  /* 0x0000005f0200798e */ /* 0x0005e4000c10e786 */
[----:B------:R-:W-:Y:S02]  /*7bf0*/  @P0 IADD3 R0, R188, 0x6000, RZ ;  /* 0x00006000bc000810 */ /* 0x000fe40007ffe0ff */
        /* <DEDUP_REMOVED lines=274> */
.L_x_1495:
        /* <DEDUP_REMOVED lines=15> */
.L_x_1496:
[----:B------:R-:W2:Y:S01]  /*8e10*/  LDL R8, [R1+0x4] ;  /* 0x0000040001087983 */ /* 0x000ea20000100800 */
[----:B------:R-:W-:Y:S01]  /*8e20*/  SHF.R.S32.HI R24, RZ, 0x1f, R237 ;  /* 0x0000001fff187819 */ /* 0x000fe200000114ed */
[----:B------:R-:W-:Y:S01]  /*8e30*/  BSSY B0, `(.L_x_1497) ;  /* 0x000002c000007945 */ /* 0x000fe20003800000 */
[----:B------:R-:W-:Y:S01]  /*8e40*/  SHF.R.S32.HI R5, RZ, 0x1f, R222 ;  /* 0x0000001fff057819 */ /* 0x000fe200000114de */
[----:B------:R-:W-:Y:S01]  /*8e50*/  BAR.SYNC.DEFER_BLOCKING 0x0 ;  /* 0x0000000000007b1d */ /* 0x000fe20000010000 */
[----:B------:R-:W-:Y:S01]  /*8e60*/  MOV R4, R222 ;  /* 0x000000de00047202 */ /* 0x000fe20000000f00 */
[----:B------:R-:W-:Y:S01]  /*8e70*/  IMAD R0, R24, c[0x0][0x3a0], RZ ;  /* 0x0000e80018007a24 */ /* 0x000fe200078e02ff */
[----:B------:R-:W-:Y:S02]  /*8e80*/  SHF.R.S32.HI R26, RZ, 0x1f, R240 ;  /* 0x0000001fff1a7819 */ /* 0x000fe400000114f0 */
[----:B------:R-:W-:Y:S01]  /*8e90*/  SHF.R.S32.HI R64, RZ, 0x1f, R238 ;  /* 0x0000001fff407819 */ /* 0x000fe200000114ee */
[----:B------:R-:W-:-:S04]  /*8ea0*/  IMAD.WIDE.U32 R2, R237, c[0x0][0x3a0], R4 ;  /* 0x0000e800ed027a25 */ /* 0x000fc800078e0004 */
[----:B------:R-:W-:Y:S01]  /*8eb0*/  IMAD R0, R237, c[0x0][0x3a4], R0 ;  /* 0x0000e900ed007a24 */ /* 0x000fe200078e0200 */
[----:B------:R-:W-:-:S04]  /*8ec0*/  IADD3 R2, P0, R6, R2, RZ ;  /* 0x0000000206027210 */ /* 0x000fc80007f1e0ff */
[----:B------:R-:W-:Y:S01]  /*8ed0*/  IADD3.X R3, R7, R3, R0, P0, !PT ;  /* 0x0000000307037210 */ /* 0x000fe200007fe400 */
[----:B------:R-:W-:-:S04]  /*8ee0*/  IMAD R0, R26, c[0x0][0x3b8], RZ ;  /* 0x0000ee001a007a24 */ /* 0x000fc800078e02ff */
[C---:B------:R-:W-:Y:S02]  /*8ef0*/  IMAD R0, R240.reuse, c[0x0][0x3bc], R0 ;  /* 0x0000ef00f0007a24 */ /* 0x040fe400078e0200 */
        /* <DEDUP_REMOVED lines=11> */
[----:B--2---:R-:W-:-:S05]  /*8fb0*/  IMAD R11, R8, -0x40, R218 ;  /* 0xffffffc0080b7824 */ /* 0x004fca00078e02da */
[----:B------:R-:W-:-:S13]  /*8fc0*/  ISETP.GE.AND P4, PT, R238, R11, PT ;  /* 0x0000000bee00720c */ /* 0x000fda0003f86270 */
[----:B------:R-:W-:Y:S05]  /*8fd0*/  @P4 BRA `(.L_x_1498) ;  /* 0x0000011000004947 */ /* 0x000fea0003800000 */
[----:B-1-34-:R-:W-:Y:S01]  /*8fe0*/  ISETP.GE.AND P2, PT, R222, c[0x0][0x220], PT ;  /* 0x00008800de007a0c */ /* 0x01afe20003f46270 */
        /* <DEDUP_REMOVED lines=16> */
.L_x_1498:
[----:B-1-34-:R-:W-:Y:S05]  /*90f0*/  BSYNC B0 ;  /* 0x0000000000007941 */ /* 0x01afea0003800000 */
.L_x_1497:
        /* <DEDUP_REMOVED lines=20> */
.L_x_1500:
[----:B------:R-:W-:Y:S05]  /*9240*/  BSYNC B0 ;  /* 0x0000000000007941 */ /* 0x000fea0003800000 */
.L_x_1499:
        /* <DEDUP_REMOVED lines=25> */
.L_x_1502:
[----:B------:R-:W-:Y:S05]  /*93e0*/  BSYNC B0 ;  /* 0x0000000000007941 */ /* 0x000fea0003800000 */
.L_x_1501:
[----:B------:R-:W-:Y:S05]  /*93f0*/  @P3 BRA `(.L_x_1471) ;  /* 0x0000010000003947 */ /* 0x000fea0003800000 */
[----:B------:R-:W-:Y:S02]  /*9400*/  IADD3 R0, P0, R238, 0x20, RZ ;  /* 0x00000020ee007810 */ /* 0x000fe40007f1e0ff */
[----:B-1----:R-:W-:-:S02]  /*9410*/  MOV R3, R8 ;  /* 0x0000000800037202 */ /* 0x002fc40000000f00 */
        /* <DEDUP_REMOVED lines=14> */
.L_x_1471:
[----:B------:R-:W-:Y:S05]  /*9500*/  BSYNC B1 ;  /* 0x0000000000017941 */ /* 0x000fea0003800000 */
.L_x_1457:
[----:B------:R-:W4:Y:S01]  /*9510*/  LDL.LU R0, [R1+0x4] ;  /* 0x0000040001007983 */ /* 0x000f220000300800 */
[----:B------:R-:W-:Y:S02]  /*9520*/  ULDC UR5, c[0x0][0x218] ;  /* 0x0000860000057ab9 */ /* 0x000fe40000000800 */
[----:B------:R-:W-:-:S04]  /*9530*/  UIADD3 UR5, UR5, 0x3f, URZ ;  /* 0x0000003f05057890 */ /* 0x000fc8000fffe03f */
[----:B------:R-:W-:-:S04]  /*9540*/  USHF.R.S32.HI UR4, URZ, 0x1f, UR5 ;  /* 0x0000001f3f047899 */ /* 0x000fc80008011405 */
[----:B------:R-:W-:-:S04]  /*9550*/  ULEA.HI UR4, UR4, UR5, URZ, 0x6 ;  /* 0x0000000504047291 */ /* 0x000fc8000f8f303f */
[----:B------:R-:W-:Y:S01]  /*9560*/  USHF.R.S32.HI UR4, URZ, 0x6, UR4 ;  /* 0x000000063f047899 */ /* 0x000fe20008011404 */
[----:B----4-:R-:W-:-:S05]  /*9570*/  IADD3 R0, R0, c[0x0][0xc], RZ ;  /* 0x0000030000007a10 */ /* 0x010fca0007ffe0ff */
[----:B------:R-:W-:Y:S01]  /*9580*/  ISETP.GE.AND P0, PT, R0, UR4, PT ;  /* 0x0000000400007c0c */ /* 0x000fe2000bf06270 */
[----:B------:R4:W-:-:S12]  /*9590*/  STL [R1+0x4], R0 ;  /* 0x0000040001007387 */ /* 0x0009d80000100800 */
[----:B------:R-:W-:Y:S01]  /*95a0*/  @P0 CALL.REL.NOINC `(.L_x_1503) ;  /* 0x0000001000000944 */ /* 0x000fe20003c00000 */
[----:B------:R-:W-:Y:S05]  /*95b0*/  BRA `(.L_x_1504) ;  /* 0xffff72c000007947 */ /* 0x000fea000383ffff */
.L_x_1503:
[----:B------:R-:W-:Y:S05]  /*95c0*/  EXIT ;  /* 0x000000000000794d */ /* 0x000fea0003800000 */
.L_x_1505:
        /* <DEDUP_REMOVED lines=11> */
.L_x_1616:


//--------------------- .text._ZN5flash44flash_bwd_dq_dk_dv_loop_seqk_parallel_kernelI23Flash_bwd_kernel_traitsILi192ELi64ELi64ELi8ELi4ELi2ELi2ELb0ELb0EN7cutlass6half_tE19Flash_kernel_traitsILi192ELi64ELi64ELi8ES3_EELb0ELb0ELb1ELb1ELb0ELb0ELb1EEEvNS_16Flash_bwd_paramsE --------------------------
	.section	.text._ZN5flash44flash_bwd_dq_dk_dv_loop_seqk_parallel_kernelI23Flash_bwd_kernel_traitsILi192ELi64ELi64ELi8ELi4ELi2ELi2ELb0ELb0EN7cutlass6half_tE19Flash_kernel_traitsILi192ELi64ELi64ELi8ES3_EELb0ELb0ELb1ELb1ELb0ELb0ELb1EEEvNS_16Flash_bwd_paramsE,"ax",@progbits
	.sectioninfo	@"SHI_REGISTERS=255"
	.align	128
        .global         _ZN5flash44flash_bwd_dq_dk_dv_loop_seqk_parallel_kernelI23Flash_bwd_kernel_traitsILi192ELi64ELi64ELi8ELi4ELi2ELi2ELb0ELb0EN7cutlass6half_tE19Flash_kernel_traitsILi192ELi64ELi64ELi8ES3_EELb0ELb0ELb1ELb1ELb0ELb0ELb1EEEvNS_16Flash_bwd_paramsE
        .type           _ZN5flash44flash_bwd_dq_dk_dv_loop_seqk_parallel_kernelI23Flash_bwd_kernel_traitsILi192ELi64ELi64ELi8ELi4ELi2ELi2ELb0ELb0EN7cutlass6half_tE19Flash_kernel_traitsILi192ELi64ELi64ELi8ES3_EELb0ELb0ELb1ELb1ELb0ELb0ELb1EEEvNS_16Flash_bwd_paramsE,@function
        .size           _ZN5flash44flash_bwd_dq_dk_dv_loop_seqk_parallel_kernelI23Flash_bwd_kernel_traitsILi192ELi64ELi64ELi8ELi4ELi2ELi2ELb0ELb0EN7cutlass6half_tE19Flash_kernel_traitsILi192ELi64ELi64ELi8ES3_EELb0ELb0ELb1ELb1ELb0ELb0ELb1EEEvNS_16Flash_bwd_paramsE,(.L_x_1617 - _ZN5flash44flash_bwd_dq_dk_dv_loop_seqk_parallel_kernelI23Flash_bwd_kernel_traitsILi192ELi64ELi64ELi8ELi4ELi2ELi2ELb0ELb0EN7cutlass6half_tE19Flash_kernel_traitsILi192ELi64ELi64ELi8ES3_EELb0ELb0ELb1ELb1ELb0ELb0ELb1EEEvNS_16Flash_bwd_paramsE)
        .other          _ZN5flash44flash_bwd_dq_dk_dv_loop_seqk_parallel_kernelI23Flash_bwd_kernel_traitsILi192ELi64ELi64ELi8ELi4ELi2ELi2ELb0ELb0EN7cutlass6half_tE19Flash_kernel_traitsILi192ELi64ELi64ELi8ES3_EELb0ELb0ELb1ELb1ELb0ELb0ELb1EEEvNS_16Flash_bwd_paramsE,@"STO_CUDA_ENTRY STV_DEFAULT"
_ZN5flash44flash_bwd_dq_dk_dv_loop_seqk_parallel_kernelI23Flash_bwd_kernel_traitsILi192ELi64ELi64ELi8ELi4ELi2ELi2ELb0ELb0EN7cutlass6half_tE19Flash_kernel_traitsILi192ELi64ELi64ELi8ES3_EELb0ELb0ELb1ELb1ELb0ELb0ELb1EEEvNS_16Flash_bwd_paramsE:
.text._ZN5flash44flash_bwd_dq_dk_dv_loop_seqk_parallel_kernelI23Flash_bwd_kernel_traitsILi192ELi64ELi64ELi8ELi4ELi2ELi2ELb0ELb0EN7cutlass6half_tE19Flash_kernel_traitsILi192ELi64ELi64ELi8ES3_EELb0ELb0ELb1ELb1ELb0ELb0ELb1EEEvNS_16Flash_bwd_paramsE:
        /* <DEDUP_REMOVED lines=136> */
.L_x_1554:
        /* <DEDUP_REMOVED lines=33> */
.L_x_1506:
        /* <DEDUP_REMOVED lines=51> */
.L_x_1508:
        /* <DEDUP_REMOVED lines=15> */
.L_x_1509:
        /* <DEDUP_REMOVED lines=84> */
.L_x_1510:
[----:B------:R-:W-:-:S04]  /*13f0*/  IMAD R6, R210, c[0x0][0x1c0], R244 ;  /* 0x00007000d2067a24 */ /* 0x000fc800078e02f4 */
[----:B------:R-:W-:Y:S02]  /*1400*/  IMAD R6, R6, c[0x0][0x224], RZ ;  /* 0x0000890006067a24 */ /* 0x000fe400078e02ff */
.L_x_1511:
        /* <DEDUP_REMOVED lines=78> */
.L_x_1513:
        /* <DEDUP_REMOVED lines=16> */
.L_x_1514:
        /* <DEDUP_REMOVED lines=27> */
.L_x_1516:
[----:B------:R-:W-:Y:S05]  /*1ba0*/  BSYNC B0 ;  /* 0x0000000000007941 */ /* 0x000fea0003800000 */
.L_x_1515:
        /* <DEDUP_REMOVED lines=19> */
.L_x_1518:
[----:B------:R-:W-:Y:S05]  /*1ce0*/  BSYNC B0 ;  /* 0x0000000000007941 */ /* 0x000fea0003800000 */
.L_x_1517:
        /* <DEDUP_REMOVED lines=25> */
.L_x_1520:
[----:B------:R-:W-:Y:S05]  /*1e80*/  BSYNC B0 ;  /* 0x0000000000007941 */ /* 0x000fea0003800000 */
.L_x_1519:
        /* <DEDUP_REMOVED lines=19> */
.L_x_1512:
        /* <DEDUP_REMOVED lines=31> */
.L_x_1523:
[----:B------:R-:W-:Y:S05]  /*21b0*/  BSYNC B0 ;  /* 0x0000000000007941 */ /* 0x000fea0003800000 */
.L_x_1522:
        /* <DEDUP_REMOVED lines=39> */
.L_x_1525:
[----:B------:R-:W-:Y:S05]  /*2430*/  BSYNC B0 ;  /* 0x0000000000007941 */ /* 0x000fea0003800000 */
.L_x_1524:
        /* <DEDUP_REMOVED lines=18> */
.L_x_1527:
        /* <DEDUP_REMOVED lines=28> */
.L_x_1528:
[----:B------:R-:W-:Y:S05]  /*2720*/  BSYNC B0 ;  /* 0x0000000000007941 */ /* 0x000fea0003800000 */
.L_x_1526:
        /* <DEDUP_REMOVED lines=17> */
.L_x_1530:
        /* <DEDUP_REMOVED lines=38> */
.L_x_1531:
[----:B------:R-:W-:Y:S05]  /*2aa0*/  BSYNC B0 ;  /* 0x0000000000007941 */ /* 0x000fea0003800000 */
.L_x_1529:
        /* <DEDUP_REMOVED lines=59> */
.L_x_1533:
[----:B--2---:R-:W-:Y:S05]  /*2e60*/  BSYNC B0 ;  /* 0x0000000000007941 */ /* 0x004fea0003800000 */
.L_x_1532:
        /* <DEDUP_REMOVED lines=38> */
.L_x_1535:
[----:B------:R-:W-:Y:S05]  /*30d0*/  BSYNC B0 ;  /* 0x0000000000007941 */ /* 0x000fea0003800000 */
.L_x_1534:
        /* <DEDUP_REMOVED lines=45> */
.L_x_1537:
[----:B------:R-:W-:Y:S05]  /*33b0*/  BSYNC B0 ;  /* 0x0000000000007941 */ /* 0x000fea0003800000 */
.L_x_1536:
        /* <DEDUP_REMOVED lines=38> */
.L_x_1539:
[----:B------:R-:W-:Y:S05]  /*3620*/  BSYNC B0 ;  /* 0x0000000000007941 */ /* 0x000fea0003800000 */
.L_x_1538:
        /* <DEDUP_REMOVED lines=82> */
.L_x_1544:
[----:B------:R-:W0:Y:S01]  /*3b50*/  LDGDEPBAR ;  /* 0x00000000000079af */ /* 0x000e220000000000 */
[C---:B------:R-:W-:Y:S02]  /*3b60*/  IADD3 R98, R194.reuse, R193, RZ ;  /* 0x000000c1c2627210 */ /* 0x040fe40007ffe0ff */
[-C--:B------:R-:W-:Y:S02]  /*3b70*/  IADD3 R97, R194, R192.reuse, RZ ;  /* 0x000000c0c2617210 */ /* 0x080fe40007ffe0ff */
[----:B------:R-:W-:Y:S01]  /*3b80*/  IADD3 R96, R98, R192, RZ ;  /* 0x000000c062607210 */ /* 0x000fe20007ffe0ff */
[----:B------:R-:W-:Y:S04]  /*3b90*/  DEPBAR.LE SB0, 0x0 ;  /* 0x000080000000791a */ /* 0x000fe80000000000 */
[----:B------:R-:W-:Y:S08]  /*3ba0*/  BAR.SYNC.DEFER_BLOCKING 0x0 ;  /* 0x0000000000007b1d */ /* 0x000ff00000010000 */
[----:B------:R-:W-:Y:S08]  /*3bb0*/  LDSM.16.M88.4 R16, [R194] ;  /* 0x00000000c210783b */ /* 0x000ff00000000200 */
[----:B------:R-:W1:Y:S08]  /*3bc0*/  LDSM.16.M88.4 R8, [R198+0x12000] ;  /* 0x01200000c608783b */ /* 0x000e700000000200 */
[----:B------:R-:W2:Y:S08]  /*3bd0*/  LDSM.16.M88.4 R68, [R198+0x12800] ;  /* 0x01280000c644783b */ /* 0x000eb00000000200 */
[----:B------:R-:W-:Y:S08]  /*3be0*/  LDSM.16.M88.4 R72, [R98] ;  /* 0x000000006248783b */ /* 0x000ff00000000200 */
[----:B------:R-:W3:Y:S08]  /*3bf0*/  LDSM.16.M88.4 R76, [R188+0x12000] ;  /* 0x01200000bc4c783b */ /* 0x000ef00000000200 */
[----:B------:R-:W4:Y:S01]  /*3c00*/  LDSM.16.M88.4 R80, [R188+0x12800] ;  /* 0x01280000bc50783b */ /* 0x000f220000000200 */
[C---:B-1----:R-:W-:Y:S07]  /*3c10*/  HMMA.16816.F32 R4, R16.reuse, R8, RZ ;  /* 0x000000081004723c */ /* 0x042fee00000018ff */
[----:B------:R-:W-:Y:S01]  /*3c20*/  LDSM.16.M88.4 R84, [R97] ;  /* 0x000000006154783b */ /* 0x000fe20000000200 */
[C---:B------:R-:W-:Y:S07]  /*3c30*/  HMMA.16816.F32 R8, R16.reuse, R10, RZ ;  /* 0x0000000a1008723c */ /* 0x040fee00000018ff */
[----:B------:R-:W1:Y:S01]  /*3c40*/  LDSM.16.M88.4 R88, [R3+0x12000] ;  /* 0x012000000358783b */ /* 0x000e620000000200 */
[C---:B--2---:R-:W-:Y:S07]  /*3c50*/  HMMA.16816.F32 R12, R16.reuse, R68, RZ ;  /* 0x00000044100c723c */ /* 0x044fee00000018ff */
[----:B------:R-:W-:Y:S01]  /*3c60*/  LDSM.16.M88.4 R92, [R2+0x12000] ;  /* 0x01200000025c783b */ /* 0x000fe20000000200 */
[----:B------:R-:W-:Y:S07]  /*3c70*/  HMMA.16816.F32 R16, R16, R70, RZ ;  /* 0x000000461010723c */ /* 0x000fee00000018ff */
[----:B------:R-:W2:Y:S01]  /*3c80*/  LDSM.16.M88.4 R68, [R3+0x12800] ;  /* 0x012800000344783b */ /* 0x000ea20000000200 */
[C---:B---3--:R-:W-:Y:S08]  /*3c90*/  HMMA.16816.F32 R4, R72.reuse, R76, R4 ;  /* 0x0000004c4804723c */ /* 0x048ff00000001804 */
[C---:B------:R-:W-:Y:S01]  /*3ca0*/  HMMA.16816.F32 R8, R72.reuse, R78, R8 ;  /* 0x0000004e4808723c */ /* 0x040fe20000001808 */
[----:B------:R-:W3:Y:S07]  /*3cb0*/  LDSM.16.M88.4 R76, [R96] ;  /* 0x00000000604c783b */ /* 0x000eee0000000200 */
        /* <DEDUP_REMOVED lines=10> */
[C---:B---3--:R-:W-:Y:S01]  /*3d60*/  HMMA.16816.F32 R4, R76.reuse, R92, R4 ;  /* 0x0000005c4c04723c */ /* 0x048fe20000001804 */
        /* <DEDUP_REMOVED lines=16> */
[----:B------:R-:W-:Y:S07]  /*3e70*/  LDSM.16.M88.4 R92, [R198+0x16000] ;  /* 0x01600000c65c783b */ /* 0x000fee0000000200 */
[C---:B----4-:R-:W-:Y:S08]  /*3e80*/  HMMA.16816.F32 R12, R84.reuse, R72, R12 ;  /* 0x00000048540c723c */ /* 0x050ff0000000180c */
[----:B------:R-:W-:Y:S01]  /*3e90*/  HMMA.16816.F32 R16, R84, R74, R16 ;  /* 0x0000004a5410723c */ /* 0x000fe20000001810 */
[----:B------:R-:W3:Y:S07]  /*3ea0*/  LDSM.16.M88.4 R72, [R96+0x2000] ;  /* 0x002000006048783b */ /* 0x000eee0000000200 */
[C---:B-1----:R-:W-:Y:S01]  /*3eb0*/  HMMA.16816.F32 R4, R76.reuse, R88, R4 ;  /* 0x000000584c04723c */ /* 0x042fe20000001804 */
[----:B------:R-:W1:Y:S06]  /*3ec0*/  LDSM.16.M88.4 R84, [R2+0x14800] ;  /* 0x014800000254783b */ /* 0x000e6c0000000200 */
[----:B------:R-:W-:Y:S01]  /*3ed0*/  IADD3 R88, P0, R230, R226, RZ ;  /* 0x000000e2e6587210 */ /* 0x000fe20007f1e0ff */
[C---:B------:R-:W-:Y:S04]  /*3ee0*/  HMMA.16816.F32 R8, R76.reuse, R90, R8 ;  /* 0x0000005a4c08723c */ /* 0x040fe80000001808 */
[----:B------:R-:W-:Y:S04]  /*3ef0*/  IADD3.X R89, R229, R225, RZ, P0, !PT ;  /* 0x000000e1e5597210 */ /* 0x000fe800007fe4ff */
[C---:B--2---:R-:W-:Y:S01]  /*3f00*/  HMMA.16816.F32 R12, R76.reuse, R68, R12 ;  /* 0x000000444c0c723c */ /* 0x044fe2000000180c */
[----:B-----5:R2:W5:Y:S04]  /*3f10*/  LDG.E R153, [R88.64] ;  /* 0x0000000658997981 */ /* 0x020568000c1e1900 */
[----:B------:R2:W5:Y:S03]  /*3f20*/  LDG.E R152, [R88.64+0x20] ;  /* 0x0000200658987981 */ /* 0x000566000c1e1900 */
[----:B------:R-:W-:Y:S01]  /*3f30*/  HMMA.16816.F32 R16, R76, R70, R16 ;  /* 0x000000464c10723c */ /* 0x000fe20000001810 */
[----:B------:R-:W-:Y:S08]  /*3f40*/  LDSM.16.M88.4 R68, [R198+0x16800] ;  /* 0x01680000c644783b */ /* 0x000ff00000000200 */
[----:B------:R-:W-:Y:S01]  /*3f50*/  LDSM.16.M88.4 R76, [R98+0x4000] ;  /* 0x00400000624c783b */ /* 0x000fe20000000200 */
[C---:B---3--:R-:W-:Y:S08]  /*3f60*/  HMMA.16816.F32 R4, R72.reuse, R80, R4 ;  /* 0x000000504804723c */ /* 0x048ff00000001804 */
[C---:B------:R-:W-:Y:S01]  /*3f70*/  HMMA.16816.F32 R8, R72.reuse, R82, R8 ;  /* 0x000000524808723c */ /* 0x040fe20000001808 */
[----:B------:R-:W-:Y:S07]  /*3f80*/  LDSM.16.M88.4 R80, [R188+0x16000] ;  /* 0x01600000bc50783b */ /* 0x000fee0000000200 */
[C---:B-1----:R-:W-:Y:S01]  /*3f90*/  HMMA.16816.F32 R12, R72.reuse, R84, R12 ;  /* 0x00000054480c723c */ /* 0x042fe2000000180c */
[----:B--2---:R-:W1:Y:S07]  /*3fa0*/  LDSM.16.M88.4 R88, [R194+0x4000] ;  /* 0x00400000c258783b */ /* 0x004e6e0000000200 */
[----:B------:R-:W-:Y:S01]  /*3fb0*/  HMMA.16816.F32 R16, R72, R86, R16 ;  /* 0x000000564810723c */ /* 0x000fe20000001810 */
[----:B------:R-:W2:Y:S08]  /*3fc0*/  LDSM.16.M88.4 R72, [R188+0x16800] ;  /* 0x01680000bc48783b */ /* 0x000eb00000000200 */
[----:B------:R-:W-:Y:S01]  /*3fd0*/  LDSM.16.M88.4 R84, [R3+0x16000] ;  /* 0x016000000354783b */ /* 0x000fe20000000200 */
[C---:B-1----:R-:W-:Y:S08]  /*3fe0*/  HMMA.16816.F32 R4, R88.reuse, R92, R4 ;  /* 0x0000005c5804723c */ /* 0x042ff00000001804 */
[C---:B------:R-:W-:Y:S08]  /*3ff0*/  HMMA.16816.F32 R8, R88.reuse, R94, R8 ;  /* 0x0000005e5808723c */ /* 0x040ff00000001808 */
[C---:B------:R-:W-:Y:S08]  /*4000*/  HMMA.16816.F32 R12, R88.reuse, R68, R12 ;  /* 0x00000044580c723c */ /* 0x040ff0000000180c */
[----:B------:R-:W-:Y:S01]  /*4010*/  HMMA.16816.F32 R16, R88, R70, R16 ;  /* 0x000000465810723c */ /* 0x000fe20000001810 */
[----:B------:R-:W1:Y:S06]  /*4020*/  LDSM.16.M88.4 R68, [R97+0x4000] ;  /* 0x004000006144783b */ /* 0x000e6c0000000200 */
[----:B------:R-:W-:Y:S01]  /*4030*/  SHF.L.U32 R88, R237, 0x6, RZ ;  /* 0x00000006ed587819 */ /* 0x000fe200000006ff */
[C---:B------:R-:W-:Y:S05]  /*4040*/  HMMA.16816.F32 R4, R76.reuse, R80, R4 ;  /* 0x000000504c04723c */ /* 0x040fea0000001804 */
[----:B------:R-:W-:Y:S03]  /*4050*/  IADD3 R90, R243, R88, RZ ;  /* 0x00000058f35a7210 */ /* 0x000fe60007ffe0ff */
[C---:B------:R-:W-:Y:S01]  /*4060*/  HMMA.16816.F32 R8, R76.reuse, R82, R8 ;  /* 0x000000524c08723c */ /* 0x040fe20000001808 */
[----:B------:R-:W3:Y:S03]  /*4070*/  LDSM.16.M88.4 R80, [R3+0x16800] ;  /* 0x016800000350783b */ /* 0x000ee60000000200 */
[C---:B------:R-:W-:Y:S02]  /*4080*/  IADD3 R92, R90.reuse, 0x7, RZ ;  /* 0x000000075a5c7810 */ /* 0x040fe40007ffe0ff */
[----:B------:R-:W-:Y:S02]  /*4090*/  IADD3 R91, R90, 0x8, RZ ;  /* 0x000000085a5b7810 */ /* 0x000fe40007ffe0ff */
[C---:B--2---:R-:W-:Y:S03]  /*40a0*/  HMMA.16816.F32 R12, R76.reuse, R72, R12 ;  /* 0x000000484c0c723c */ /* 0x044fe6000000180c */
[----:B------:R-:W-:Y:S02]  /*40b0*/  ISETP.GE.AND P0, PT, R92, RZ, PT ;  /* 0x000000ff5c00720c */ /* 0x000fe40003f06270 */
[----:B------:R-:W-:Y:S02]  /*40c0*/  ISETP.GE.AND P1, PT, R91, RZ, PT ;  /* 0x000000ff5b00720c */ /* 0x000fe40003f26270 */
[C---:B------:R-:W-:Y:S01]  /*40d0*/  IADD3 R94, R90.reuse, -0x8, RZ ;  /* 0xfffffff85a5e7810 */ /* 0x040fe20007ffe0ff */
[----:B------:R-:W-:Y:S01]  /*40e0*/  HMMA.16816.F32 R16, R76, R74, R16 ;  /* 0x0000004a4c10723c */ /* 0x000fe20000001810 */
[----:B------:R-:W-:Y:S03]  /*40f0*/  LDSM.16.M88.4 R72, [R96+0x4000] ;  /* 0x004000006048783b */ /* 0x000fe60000000200 */
[C---:B------:R-:W-:Y:S02]  /*4100*/  IADD3 R93, R90.reuse, -0x1, RZ ;  /* 0xffffffff5a5d7810 */ /* 0x040fe40007ffe0ff */
[----:B------:R-:W-:Y:S02]  /*4110*/  IABS R89, R90 ;  /* 0x0000005a00597213 */ /* 0x000fe40000000000 */
[----:B------:R-:W-:Y:S01]  /*4120*/  @!P0 IADD3 R92, -R90, -0x7, RZ ;  /* 0xfffffff95a5c8810 */ /* 0x000fe20007ffe1ff */
[----:B------:R-:W2:Y:S01]  /*4130*/  LDSM.16.M88.4 R76, [R2+0x16000] ;  /* 0x01600000024c783b */ /* 0x000ea20000000200 */
[C---:B-1----:R-:W-:Y:S02]  /*4140*/  HMMA.16816.F32 R4, R68.reuse, R84, R4 ;  /* 0x000000544404723c */ /* 0x042fe40000001804 */
[----:B------:R-:W-:Y:S03]  /*4150*/  I2F R89, R89 ;  /* 0x0000005900597306 */ /* 0x000fe60000201400 */
[----:B------:R-:W-:Y:S02]  /*4160*/  ISETP.GE.AND P0, PT, R94, RZ, PT ;  /* 0x000000ff5e00720c */ /* 0x000fe40003f06270 */
[C---:B------:R-:W-:Y:S01]  /*4170*/  @!P1 IADD3 R91, -R90.reuse, -0x8, RZ ;  /* 0xfffffff85a5b9810 */ /* 0x040fe20007ffe1ff */
[C---:B------:R-:W-:Y:S03]  /*4180*/  HMMA.16816.F32 R8, R68.reuse, R86, R8 ;  /* 0x000000564408723c */ /* 0x040fe60000001808 */
[----:B------:R-:W-:Y:S01]  /*4190*/  ISETP.GE.AND P1, PT, R93, RZ, PT ;  /* 0x000000ff5d00720c */ /* 0x000fe20003f26270 */
[----:B------:R-:W-:Y:S01]  /*41a0*/  I2F R92, R92 ;  /* 0x0000005c005c7306 */ /* 0x000fe20000201400 */
[C---:B------:R-:W-:Y:S02]  /*41b0*/  IADD3 R95, R90.reuse, -0x9, RZ ;  /* 0xfffffff75a5f7810 */ /* 0x040fe40007ffe0ff */
[C---:B------:R-:W-:Y:S01]  /*41c0*/  IADD3 R86, R90.reuse, -0x10, RZ ;  /* 0xfffffff05a567810 */ /* 0x040fe20007ffe0ff */
[C---:B---3--:R-:W-:Y:S04]  /*41d0*/  HMMA.16816.F32 R12, R68.reuse, R80, R12 ;  /* 0x00000050440c723c */ /* 0x048fe8000000180c */
[----:B------:R-:W-:Y:S02]  /*41e0*/  @!P0 IADD3 R94, -R90, 0x8, RZ ;  /* 0x000000085a5e8810 */ /* 0x000fe40007ffe1ff */
[----:B------:R-:W-:Y:S01]  /*41f0*/  I2F R91, R91 ;  /* 0x0000005b005b7306 */ /* 0x000fe20000201400 */
[----:B------:R-:W-:Y:S01]  /*4200*/  ISETP.GE.AND P0, PT, R86, RZ, PT ;  /* 0x000000ff5600720c */ /* 0x000fe20003f06270 */
[----:B------:R-:W-:Y:S01]  /*4210*/  HMMA.16816.F32 R16, R68, R82, R16 ;  /* 0x000000524410723c */ /* 0x000fe20000001810 */
[----:B------:R-:W1:Y:S03]  /*4220*/  LDSM.16.M88.4 R68, [R2+0x16800] ;  /* 0x016800000244783b */ /* 0x000e660000000200 */
[C---:B------:R-:W-:Y:S02]  /*4230*/  @!P1 IADD3 R93, -R90.reuse, 0x1, RZ ;  /* 0x000000015a5d9810 */ /* 0x040fe40007ffe1ff */
[----:B------:R-:W-:Y:S02]  /*4240*/  ISETP.GE.AND P1, PT, R95, RZ, PT ;  /* 0x000000ff5f00720c */ /* 0x000fe40003f26270 */
[----:B------:R-:W-:Y:S01]  /*4250*/  I2F R84, R93 ;  /* 0x0000005d00547306 */ /* 0x000fe20000201400 */
[C---:B------:R-:W-:Y:S03]  /*4260*/  IADD3 R82, R90.reuse, -0x19, RZ ;  /* 0xffffffe75a527810 */ /* 0x040fe60007ffe0ff */
[C---:B------:R-:W-:Y:S02]  /*4270*/  IADD3 R87, R90.reuse, -0x11, RZ ;  /* 0xffffffef5a577810 */ /* 0x040fe40007ffe0ff */
[C---:B------:R-:W-:Y:S01]  /*4280*/  IADD3 R83, R90.reuse, -0x18, RZ ;  /* 0xffffffe85a537810 */ /* 0x040fe20007ffe0ff */
[C---:B--2---:R-:W-:Y:S03]  /*4290*/  HMMA.16816.F32 R4, R72.reuse, R76, R4 ;  /* 0x0000004c4804723c */ /* 0x044fe60000001804 */
[----:B------:R-:W-:Y:S02]  /*42a0*/  I2F R85, R94 ;  /* 0x0000005e00557306 */ /* 0x000fe40000201400 */
[----:B------:R-:W-:Y:S02]  /*42b0*/  @!P0 IADD3 R86, -R90, 0x10, RZ ;  /* 0x000000105a568810 */ /* 0x000fe40007ffe1ff */
[----:B------:R-:W-:Y:S01]  /*42c0*/  ISETP.GE.AND P0, PT, R82, RZ, PT ;  /* 0x000000ff5200720c */ /* 0x000fe20003f06270 */
[C---:B------:R-:W-:Y:S03]  /*42d0*/  HMMA.16816.F32 R8, R72.reuse, R78, R8 ;  /* 0x0000004e4808723c */ /* 0x040fe60000001808 */
[----:B------:R-:W-:Y:S02]  /*42e0*/  ISETP.GE.AND P2, PT, R87, RZ, PT ;  /* 0x000000ff5700720c */ /* 0x000fe40003f46270 */
[----:B------:R-:W-:Y:S01]  /*42f0*/  I2F R81, R86 ;  /* 0x0000005600517306 */ /* 0x000fe20000201400 */
[C---:B------:R-:W-:Y:S02]  /*4300*/  @!P1 IADD3 R95, -R90.reuse, 0x9, RZ ;  /* 0x000000095a5f9810 */ /* 0x040fe40007ffe1ff */
[----:B------:R-:W-:Y:S04]  /*4310*/  ISETP.GE.AND P1, PT, R83, RZ, PT ;  /* 0x000000ff5300720c */ /* 0x000fe80003f26270 */
[----:B------:R-:W-:Y:S02]  /*4320*/  @!P0 IADD3 R82, -R90, 0x19, RZ ;  /* 0x000000195a528810 */ /* 0x000fe40007ffe1ff */
[----:B------:R-:W-:Y:S01]  /*4330*/  ISETP.GE.AND P0, PT, R88, R242, PT ;  /* 0x000000f25800720c */ /* 0x000fe20003f06270 */
[----:B------:R-:W-:Y:S01]  /*4340*/  I2F R80, R95 ;  /* 0x0000005f00507306 */ /* 0x000fe20000201400 */
[----:B------:R-:W-:Y:S01]  /*4350*/  FMUL.FTZ R4, R4, c[0x0][0x2ec] ;  /* 0x0000bb0004047a20 */ /* 0x000fe20000410000 */
[----:B------:R-:W-:Y:S01]  /*4360*/  @!P2 IADD3 R87, -R90, 0x11, RZ ;  /* 0x000000115a57a810 */ /* 0x000fe20007ffe1ff */
[C---:B-1----:R-:W-:Y:S03]  /*4370*/  HMMA.16816.F32 R12, R72.reuse, R68, R12 ;  /* 0x00000044480c723c */ /* 0x042fe6000000180c */
[----:B------:R-:W-:Y:S01]  /*4380*/  FMUL.FTZ R6, R6, c[0x0][0x2ec] ;  /* 0x0000bb0006067a20 */ /* 0x000fe20000410000 */
[----:B------:R-:W-:Y:S01]  /*4390*/  @!P1 IADD3 R83, -R90, 0x18, RZ ;  /* 0x000000185a539810 */ /* 0x000fe20007ffe1ff */
[----:B------:R-:W-:Y:S02]  /*43a0*/  FMUL.FTZ R7, R7, c[0x0][0x2ec] ;  /* 0x0000bb0007077a20 */ /* 0x000fe40000410000 */
[----:B------:R-:W1:Y:S01]  /*43b0*/  MUFU.TANH R4, R4 ;  /* 0x0000000400047308 */ /* 0x000e620000002400 */
[----:B------:R-:W-:Y:S01]  /*43c0*/  FMUL.FTZ R10, R10, c[0x0][0x2ec] ;  /* 0x0000bb000a0a7a20 */ /* 0x000fe20000410000 */
[----:B------:R-:W-:Y:S03]  /*43d0*/  HMMA.16816.F32 R16, R72, R70, R16 ;  /* 0x000000464810723c */ /* 0x000fe60000001810 */
[----:B------:R-:W-:Y:S02]  /*43e0*/  FMUL.FTZ R5, R5, c[0x0][0x2ec] ;  /* 0x0000bb0005057a20 */ /* 0x000fe40000410000 */
[----:B------:R-:W-:Y:S02]  /*43f0*/  FMUL.FTZ R8, R8, c[0x0][0x2ec] ;  /* 0x0000bb0008087a20 */ /* 0x000fe40000410000 */
[----:B------:R-:W-:Y:S01]  /*4400*/  FMUL.FTZ R9, R9, c[0x0][0x2ec] ;  /* 0x0000bb0009097a20 */ /* 0x000fe20000410000 */
[----:B------:R-:W2:Y:S01]  /*4410*/  MUFU.TANH R10, R10 ;  /* 0x0000000a000a7308 */ /* 0x000ea20000002400 */
[----:B------:R-:W-:Y:S06]  /*4420*/  FMUL.FTZ R11, R11, c[0x0][0x2ec] ;  /* 0x0000bb000b0b7a20 */ /* 0x000fec0000410000 */
[----:B------:R-:W-:Y:S02]  /*4430*/  FMUL.FTZ R14, R14, c[0x0][0x2ec] ;  /* 0x0000bb000e0e7a20 */ /* 0x000fe40000410000 */
[----:B------:R-:W-:Y:S01]  /*4440*/  FMUL.FTZ R15, R15, c[0x0][0x2ec] ;  /* 0x0000bb000f0f7a20 */ /* 0x000fe20000410000 */
[----:B------:R-:W3:Y:S01]  /*4450*/  MUFU.TANH R6, R6 ;  /* 0x0000000600067308 */ /* 0x000ee20000002400 */
[----:B------:R-:W-:Y:S02]  /*4460*/  FMUL.FTZ R12, R12, c[0x0][0x2ec] ;  /* 0x0000bb000c0c7a20 */ /* 0x000fe40000410000 */
[----:B------:R-:W-:Y:S02]  /*4470*/  FMUL.FTZ R13, R13, c[0x0][0x2ec] ;  /* 0x0000bb000d0d7a20 */ /* 0x000fe40000410000 */
[----:B-1----:R-:W-:Y:S02]  /*4480*/  FFMA.FTZ R169, -R4, R4, 1 ;  /* 0x3f80000004a97423 */ /* 0x002fe40000010104 */
[----:B------:R-:W-:Y:S02]  /*4490*/  FMUL.FTZ R19, R19, c[0x0][0x2ec] ;  /* 0x0000bb0013137a20 */ /* 0x000fe40000410000 */
[-C--:B------:R-:W-:Y:S01]  /*44a0*/  FFMA.FTZ R4, R89, -R233.reuse, R4 ;  /* 0x800000e959047223 */ /* 0x080fe20000010004 */
[----:B------:R-:W1:Y:S01]  /*44b0*/  MUFU.TANH R70, R14 ;  /* 0x0000000e00467308 */ /* 0x000e620000002400 */
[----:B------:R-:W-:Y:S02]  /*44c0*/  FMUL.FTZ R169, R169, c[0x0][0x2ec] ;  /* 0x0000bb00a9a97a20 */ /* 0x000fe40000410000 */
[-C--:B--2---:R-:W-:Y:S02]  /*44d0*/  FFMA.FTZ R89, R89, -R233.reuse, R10 ;  /* 0x800000e959597223 */ /* 0x084fe4000001000a */
[----:B------:R-:W-:Y:S05]  /*44e0*/  FFMA.FTZ R164, -R10, R10, 1 ;  /* 0x3f8000000aa47423 */ /* 0x000fea000001010a */
[----:B------:R-:W2:Y:S01]  /*44f0*/  MUFU.TANH R69, R15 ;  /* 0x0000000f00457308 */ /* 0x000ea20000002400 */
[----:B------:R-:W-:Y:S02]  /*4500*/  FMUL.FTZ R164, R164, c[0x0][0x2ec] ;  /* 0x0000bb00a4a47a20 */ /* 0x000fe40000410000 */
[----:B---3--:R-:W-:Y:S02]  /*4510*/  FFMA.FTZ R168, -R6, R6, 1 ;  /* 0x3f80000006a87423 */ /* 0x008fe40000010106 */
[----:B------:R-:W-:Y:S02]  /*4520*/  FFMA.FTZ R91, R91, -R233, R6 ;  /* 0x800000e95b5b7223 */ /* 0x000fe40000010006 */
[----:B------:R-:W-:Y:S03]  /*4530*/  FMUL.FTZ R168, R168, c[0x0][0x2ec] ;  /* 0x0000bb00a8a87a20 */ /* 0x000fe60000410000 */
[----:B------:R3:W4:Y:S01]  /*4540*/  MUFU.TANH R15, R12 ;  /* 0x0000000c000f7308 */ /* 0x0007220000002400 */
[----:B-1----:R-:W-:Y:S04]  /*4550*/  FFMA.FTZ R160, -R70, R70, 1 ;  /* 0x3f80000046a07423 */ /* 0x002fe80000010146 */
[----:B------:R-:W-:Y:S05]  /*4560*/  FMUL.FTZ R160, R160, c[0x0][0x2ec] ;  /* 0x0000bb00a0a07a20 */ /* 0x000fea0000410000 */
[----:B------:R1:W1:Y:S01]  /*4570*/  MUFU.TANH R14, R13 ;  /* 0x0000000d000e7308 */ /* 0x0002620000002400 */
[----:B--2---:R-:W-:Y:S04]  /*4580*/  FFMA.FTZ R158, -R69, R69, 1 ;  /* 0x3f800000459e7423 */ /* 0x004fe80000010145 */
[----:B------:R-:W-:Y:S05]  /*4590*/  FMUL.FTZ R158, R158, c[0x0][0x2ec] ;  /* 0x0000bb009e9e7a20 */ /* 0x000fea0000410000 */
[----:B------:R-:W2:Y:S01]  /*45a0*/  MUFU.TANH R7, R7 ;  /* 0x0000000700077308 */ /* 0x000ea20000002400 */
[----:B---3--:R-:W-:Y:S02]  /*45b0*/  FMUL.FTZ R12, R16, c[0x0][0x2ec] ;  /* 0x0000bb00100c7a20 */ /* 0x008fe40000410000 */
[----:B------:R-:W-:Y:S02]  /*45c0*/  FMUL.FTZ R16, R17, c[0x0][0x2ec] ;  /* 0x0000bb0011107a20 */ /* 0x000fe40000410000 */
[----:B----4-:R-:W-:Y:S05]  /*45d0*/  FFMA.FTZ R161, -R15, R15, 1 ;  /* 0x3f8000000fa17423 */ /* 0x010fea000001010f */
[----:B------:R-:W3:Y:S01]  /*45e0*/  MUFU.TANH R5, R5 ;  /* 0x0000000500057308 */ /* 0x000ee20000002400 */
[----:B------:R-:W-:Y:S02]  /*45f0*/  FMUL.FTZ R161, R161, c[0x0][0x2ec] ;  /* 0x0000bb00a1a17a20 */ /* 0x000fe40000410000 */
[----:B-1----:R-:W-:Y:S02]  /*4600*/  FMUL.FTZ R13, R18, c[0x0][0x2ec] ;  /* 0x0000bb00120d7a20 */ /* 0x002fe40000410000 */
[----:B------:R-:W-:Y:S05]  /*4610*/  FFMA.FTZ R159, -R14, R14, 1 ;  /* 0x3f8000000e9f7423 */ /* 0x000fea000001010e */
[----:B------:R-:W1:Y:S01]  /*4620*/  MUFU.TANH R68, R11 ;  /* 0x0000000b00447308 */ /* 0x000e620000002400 */
[----:B------:R-:W-:Y:S02]  /*4630*/  FMUL.FTZ R159, R159, c[0x0][0x2ec] ;  /* 0x0000bb009f9f7a20 */ /* 0x000fe40000410000 */
[----:B--2---:R-:W-:Y:S02]  /*4640*/  FFMA.FTZ R166, -R7, R7, 1 ;  /* 0x3f80000007a67423 */ /* 0x004fe40000010107 */
[-C--:B------:R-:W-:Y:S02]  /*4650*/  FFMA.FTZ R92, R92, -R233.reuse, R7 ;  /* 0x800000e95c5c7223 */ /* 0x080fe40000010007 */
[----:B------:R-:W-:Y:S03]  /*4660*/  FMUL.FTZ R166, R166, c[0x0][0x2ec] ;  /* 0x0000bb00a6a67a20 */ /* 0x000fe60000410000 */
[----:B------:R-:W2:Y:S01]  /*4670*/  MUFU.TANH R8, R8 ;  /* 0x0000000800087308 */ /* 0x000ea20000002400 */
[----:B------:R-:W-:Y:S02]  /*4680*/  FFMA.FTZ R7, R81, -R233, R15 ;  /* 0x800000e951077223 */ /* 0x000fe4000001000f */
[----:B---3--:R-:W-:Y:S02]  /*4690*/  FFMA.FTZ R167, -R5, R5, 1 ;  /* 0x3f80000005a77423 */ /* 0x008fe40000010105 */
[-C--:B------:R-:W-:Y:S02]  /*46a0*/  FFMA.FTZ R5, R84, -R233.reuse, R5 ;  /* 0x800000e954057223 */ /* 0x080fe40000010005 */
[----:B------:R-:W-:Y:S03]  /*46b0*/  FMUL.FTZ R167, R167, c[0x0][0x2ec] ;  /* 0x0000bb00a7a77a20 */ /* 0x000fe60000410000 */
[----:B------:R-:W3:Y:S01]  /*46c0*/  MUFU.TANH R9, R9 ;  /* 0x0000000900097308 */ /* 0x000ee20000002400 */
[----:B-1----:R-:W-:Y:S01]  /*46d0*/  FFMA.FTZ R162, -R68, R68, 1 ;  /* 0x3f80000044a27423 */ /* 0x002fe20000010144 */
[----:B------:R-:W-:Y:S01]  /*46e0*/  MOV R11, c[0x0][0x2e4] ;  /* 0x0000b900000b7a02 */ /* 0x000fe20000000f00 */
[-C--:B------:R-:W-:Y:S02]  /*46f0*/  FFMA.FTZ R84, R84, -R233.reuse, R68 ;  /* 0x800000e954547223 */ /* 0x080fe40000010044 */
[----:B------:R-:W-:Y:S05]  /*4700*/  FMUL.FTZ R162, R162, c[0x0][0x2ec] ;  /* 0x0000bb00a2a27a20 */ /* 0x000fea0000410000 */
[----:B------:R-:W1:Y:S01]  /*4710*/  MUFU.TANH R12, R12 ;  /* 0x0000000c000c7308 */ /* 0x000e620000002400 */
[----:B--2---:R-:W-:Y:S02]  /*4720*/  FFMA.FTZ R165, -R8, R8, 1 ;  /* 0x3f80000008a57423 */ /* 0x004fe40000010108 */
[CC--:B------:R-:W-:Y:S02]  /*4730*/  FFMA.FTZ R8, R85.reuse, -R233.reuse, R8 ;  /* 0x800000e955087223 */ /* 0x0c0fe40000010008 */
[----:B------:R-:W-:Y:S05]  /*4740*/  FFMA.FTZ R85, R85, -R233, R70 ;  /* 0x800000e955557223 */ /* 0x000fea0000010046 */
[----:B------:R-:W2:Y:S01]  /*4750*/  MUFU.TANH R13, R13 ;  /* 0x0000000d000d7308 */ /* 0x000ea20000002400 */
[----:B------:R-:W-:Y:S02]  /*4760*/  FMUL.FTZ R165, R165, c[0x0][0x2ec] ;  /* 0x0000bb00a5a57a20 */ /* 0x000fe40000410000 */
[----:B---3--:R-:W-:Y:S02]  /*4770*/  FFMA.FTZ R163, -R9, R9, 1 ;  /* 0x3f80000009a37423 */ /* 0x008fe40000010109 */
[CC--:B------:R-:W-:Y:S02]  /*4780*/  FFMA.FTZ R9, R80.reuse, -R233.reuse, R9 ;  /* 0x800000e950097223 */ /* 0x0c0fe40000010009 */
[----:B------:R-:W-:Y:S03]  /*4790*/  FFMA.FTZ R80, R80, -R233, R69 ;  /* 0x800000e950507223 */ /* 0x000fe60000010045 */
[----:B------:R-:W3:Y:S01]  /*47a0*/  MUFU.TANH R16, R16 ;  /* 0x0000001000107308 */ /* 0x000ee20000002400 */
[----:B------:R-:W-:Y:S02]  /*47b0*/  FMUL.FTZ R163, R163, c[0x0][0x2ec] ;  /* 0x0000bb00a3a37a20 */ /* 0x000fe40000410000 */
[----:B-1----:R-:W-:Y:S04]  /*47c0*/  FFMA.FTZ R157, -R12, R12, 1 ;  /* 0x3f8000000c9d7423 */ /* 0x002fe8000001010c */
[----:B------:R-:W-:Y:S03]  /*47d0*/  FMUL.FTZ R157, R157, c[0x0][0x2ec] ;  /* 0x0000bb009d9d7a20 */ /* 0x000fe60000410000 */
[----:B------:R-:W1:Y:S01]  /*47e0*/  MUFU.TANH R10, R19 ;  /* 0x00000013000a7308 */ /* 0x000e620000002400 */
[----:B--2---:R-:W-:Y:S02]  /*47f0*/  FFMA.FTZ R156, -R13, R13, 1 ;  /* 0x3f8000000d9c7423 */ /* 0x004fe4000001010d */
[-C--:B------:R-:W-:Y:S02]  /*4800*/  FFMA.FTZ R81, R81, -R233.reuse, R13 ;  /* 0x800000e951517223 */ /* 0x080fe4000001000d */
[----:B------:R-:W-:Y:S05]  /*4810*/  FMUL.FTZ R156, R156, c[0x0][0x2ec] ;  /* 0x0000bb009c9c7a20 */ /* 0x000fea0000410000 */
[----:B------:R-:W2:Y:S01]  /*4820*/  I2F R77, R87 ;  /* 0x00000057004d7306 */ /* 0x000ea20000201400 */
[----:B---3--:R-:W-:Y:S04]  /*4830*/  FFMA.FTZ R155, -R16, R16, 1 ;  /* 0x3f800000109b7423 */ /* 0x008fe80000010110 */
[----:B------:R-:W-:Y:S05]  /*4840*/  FMUL.FTZ R155, R155, c[0x0][0x2ec] ;  /* 0x0000bb009b9b7a20 */ /* 0x000fea0000410000 */
[----:B------:R-:W3:Y:S01]  /*4850*/  I2F R76, R83 ;  /* 0x00000053004c7306 */ /* 0x000ee20000201400 */
[----:B-1----:R-:W-:Y:S04]  /*4860*/  FFMA.FTZ R154, -R10, R10, 1 ;  /* 0x3f8000000a9a7423 */ /* 0x002fe8000001010a */
[----:B------:R-:W-:Y:S05]  /*4870*/  FMUL.FTZ R154, R154, c[0x0][0x2ec] ;  /* 0x0000bb009a9a7a20 */ /* 0x000fea0000410000 */
[----:B------:R-:W1:Y:S01]  /*4880*/  I2F R82, R82 ;  /* 0x0000005200527306 */ /* 0x000e620000201400 */
[CC--:B--2---:R-:W-:Y:S02]  /*4890*/  FFMA.FTZ R6, R77.reuse, -R233.reuse, R14 ;  /* 0x800000e94d067223 */ /* 0x0c4fe4000001000e */
[-C--:B------:R-:W-:Y:S02]  /*48a0*/  FFMA.FTZ R77, R77, -R233.reuse, R10 ;  /* 0x800000e94d4d7223 */ /* 0x080fe4000001000a */
[-C--:B---3--:R-:W-:Y:S02]  /*48b0*/  FFMA.FTZ R76, R76, -R233.reuse, R12 ;  /* 0x800000e94c4c7223 */ /* 0x088fe4000001000c */
[----:B-1----:R-:W-:Y:S01]  /*48c0*/  FFMA.FTZ R82, R82, -R233, R16 ;  /* 0x800000e952527223 */ /* 0x002fe20000010010 */
        /* <DEDUP_REMOVED lines=9> */
.L_x_1540:
        /* <DEDUP_REMOVED lines=69> */
.L_x_1541:
        /* <DEDUP_REMOVED lines=272> */
.L_x_1542:
        /* <DEDUP_REMOVED lines=138> */
.L_x_1543:
        /* <DEDUP_REMOVED lines=476> */
.L_x_1545:
        /* <DEDUP_REMOVED lines=15> */
.L_x_1546:
        /* <DEDUP_REMOVED lines=45> */
.L_x_1548:
[----:B------:R-:W-:Y:S05]  /*88d0*/  BSYNC B0 ;  /* 0x0000000000007941 */ /* 0x000fea0003800000 */
.L_x_1547:
        /* <DEDUP_REMOVED lines=20> */
.L_x_1550:
[----:B------:R-:W-:Y:S05]  /*8a20*/  BSYNC B0 ;  /* 0x0000000000007941 */ /* 0x000fea0003800000 */
.L_x_1549:
        /* <DEDUP_REMOVED lines=25> */
.L_x_1552:
[----:B------:R-:W-:Y:S05]  /*8bc0*/  BSYNC B0 ;  /* 0x0000000000007941 */ /* 0x000fea0003800000 */
.L_x_1551:
        /* <DEDUP_REMOVED lines=17> */
.L_x_1521:
[----:B------:R-:W-:Y:S05]  /*8ce0*/  BSYNC B1 ;  /* 0x0000000000017941 */ /* 0x000fea0003800000 */
.L_x_1507:
        /* <DEDUP_REMOVED lines=9> */
.L_x_1553:
[----:B------:R-:W-:Y:S05]  /*8d80*/  EXIT ;  /* 0x000000000000794d */ /* 0x000fea0003800000 */
.L_x_1555:
        /* <DEDUP_REMOVED lines=15> */
.L_x_1617:


//--------------------- .text._ZN5flash25flash_bwd_dot_do_o_kernelILb0E23Flash_bwd_kernel_traitsILi192ELi64ELi64ELi8ELi4ELi2ELi2ELb0ELb0EN7cutlass6half_tE19Flash_kernel_traitsILi192ELi64ELi64ELi8ES3_EEEEvNS_16Flash_bwd_paramsE --------------------------
	.section	.text._ZN5flash25flash_bwd_dot_do_o_kernelILb0E23Flash_bwd_kernel_traitsILi192ELi64ELi64ELi8ELi4ELi2ELi2ELb0ELb0EN7cutlass6half_tE19Flash_kernel_traitsILi192ELi64ELi64ELi8ES3_EEEEvNS_16Flash_bwd_paramsE,"ax",@progbits
	.sectioninfo	@"SHI_REGISTERS=62"
	.align	128
        .global         _ZN5flash25flash_bwd_dot_do_o_kernelILb0E23Flash_bwd_kernel_traitsILi192ELi64ELi64ELi8ELi4ELi2ELi2ELb0ELb0EN7cutlass6half_tE19Flash_kernel_traitsILi192ELi64ELi64ELi8ES3_EEEEvNS_16Flash_bwd_paramsE
        .type           _ZN5flash25flash_bwd_dot_do_o_kernelILb0E23Flash_bwd_kernel_traitsILi192ELi64ELi64ELi8ELi4ELi2ELi2ELb0ELb0EN7cutlass6half_tE19Flash_kernel_traitsILi192ELi64ELi64ELi8ES3_EEEEvNS_16Flash_bwd_paramsE,@function
        .size           _ZN5flash25flash_bwd_dot_do_o_kernelILb0E23Flash_bwd_kernel_traitsILi192ELi64ELi64ELi8ELi4ELi2ELi2ELb0ELb0EN7cutlass6half_tE19Flash_kernel_traitsILi192ELi64ELi64ELi8ES3_EEEEvNS_16Flash_bwd_paramsE,(.L_x_1618 - _ZN5flash25flash_bwd_dot_do_o_kernelILb0E23Flash_bwd_kernel_traitsILi192ELi64ELi64ELi8ELi4ELi2ELi2ELb0ELb0EN7cutlass6half_tE19Flash_kernel_traitsILi192ELi64ELi64ELi8ES3_EEEEvNS_16Flash_bwd_paramsE)
        .other          _ZN5flash25flash_bwd_dot_do_o_kernelILb0E23Flash_bwd_kernel_traitsILi192ELi64ELi64ELi8ELi4ELi2ELi2ELb0ELb0EN7cutlass6half_tE19Flash_kernel_traitsILi192ELi64ELi64ELi8ES3_EEEEvNS_16Flash_bwd_paramsE,@"STO_CUDA_ENTRY STV_DEFAULT"
_ZN5flash25flash_bwd_dot_do_o_kernelILb0E23Flash_bwd_kernel_traitsILi192ELi64ELi64ELi8ELi4ELi2ELi2ELb0ELb0EN7cutlass6half_tE19Flash_kernel_traitsILi192ELi64ELi64ELi8ES3_EEEEvNS_16Flash_bwd_paramsE:
.text._ZN5flash25flash_bwd_dot_do_o_kernelILb0E23Flash_bwd_kernel_traitsILi192ELi64ELi64ELi8ELi4ELi2ELi2ELb0ELb0EN7cutlass6half_tE19Flash_kernel_traitsILi192ELi64ELi64ELi8ES3_EEEEvNS_16Flash_bwd_paramsE:
        /* <DEDUP_REMOVED lines=47> */
.L_x_1556:
[----:B01----:R-:W-:-:S04]  /*02f0*/  IMAD R2, R8, c[0x0][0x1c0], R13 ;  /* 0x0000700008027a24 */ /* 0x003fc800078e020d */
[----:B------:R-:W-:-:S03]  /*0300*/  IMAD R2, R2, c[0x0][0x224], RZ ;  /* 0x0000890002027a24 */ /* 0x000fc600078e02ff */
.L_x_1557:
        /* <DEDUP_REMOVED lines=57> */
.L_x_1559:
[----:B------:R-:W-:Y:S05]  /*06a0*/  BSYNC B0 ;  /* 0x0000000000007941 */ /* 0x000fea0003800000 */
.L_x_1558:
        /* <DEDUP_REMOVED lines=32> */
.L_x_1561:
[----:B------:R-:W-:Y:S05]  /*08b0*/  BSYNC B0 ;  /* 0x0000000000007941 */ /* 0x000fea0003800000 */
.L_x_1560:
        /* <DEDUP_REMOVED lines=33> */
.L_x_1563:
[----:B------:R-:W-:Y:S05]  /*0ad0*/  BSYNC B0 ;  /* 0x0000000000007941 */ /* 0x000fea0003800000 */
.L_x_1562:
        /* <DEDUP_REMOVED lines=27> */
.L_x_1565:
[----:B------:R-:W-:Y:S05]  /*0c90*/  BSYNC B0 ;  /* 0x0000000000007941 */ /* 0x000fea0003800000 */
.L_x_1564:
        /* <DEDUP_REMOVED lines=168> */
.L_x_1566:
        /* <DEDUP_REMOVED lines=14> */
.L_x_1618:


//--------------------- .text._ZN5flash25flash_bwd_dot_do_o_kernelILb1E23Flash_bwd_kernel_traitsILi192ELi64ELi64ELi8ELi4ELi2ELi2ELb0ELb0EN7cutlass6half_tE19Flash_kernel_traitsILi192ELi64ELi64ELi8ES3_EEEEvNS_16Flash_bwd_paramsE --------------------------
	.section	.text._ZN5flash25flash_bwd_dot_do_o_kernelILb1E23Flash_bwd_kernel_traitsILi192ELi64ELi64ELi8ELi4ELi2ELi2ELb0ELb0EN7cutlass6half_tE19Flash_kernel_traitsILi192ELi64ELi64ELi8ES3_EEEEvNS_16Flash_bwd_paramsE,"ax",@progbits
	.sectioninfo	@"SHI_REGISTERS=65"
	.align	128
        .global         _ZN5flash25flash_bwd_dot_do_o_kernelILb1E23Flash_bwd_kernel_traitsILi192ELi64ELi64ELi8ELi4ELi2ELi2ELb0ELb0EN7cutlass6half_tE19Flash_kernel_traitsILi192ELi64ELi64ELi8ES3_EEEEvNS_16Flash_bwd_paramsE
        .type           _ZN5flash25flash_bwd_dot_do_o_kernelILb1E23Flash_bwd_kernel_traitsILi192ELi64ELi64ELi8ELi4ELi2ELi2ELb0ELb0EN7cutlass6half_tE19Flash_kernel_traitsILi192ELi64ELi64ELi8ES3_EEEEvNS_16Flash_bwd_paramsE,@function
        .size           _ZN5flash25flash_bwd_dot_do_o_kernelILb1E23Flash_bwd_kernel_traitsILi192ELi64ELi64ELi8ELi4ELi2ELi2ELb0ELb0EN7cutlass6half_tE19Flash_kernel_traitsILi192ELi64ELi64ELi8ES3_EEEEvNS_16Flash_bwd_paramsE,(.L_x_1619 - _ZN5flash25flash_bwd_dot_do_o_kernelILb1E23Flash_bwd_kernel_traitsILi192ELi64ELi64ELi8ELi4ELi2ELi2ELb0ELb0EN7cutlass6half_tE19Flash_kernel_traitsILi192ELi64ELi64ELi8ES3_EEEEvNS_16Flash_bwd_paramsE)
        .other          _ZN5flash25flash_bwd_dot_do_o_kernelILb1E23Flash_bwd_kernel_traitsILi192ELi64ELi64ELi8ELi4ELi2ELi2ELb0ELb0EN7cutlass6half_tE19Flash_kernel_traitsILi192ELi64ELi64ELi8ES3_EEEEvNS_16Flash_bwd_paramsE,@"STO_CUDA_ENTRY STV_DEFAULT"
_ZN5flash25flash_bwd_dot_do_o_kernelILb1E23Flash_bwd_kernel_traitsILi192ELi64ELi64ELi8ELi4ELi2ELi2ELb0ELb0EN7cutlass6half_tE19Flash_kernel_traitsILi192ELi64ELi64ELi8ES3_EEEEvNS_16Flash_bwd_paramsE:
.text._ZN5flash25flash_bwd_dot_do_o_kernelILb1E23Flash_bwd_kernel_traitsILi192ELi64ELi64ELi8ELi4ELi2ELi2ELb0ELb0EN7cutlass6half_tE19Flash_kernel_traitsILi192ELi64ELi64ELi8ES3_EEEEvNS_16Flash_bwd_paramsE:
        /* <DEDUP_REMOVED lines=82> */
.L_x_1567:
[----:B0-----:R-:W-:-:S04]  /*0520*/  IMAD R12, R12, c[0x0][0x1c0], R3 ;  /* 0x000070000c0c7a24 */ /* 0x001fc800078e0203 */
[----:B------:R-:W-:Y:S02]  /*0530*/  IMAD R12, R12, c[0x0][0x224], RZ ;  /* 0x000089000c0c7a24 */ /* 0x000fe400078e02ff */
.L_x_1568:
        /* <DEDUP_REMOVED lines=68> */
.L_x_1570:
[----:B------:R-:W-:Y:S05]  /*0980*/  BSYNC B0 ;  /* 0x0000000000007941 */ /* 0x000fea0003800000 */
.L_x_1569:
        /* <DEDUP_REMOVED lines=32> */
.L_x_1572:
[----:B------:R-:W-:Y:S05]  /*0b90*/  BSYNC B0 ;  /* 0x0000000000007941 */ /* 0x000fea0003800000 */
.L_x_1571:
        /* <DEDUP_REMOVED lines=32> */
.L_x_1574:
[----:B------:R-:W-:Y:S05]  /*0da0*/  BSYNC B0 ;  /* 0x0000000000007941 */ /* 0x000fea0003800000 */
.L_x_1573:
        /* <DEDUP_REMOVED lines=32> */
.L_x_1576:
[----:B------:R-:W-:Y:S05]  /*0fb0*/  BSYNC B0 ;  /* 0x0000000000007941 */ /* 0x000fea0003800000 */
.L_x_1575:
        /* <DEDUP_REMOVED lines=187> */
.L_x_1577:
        /* <DEDUP_REMOVED lines=9> */
.L_x_1619:


//--------------------- .nv.shared._ZN5flash44flash_bwd_dq_dk_dv_loop_seqk_parallel_kernelI23Flash_bwd_kernel_traitsILi192ELi64ELi64ELi8ELi4ELi2ELi2ELb1ELb1EN7cutlass6half_tE19Flash_kernel_traitsILi192ELi64ELi64ELi8ES3_EELb0ELb0ELb0ELb0ELb0ELb0ELb0EEEvNS_16Flash_bwd_paramsE --------------------------
	.section	.nv.shared._ZN5flash44flash_bwd_dq_dk_dv_loop_seqk_parallel_kernelI23Flash_bwd_kernel_traitsILi192ELi64ELi64ELi8ELi4ELi2ELi2ELb1ELb1EN7cutlass6half_tE19Flash_kernel_traitsILi192ELi64ELi64ELi8ES3_EELb0ELb0ELb0ELb0ELb0ELb0ELb0EEEvNS_16Flash_bwd_paramsE,"aw",@nobits
	.sectionflags	@""
	.align	16


//--------------------- .nv.global                --------------------------
	.section	.nv.global,"aw",@nobits
.nv.global:
	.type		_ZN66_INTERNAL_bd075e13_30_flash_bwd_hdim192_fp16_sm80_cu_a6473388_28714cute1_E,@object
	.size		_ZN66_INTERNAL_bd075e13_30_flash_bwd_hdim192_fp16_sm80_cu_a6473388_28714cute1_E,(_ZN66_INTERNAL_bd075e13_30_flash_bwd_hdim192_fp16_sm80_cu_a6473388_28714cuda3std3__45__cpo6cbeginE - _ZN66_INTERNAL_bd075e13_30_flash_bwd_hdim192_fp16_sm80_cu_a6473388_28714cute1_E)
_ZN66_INTERNAL_bd075e13_30_flash_bwd_hdim192_fp16_sm80_cu_a6473388_28714cute1_E:
	.zero		1
	.type		_ZN66_INTERNAL_bd075e13_30_flash_bwd_hdim192_fp16_sm80_cu_a6473388_28714cuda3std3__45__cpo6cbeginE,@object
	.size		_ZN66_INTERNAL_bd075e13_30_flash_bwd_hdim192_fp16_sm80_cu_a6473388_28714cuda3std3__45__cpo6cbeginE,(_ZN66_INTERNAL_bd075e13_30_flash_bwd_hdim192_fp16_sm80_cu_a6473388_28714cuda3std3__48in_placeE - _ZN66_INTERNAL_bd075e13_30_flash_bwd_hdim192_fp16_sm80_cu_a6473388_28714cuda3std3__45__cpo6cbeginE)
_ZN66_INTERNAL_bd075e13_30_flash_bwd_hdim192_fp16_sm80_cu_a6473388_28714cuda3std3__45__cpo6cbeginE:
	.zero		1
	.type		_ZN66_INTERNAL_bd075e13_30_flash_bwd_hdim192_fp16_sm80_cu_a6473388_28714cuda3std3__48in_placeE,@object
	.size		_ZN66_INTERNAL_bd075e13_30_flash_bwd_hdim192_fp16_sm80_cu_a6473388_28714cuda3std3__48in_placeE,(_ZN66_INTERNAL_bd075e13_30_flash_bwd_hdim192_fp16_sm80_cu_a6473388_28714cuda3std6ranges3__45__cpo9iter_moveE - _ZN66_INTERNAL_bd075e13_30_flash_bwd_hdim192_fp16_sm80_cu_a6473388_28714cuda3std3__48in_placeE)
_ZN66_INTERNAL_bd075e13_30_flash_bwd_hdim192_fp16_sm80_cu_a6473388_28714cuda3std3__48in_placeE:
	.zero		1
	.type		_ZN66_INTERNAL_bd075e13_30_flash_bwd_hdim192_fp16_sm80_cu_a6473388_28714cuda3std6ranges3__45__cpo9iter_moveE,@object
	.size		_ZN66_INTERNAL_bd075e13_30_flash_bwd_hdim192_fp16_sm80_cu_a6473388_28714cuda3std6ranges3__45__cpo9iter_moveE,(_ZN66_INTERNAL_bd075e13_30_flash_bwd_hdim192_fp16_sm80_cu_a6473388_28714cuda3std3__45__cpo5beginE - _ZN66_INTERNAL_bd075e13_30_flash_bwd_hdim192_fp16_sm80_cu_a6473388_28714cuda3std6ranges3__45__cpo9iter_moveE)
_ZN66_INTERNAL_bd075e13_30_flash_bwd_hdim192_fp16_sm80_cu_a6473388_28714cuda3std6ranges3__45__cpo9iter_moveE:
	.zero		1
	.type		_ZN66_INTERNAL_bd075e13_30_flash_bwd_hdim192_fp16_sm80_cu_a6473388_28714cuda3std3__45__cpo5beginE,@object
	.size		_ZN66_INTERNAL_bd075e13_30_flash_bwd_hdim192_fp16_sm80_cu_a6473388_28714cuda3std3__45__cpo5beginE,(_ZN66_INTERNAL_bd075e13_30_flash_bwd_hdim192_fp16_sm80_cu_a6473388_28714cuda3std3__468_GLOBAL__N__bd075e13_30_flash_bwd_hdim192_fp16_sm80_cu_a6473388_28716ignoreE - _ZN66_INTERNAL_bd075e13_30_flash_bwd_hdim192_fp16_sm80_cu_a6473388_28714cuda3std3__45__cpo5beginE)
_ZN66_INTERNAL_bd075e13_30_flash_bwd_hdim192_fp16_sm80_cu_a6473388_28714cuda3std3__45__cpo5beginE:
	.zero		1
	.type		_ZN66_INTERNAL_bd075e13_30_flash_bwd_hdim192_fp16_sm80_cu_a6473388_28714cuda3std3__468_GLOBAL__N__bd075e13_30_flash_bwd_hdim192_fp16_sm80_cu_a6473388_28716ignoreE,@object
	.size		_ZN66_INTERNAL_bd075e13_30_flash_bwd_hdim192_fp16_sm80_cu_a6473388_28714cuda3std3__468_GLOBAL__N__bd075e13_30_flash_bwd_hdim192_fp16_sm80_cu_a6473388_28716ignoreE,(_ZN66_INTERNAL_bd075e13_30_flash_bwd_hdim192_fp16_sm80_cu_a6473388_28714cute7productE - _ZN66_INTERNAL_bd075e13_30_flash_bwd_hdim192_fp16_sm80_cu_a6473388_28714cuda3std3__468_GLOBAL__N__bd075e13_30_flash_bwd_hdim192_fp16_sm80_cu_a6473388_28716ignoreE)
_ZN66_INTERNAL_bd075e13_30_flash_bwd_hdim192_fp16_sm80_cu_a6473388_28714cuda3std3__468_GLOBAL__N__bd075e13_30_flash_bwd_hdim192_fp16_sm80_cu_a6473388_28716ignoreE:
	.zero		1
	.type		_ZN66_INTERNAL_bd075e13_30_flash_bwd_hdim192_fp16_sm80_cu_a6473388_28714cute7productE,@object
	.size		_ZN66_INTERNAL_bd075e13_30_flash_bwd_hdim192_fp16_sm80_cu_a6473388_28714cute7productE,(_ZN66_INTERNAL_bd075e13_30_flash_bwd_hdim192_fp16_sm80_cu_a6473388_28714cuda3std3__45__cpo3endE - _ZN66_INTERNAL_bd075e13_30_flash_bwd_hdim192_fp16_sm80_cu_a6473388_28714cute7productE)
_ZN66_INTERNAL_bd075e13_30_flash_bwd_hdim192_fp16_sm80_cu_a6473388_28714cute7productE:
	.zero		1
	.type		_ZN66_INTERNAL_bd075e13_30_flash_bwd_hdim192_fp16_sm80_cu_a6473388_28714cuda3std3__45__cpo3endE,@object
	.size		_ZN66_INTERNAL_bd075e13_30_flash_bwd_hdim192_fp16_sm80_cu_a6473388_28714cuda3std3__45__cpo3endE,(_ZN66_INTERNAL_bd075e13_30_flash_bwd_hdim192_fp16_sm80_cu_a6473388_28714cuda3std3__419piecewise_constructE - _ZN66_INTERNAL_bd075e13_30_flash_bwd_hdim192_fp16_sm80_cu_a6473388_28714cuda3std3__45__cpo3endE)
_ZN66_INTERNAL_bd075e13_30_flash_bwd_hdim192_fp16_sm80_cu_a6473388_28714cuda3std3__45__cpo3endE:
	.zero		1
	.type		_ZN66_INTERNAL_bd075e13_30_flash_bwd_hdim192_fp16_sm80_cu_a6473388_28714cuda3std3__419piecewise_constructE,@object
	.size		_ZN66_INTERNAL_bd075e13_30_flash_bwd_hdim192_fp16_sm80_cu_a6473388_28714cuda3std3__419piecewise_constructE,(_ZN66_INTERNAL_bd075e13_30_flash_bwd_hdim192_fp16_sm80_cu_a6473388_28714cuda3std3__45__cpo4cendE - _ZN66_INTERNAL_bd075e13_30_flash_bwd_hdim192_fp16_sm80_cu_a6473388_28714cuda3std3__419piecewise_constructE)
_ZN66_INTERNAL_bd075e13_30_flash_bwd_hdim192_fp16_sm80_cu_a6473388_28714cuda3std3__419piecewise_constructE:
	.zero		1
	.type		_ZN66_INTERNAL_bd075e13_30_flash_bwd_hdim192_fp16_sm80_cu_a6473388_28714cuda3std3__45__cpo4cendE,@object
	.size		_ZN66_INTERNAL_bd075e13_30_flash_bwd_hdim192_fp16_sm80_cu_a6473388_28714cuda3std3__45__cpo4cendE,(_ZN66_INTERNAL_bd075e13_30_flash_bwd_hdim192_fp16_sm80_cu_a6473388_28714cuda3std6ranges3__45__cpo4swapE - _ZN66_INTERNAL_bd075e13_30_flash_bwd_hdim192_fp16_sm80_cu_a6473388_28714cuda3std3__45__cpo4cendE)
_ZN66_INTERNAL_bd075e13_30_flash_bwd_hdim192_fp16_sm80_cu_a6473388_28714cuda3std3__45__cpo4cendE:
	.zero		1
	.type		_ZN66_INTERNAL_bd075e13_30_flash_bwd_hdim192_fp16_sm80_cu_a6473388_28714cuda3std6ranges3__45__cpo4swapE,@object
	.size		_ZN66_INTERNAL_bd075e13_30_flash_bwd_hdim192_fp16_sm80_cu_a6473388_28714cuda3std6ranges3__45__cpo4swapE,(.L_7 - _ZN66_INTERNAL_bd075e13_30_flash_bwd_hdim192_fp16_sm80_cu_a6473388_28714cuda3std6ranges3__45__cpo4swapE)
_ZN66_INTERNAL_bd075e13_30_flash_bwd_hdim192_fp16_sm80_cu_a6473388_28714cuda3std6ranges3__45__cpo4swapE:
	.zero		1
.L_7:


//--------------------- .nv.shared._ZN5flash44flash_bwd_dq_dk_dv_loop_seqk_parallel_kernelI23Flash_bwd_kernel_traitsILi192ELi64ELi64ELi8ELi4ELi2ELi2ELb1ELb1EN7cutlass6half_tE19Flash_kernel_traitsILi192ELi64ELi64ELi8ES3_EELb0ELb0ELb1ELb0ELb0ELb0ELb0EEEvNS_16Flash_bwd_paramsE --------------------------
	.section	.nv.shared._ZN5flash44flash_bwd_dq_dk_dv_loop_seqk_parallel_kernelI23Flash_bwd_kernel_traitsILi192ELi64ELi64ELi8ELi4ELi2ELi2ELb1ELb1EN7cutlass6half_tE19Flash_kernel_traitsILi192ELi64ELi64ELi8ES3_EELb0ELb0ELb1ELb0ELb0ELb0ELb0EEEvNS_16Flash_bwd_paramsE,"aw",@nobits
	.sectionflags	@""
	.align	16


//--------------------- .nv.shared._ZN5flash44flash_bwd_dq_dk_dv_loop_seqk_parallel_kernelI23Flash_bwd_kernel_traitsILi192ELi64ELi64ELi8ELi4ELi2ELi2ELb1ELb1EN7cutlass6half_tE19Flash_kernel_traitsILi192ELi64ELi64ELi8ES3_EELb0ELb0ELb0ELb0ELb0ELb1ELb0EEEvNS_16Flash_bwd_paramsE --------------------------
	.section	.nv.shared._ZN5flash44flash_bwd_dq_dk_dv_loop_seqk_parallel_kernelI23Flash_bwd_kernel_traitsILi192ELi64ELi64ELi8ELi4ELi2ELi2ELb1ELb1EN7cutlass6half_tE19Flash_kernel_traitsILi192ELi64ELi64ELi8ES3_EELb0ELb0ELb0ELb0ELb0ELb1ELb0EEEvNS_16Flash_bwd_paramsE,"aw",@nobits
	.sectionflags	@""
	.align	16


//--------------------- .nv.shared._ZN5flash44flash_bwd_dq_dk_dv_loop_seqk_parallel_kernelI23Flash_bwd_kernel_traitsILi192ELi64ELi64ELi8ELi4ELi2ELi2ELb1ELb1EN7cutlass6half_tE19Flash_kernel_traitsILi192ELi64ELi64ELi8ES3_EELb0ELb0ELb0ELb1ELb0ELb0ELb0EEEvNS_16Flash_bwd_paramsE --------------------------
	.section	.nv.shared._ZN5flash44flash_bwd_dq_dk_dv_loop_seqk_parallel_kernelI23Flash_bwd_kernel_traitsILi192ELi64ELi64ELi8ELi4ELi2ELi2ELb1ELb1EN7cutlass6half_tE19Flash_kernel_traitsILi192ELi64ELi64ELi8ES3_EELb0ELb0ELb0ELb1ELb0ELb0ELb0EEEvNS_16Flash_bwd_paramsE,"aw",@nobits
	.sectionflags	@""
	.align	16


//--------------------- .nv.shared._ZN5flash44flash_bwd_dq_dk_dv_loop_seqk_parallel_kernelI23Flash_bwd_kernel_traitsILi192ELi64ELi64ELi8ELi4ELi2ELi2ELb1ELb1EN7cutlass6half_tE19Flash_kernel_traitsILi192ELi64ELi64ELi8ES3_EELb0ELb0ELb1ELb0ELb0ELb1ELb0EEEvNS_16Flash_bwd_paramsE --------------------------
	.section	.nv.shared._ZN5flash44flash_bwd_dq_dk_dv_loop_seqk_parallel_kernelI23Flash_bwd_kernel_traitsILi192ELi64ELi64ELi8ELi4ELi2ELi2ELb1ELb1EN7cutlass6half_tE19Flash_kernel_traitsILi192ELi64ELi64ELi8ES3_EELb0ELb0ELb1ELb0ELb0ELb1ELb0EEEvNS_16Flash_bwd_paramsE,"aw",@nobits
	.sectionflags	@""
	.align	16


//--------------------- .nv.shared._ZN5flash44flash_bwd_dq_dk_dv_loop_seqk_parallel_kernelI23Flash_bwd_kernel_traitsILi192ELi64ELi64ELi8ELi4ELi2ELi2ELb1ELb1EN7cutlass6half_tE19Flash_kernel_traitsILi192ELi64ELi64ELi8ES3_EELb0ELb0ELb1ELb1ELb0ELb0ELb0EEEvNS_16Flash_bwd_paramsE --------------------------
	.section	.nv.shared._ZN5flash44flash_bwd_dq_dk_dv_loop_seqk_parallel_kernelI23Flash_bwd_kernel_traitsILi192ELi64ELi64ELi8ELi4ELi2ELi2ELb1ELb1EN7cutlass6half_tE19Flash_kernel_traitsILi192ELi64ELi64ELi8ES3_EELb0ELb0ELb1ELb1ELb0ELb0ELb0EEEvNS_16Flash_bwd_paramsE,"aw",@nobits
	.sectionflags	@""
	.align	16


//--------------------- .nv.shared._ZN5flash44flash_bwd_dq_dk_dv_loop_seqk_parallel_kernelI23Flash_bwd_kernel_traitsILi192ELi64ELi64ELi8ELi4ELi2ELi2ELb0ELb0EN7cutlass6half_tE19Flash_kernel_traitsILi192ELi64ELi64ELi8ES3_EELb0ELb0ELb0ELb0ELb0ELb0ELb0EEEvNS_16Flash_bwd_paramsE --------------------------
	.section	.nv.shared._ZN5flash44flash_bwd_dq_dk_dv_loop_seqk_parallel_kernelI23Flash_bwd_kernel_traitsILi192ELi64ELi64ELi8ELi4ELi2ELi2ELb0ELb0EN7cutlass6half_tE19Flash_kernel_traitsILi192ELi64ELi64ELi8ES3_EELb0ELb0ELb0ELb0ELb0ELb0ELb0EEEvNS_16Flash_bwd_paramsE,"aw",@nobits
	.sectionflags	@""
	.align	16


//--------------------- .nv.shared._ZN5flash44flash_bwd_dq_dk_dv_loop_seqk_parallel_kernelI23Flash_bwd_kernel_traitsILi192ELi64ELi64ELi8ELi4ELi2ELi2ELb0ELb0EN7cutlass6half_tE19Flash_kernel_traitsILi192ELi64ELi64ELi8ES3_EELb0ELb0ELb1ELb0ELb0ELb0ELb0EEEvNS_16Flash_bwd_paramsE --------------------------
	.section	.nv.shared._ZN5flash44flash_bwd_dq_dk_dv_loop_seqk_parallel_kernelI23Flash_bwd_kernel_traitsILi192ELi64ELi64ELi8ELi4ELi2ELi2ELb0ELb0EN7cutlass6half_tE19Flash_kernel_traitsILi192ELi64ELi64ELi8ES3_EELb0ELb0ELb1ELb0ELb0ELb0ELb0EEEvNS_16Flash_bwd_paramsE,"aw",@nobits
	.sectionflags	@""
	.align	16


//--------------------- .nv.shared._ZN5flash44flash_bwd_dq_dk_dv_loop_seqk_parallel_kernelI23Flash_bwd_kernel_traitsILi192ELi64ELi64ELi8ELi4ELi2ELi2ELb0ELb0EN7cutlass6half_tE19Flash_kernel_traitsILi192ELi64ELi64ELi8ES3_EELb0ELb0ELb0ELb0ELb0ELb1ELb0EEEvNS_16Flash_bwd_paramsE --------------------------
	.section	.nv.shared._ZN5flash44flash_bwd_dq_dk_dv_loop_seqk_parallel_kernelI23Flash_bwd_kernel_traitsILi192ELi64ELi64ELi8ELi4ELi2ELi2ELb0ELb0EN7cutlass6half_tE19Flash_kernel_traitsILi192ELi64ELi64ELi8ES3_EELb0ELb0ELb0ELb0ELb0ELb1ELb0EEEvNS_16Flash_bwd_paramsE,"aw",@nobits
	.sectionflags	@""
	.align	16


//--------------------- .nv.shared._ZN5flash44flash_bwd_dq_dk_dv_loop_seqk_parallel_kernelI23Flash_bwd_kernel_traitsILi192ELi64ELi64ELi8ELi4ELi2ELi2ELb0ELb0EN7cutlass6half_tE19Flash_kernel_traitsILi192ELi64ELi64ELi8ES3_EELb0ELb0ELb0ELb1ELb0ELb0ELb0EEEvNS_16Flash_bwd_paramsE --------------------------
	.section	.nv.shared._ZN5flash44flash_bwd_dq_dk_dv_loop_seqk_parallel_kernelI23Flash_bwd_kernel_traitsILi192ELi64ELi64ELi8ELi4ELi2ELi2ELb0ELb0EN7cutlass6half_tE19Flash_kernel_traitsILi192ELi64ELi64ELi8ES3_EELb0ELb0ELb0ELb1ELb0ELb0ELb0EEEvNS_16Flash_bwd_paramsE,"aw",@nobits
	.sectionflags	@""
	.align	16


//--------------------- .nv.shared._ZN5flash44flash_bwd_dq_dk_dv_loop_seqk_parallel_kernelI23Flash_bwd_kernel_traitsILi192ELi64ELi64ELi8ELi4ELi2ELi2ELb0ELb0EN7cutlass6half_tE19Flash_kernel_traitsILi192ELi64ELi64ELi8ES3_EELb0ELb0ELb1ELb0ELb0ELb1ELb0EEEvNS_16Flash_bwd_paramsE --------------------------
	.section	.nv.shared._ZN5flash44flash_bwd_dq_dk_dv_loop_seqk_parallel_kernelI23Flash_bwd_kernel_traitsILi192ELi64ELi64ELi8ELi4ELi2ELi2ELb0ELb0EN7cutlass6half_tE19Flash_kernel_traitsILi192ELi64ELi64ELi8ES3_EELb0ELb0ELb1ELb0ELb0ELb1ELb0EEEvNS_16Flash_bwd_paramsE,"aw",@nobits
	.sectionflags	@""
	.align	16


//--------------------- .nv.shared._ZN5flash44flash_bwd_dq_dk_dv_loop_seqk_parallel_kernelI23Flash_bwd_kernel_traitsILi192ELi64ELi64ELi8ELi4ELi2ELi2ELb0ELb0EN7cutlass6half_tE19Flash_kernel_traitsILi192ELi64ELi64ELi8ES3_EELb0ELb0ELb1ELb1ELb0ELb0ELb0EEEvNS_16Flash_bwd_paramsE --------------------------
	.section	.nv.shared._ZN5flash44flash_bwd_dq_dk_dv_loop_seqk_parallel_kernelI23Flash_bwd_kernel_traitsILi192ELi64ELi64ELi8ELi4ELi2ELi2ELb0ELb0EN7cutlass6half_tE19Flash_kernel_traitsILi192ELi64ELi64ELi8ES3_EELb0ELb0ELb1ELb1ELb0ELb0ELb0EEEvNS_16Flash_bwd_paramsE,"aw",@nobits
	.sectionflags	@""
	.align	16


//--------------------- .nv.shared._ZN5flash27flash_bwd_convert_dq_kernelI23Flash_bwd_kernel_traitsILi192ELi64ELi64ELi8ELi4ELi2ELi2ELb1ELb1EN7cutlass6half_tE19Flash_kernel_traitsILi192ELi64ELi64ELi8ES3_EEEEvNS_16Flash_bwd_paramsEi --------------------------
	.section	.nv.shared._ZN5flash27flash_bwd_convert_dq_kernelI23Flash_bwd_kernel_traitsILi192ELi64ELi64ELi8ELi4ELi2ELi2ELb1ELb1EN7cutlass6half_tE19Flash_kernel_traitsILi192ELi64ELi64ELi8ES3_EEEEvNS_16Flash_bwd_paramsEi,"aw",@nobits
	.sectionflags	@""
	.align	16


//--------------------- .nv.shared._ZN5flash44flash_bwd_dq_dk_dv_loop_seqk_parallel_kernelI23Flash_bwd_kernel_traitsILi192ELi64ELi64ELi8ELi4ELi2ELi2ELb1ELb1EN7cutlass6half_tE19Flash_kernel_traitsILi192ELi64ELi64ELi8ES3_EELb1ELb0ELb0ELb0ELb0ELb0ELb0EEEvNS_16Flash_bwd_paramsE --------------------------
	.section	.nv.shared._ZN5flash44flash_bwd_dq_dk_dv_loop_seqk_parallel_kernelI23Flash_bwd_kernel_traitsILi192ELi64ELi64ELi8ELi4ELi2ELi2ELb1ELb1EN7cutlass6half_tE19Flash_kernel_traitsILi192ELi64ELi64ELi8ES3_EELb1ELb0ELb0ELb0ELb0ELb0ELb0EEEvNS_16Flash_bwd_paramsE,"aw",@nobits
	.sectionflags	@""
	.align	16


//--------------------- .nv.shared._ZN5flash44flash_bwd_dq_dk_dv_loop_seqk_parallel_kernelI23Flash_bwd_kernel_traitsILi192ELi64ELi64ELi8ELi4ELi2ELi2ELb1ELb1EN7cutlass6half_tE19Flash_kernel_traitsILi192ELi64ELi64ELi8ES3_EELb0ELb0ELb0ELb0ELb0ELb0ELb1EEEvNS_16Flash_bwd_paramsE --------------------------
	.section	.nv.shared._ZN5flash44flash_bwd_dq_dk_dv_loop_seqk_parallel_kernelI23Flash_bwd_kernel_traitsILi192ELi64ELi64ELi8ELi4ELi2ELi2ELb1ELb1EN7cutlass6half_tE19Flash_kernel_traitsILi192ELi64ELi64ELi8ES3_EELb0ELb0ELb0ELb0ELb0ELb0ELb1EEEvNS_16Flash_bwd_paramsE,"aw",@nobits
	.sectionflags	@""
	.align	16


//--------------------- .nv.shared._ZN5flash44flash_bwd_dq_dk_dv_loop_seqk_parallel_kernelI23Flash_bwd_kernel_traitsILi192ELi64ELi64ELi8ELi4ELi2ELi2ELb1ELb1EN7cutlass6half_tE19Flash_kernel_traitsILi192ELi64ELi64ELi8ES3_EELb1ELb0ELb1ELb0ELb0ELb0ELb0EEEvNS_16Flash_bwd_paramsE --------------------------
	.section	.nv.shared._ZN5flash44flash_bwd_dq_dk_dv_loop_seqk_parallel_kernelI23Flash_bwd_kernel_traitsILi192ELi64ELi64ELi8ELi4ELi2ELi2ELb1ELb1EN7cutlass6half_tE19Flash_kernel_traitsILi192ELi64ELi64ELi8ES3_EELb1ELb0ELb1ELb0ELb0ELb0ELb0EEEvNS_16Flash_bwd_paramsE,"aw",@nobits
	.sectionflags	@""
	.align	16


//--------------------- .nv.shared._ZN5flash44flash_bwd_dq_dk_dv_loop_seqk_parallel_kernelI23Flash_bwd_kernel_traitsILi192ELi64ELi64ELi8ELi4ELi2ELi2ELb1ELb1EN7cutlass6half_tE19Flash_kernel_traitsILi192ELi64ELi64ELi8ES3_EELb0ELb0ELb1ELb0ELb0ELb0ELb1EEEvNS_16Flash_bwd_paramsE --------------------------
	.section	.nv.shared._ZN5flash44flash_bwd_dq_dk_dv_loop_seqk_parallel_kernelI23Flash_bwd_kernel_traitsILi192ELi64ELi64ELi8ELi4ELi2ELi2ELb1ELb1EN7cutlass6half_tE19Flash_kernel_traitsILi192ELi64ELi64ELi8ES3_EELb0ELb0ELb1ELb0ELb0ELb0ELb1EEEvNS_16Flash_bwd_paramsE,"aw",@nobits
	.sectionflags	@""
	.align	16


//--------------------- .nv.shared._ZN5flash44flash_bwd_dq_dk_dv_loop_seqk_parallel_kernelI23Flash_bwd_kernel_traitsILi192ELi64ELi64ELi8ELi4ELi2ELi2ELb1ELb1EN7cutlass6half_tE19Flash_kernel_traitsILi192ELi64ELi64ELi8ES3_EELb1ELb0ELb0ELb0ELb0ELb1ELb0EEEvNS_16Flash_bwd_paramsE --------------------------
	.section	.nv.shared._ZN5flash44flash_bwd_dq_dk_dv_loop_seqk_parallel_kernelI23Flash_bwd_kernel_traitsILi192ELi64ELi64ELi8ELi4ELi2ELi2ELb1ELb1EN7cutlass6half_tE19Flash_kernel_traitsILi192ELi64ELi64ELi8ES3_EELb1ELb0ELb0ELb0ELb0ELb1ELb0EEEvNS_16Flash_bwd_paramsE,"aw",@nobits
	.sectionflags	@""
	.align	16


//--------------------- .nv.shared._ZN5flash44flash_bwd_dq_dk_dv_loop_seqk_parallel_kernelI23Flash_bwd_kernel_traitsILi192ELi64ELi64ELi8ELi4ELi2ELi2ELb1ELb1EN7cutlass6half_tE19Flash_kernel_traitsILi192ELi64ELi64ELi8ES3_EELb0ELb0ELb0ELb0ELb0ELb1ELb1EEEvNS_16Flash_bwd_paramsE --------------------------
	.section	.nv.shared._ZN5flash44flash_bwd_dq_dk_dv_loop_seqk_parallel_kernelI23Flash_bwd_kernel_traitsILi192ELi64ELi64ELi8ELi4ELi2ELi2ELb1ELb1EN7cutlass6half_tE19Flash_kernel_traitsILi192ELi64ELi64ELi8ES3_EELb0ELb0ELb0ELb0ELb0ELb1ELb1EEEvNS_16Flash_bwd_paramsE,"aw",@nobits
	.sectionflags	@""
	.align	16


//--------------------- .nv.shared._ZN5flash44flash_bwd_dq_dk_dv_loop_seqk_parallel_kernelI23Flash_bwd_kernel_traitsILi192ELi64ELi64ELi8ELi4ELi2ELi2ELb1ELb1EN7cutlass6half_tE19Flash_kernel_traitsILi192ELi64ELi64ELi8ES3_EELb1ELb0ELb0ELb1ELb0ELb0ELb0EEEvNS_16Flash_bwd_paramsE --------------------------
	.section	.nv.shared._ZN5flash44flash_bwd_dq_dk_dv_loop_seqk_parallel_kernelI23Flash_bwd_kernel_traitsILi192ELi64ELi64ELi8ELi4ELi2ELi2ELb1ELb1EN7cutlass6half_tE19Flash_kernel_traitsILi192ELi64ELi64ELi8ES3_EELb1ELb0ELb0ELb1ELb0ELb0ELb0EEEvNS_16Flash_bwd_paramsE,"aw",@nobits
	.sectionflags	@""
	.align	16


//--------------------- .nv.shared._ZN5flash44flash_bwd_dq_dk_dv_loop_seqk_parallel_kernelI23Flash_bwd_kernel_traitsILi192ELi64ELi64ELi8ELi4ELi2ELi2ELb1ELb1EN7cutlass6half_tE19Flash_kernel_traitsILi192ELi64ELi64ELi8ES3_EELb0ELb0ELb0ELb1ELb0ELb0ELb1EEEvNS_16Flash_bwd_paramsE --------------------------
	.section	.nv.shared._ZN5flash44flash_bwd_dq_dk_dv_loop_seqk_parallel_kernelI23Flash_bwd_kernel_traitsILi192ELi64ELi64ELi8ELi4ELi2ELi2ELb1ELb1EN7cutlass6half_tE19Flash_kernel_traitsILi192ELi64ELi64ELi8ES3_EELb0ELb0ELb0ELb1ELb0ELb0ELb1EEEvNS_16Flash_bwd_paramsE,"aw",@nobits
	.sectionflags	@""
	.align	16


//--------------------- .nv.shared._ZN5flash44flash_bwd_dq_dk_dv_loop_seqk_parallel_kernelI23Flash_bwd_kernel_traitsILi192ELi64ELi64ELi8ELi4ELi2ELi2ELb1ELb1EN7cutlass6half_tE19Flash_kernel_traitsILi192ELi64ELi64ELi8ES3_EELb1ELb0ELb1ELb0ELb0ELb1ELb0EEEvNS_16Flash_bwd_paramsE --------------------------
	.section	.nv.shared._ZN5flash44flash_bwd_dq_dk_dv_loop_seqk_parallel_kernelI23Flash_bwd_kernel_traitsILi192ELi64ELi64ELi8ELi4ELi2ELi2ELb1ELb1EN7cutlass6half_tE19Flash_kernel_traitsILi192ELi64ELi64ELi8ES3_EELb1ELb0ELb1ELb0ELb0ELb1ELb0EEEvNS_16Flash_bwd_paramsE,"aw",@nobits
	.sectionflags	@""
	.align	16


//--------------------- .nv.shared._ZN5flash44flash_bwd_dq_dk_dv_loop_seqk_parallel_kernelI23Flash_bwd_kernel_traitsILi192ELi64ELi64ELi8ELi4ELi2ELi2ELb1ELb1EN7cutlass6half_tE19Flash_kernel_traitsILi192ELi64ELi64ELi8ES3_EELb0ELb0ELb1ELb0ELb0ELb1ELb1EEEvNS_16Flash_bwd_paramsE --------------------------
	.section	.nv.shared._ZN5flash44flash_bwd_dq_dk_dv_loop_seqk_parallel_kernelI23Flash_bwd_kernel_traitsILi192ELi64ELi64ELi8ELi4ELi2ELi2ELb1ELb1EN7cutlass6half_tE19Flash_kernel_traitsILi192ELi64ELi64ELi8ES3_EELb0ELb0ELb1ELb0ELb0ELb1ELb1EEEvNS_16Flash_bwd_paramsE,"aw",@nobits
	.sectionflags	@""
	.align	16


//--------------------- .nv.shared._ZN5flash44flash_bwd_dq_dk_dv_loop_seqk_parallel_kernelI23Flash_bwd_kernel_traitsILi192ELi64ELi64ELi8ELi4ELi2ELi2ELb1ELb1EN7cutlass6half_tE19Flash_kernel_traitsILi192ELi64ELi64ELi8ES3_EELb1ELb0ELb1ELb1ELb0ELb0ELb0EEEvNS_16Flash_bwd_paramsE --------------------------
	.section	.nv.shared._ZN5flash44flash_bwd_dq_dk_dv_loop_seqk_parallel_kernelI23Flash_bwd_kernel_traitsILi192ELi64ELi64ELi8ELi4ELi2ELi2ELb1ELb1EN7cutlass6half_tE19Flash_kernel_traitsILi192ELi64ELi64ELi8ES3_EELb1ELb0ELb1ELb1ELb0ELb0ELb0EEEvNS_16Flash_bwd_paramsE,"aw",@nobits
	.sectionflags	@""
	.align	16


//--------------------- .nv.shared._ZN5flash44flash_bwd_dq_dk_dv_loop_seqk_parallel_kernelI23Flash_bwd_kernel_traitsILi192ELi64ELi64ELi8ELi4ELi2ELi2ELb1ELb1EN7cutlass6half_tE19Flash_kernel_traitsILi192ELi64ELi64ELi8ES3_EELb0ELb0ELb1ELb1ELb0ELb0ELb1EEEvNS_16Flash_bwd_paramsE --------------------------
	.section	.nv.shared._ZN5flash44flash_bwd_dq_dk_dv_loop_seqk_parallel_kernelI23Flash_bwd_kernel_traitsILi192ELi64ELi64ELi8ELi4ELi2ELi2ELb1ELb1EN7cutlass6half_tE19Flash_kernel_traitsILi192ELi64ELi64ELi8ES3_EELb0ELb0ELb1ELb1ELb0ELb0ELb1EEEvNS_16Flash_bwd_paramsE,"aw",@nobits
	.sectionflags	@""
	.align	16


//--------------------- .nv.shared._ZN5flash25flash_bwd_dot_do_o_kernelILb0E23Flash_bwd_kernel_traitsILi192ELi64ELi64ELi8ELi4ELi2ELi2ELb1ELb1EN7cutlass6half_tE19Flash_kernel_traitsILi192ELi64ELi64ELi8ES3_EEEEvNS_16Flash_bwd_paramsE --------------------------
	.section	.nv.shared._ZN5flash25flash_bwd_dot_do_o_kernelILb0E23Flash_bwd_kernel_traitsILi192ELi64ELi64ELi8ELi4ELi2ELi2ELb1ELb1EN7cutlass6half_tE19Flash_kernel_traitsILi192ELi64ELi64ELi8ES3_EEEEvNS_16Flash_bwd_paramsE,"aw",@nobits
	.sectionflags	@""
	.align	16


//--------------------- .nv.shared._ZN5flash25flash_bwd_dot_do_o_kernelILb1E23Flash_bwd_kernel_traitsILi192ELi64ELi64ELi8ELi4ELi2ELi2ELb1ELb1EN7cutlass6half_tE19Flash_kernel_traitsILi192ELi64ELi64ELi8ES3_EEEEvNS_16Flash_bwd_paramsE --------------------------
	.section	.nv.shared._ZN5flash25flash_bwd_dot_do_o_kernelILb1E23Flash_bwd_kernel_traitsILi192ELi64ELi64ELi8ELi4ELi2ELi2ELb1ELb1EN7cutlass6half_tE19Flash_kernel_traitsILi192ELi64ELi64ELi8ES3_EEEEvNS_16Flash_bwd_paramsE,"aw",@nobits
	.sectionflags	@""
	.align	16


//--------------------- .nv.shared._ZN5flash27flash_bwd_convert_dq_kernelI23Flash_bwd_kernel_traitsILi192ELi64ELi64ELi8ELi4ELi2ELi2ELb0ELb0EN7cutlass6half_tE19Flash_kernel_traitsILi192ELi64ELi64ELi8ES3_EEEEvNS_16Flash_bwd_paramsEi --------------------------
	.section	.nv.shared._ZN5flash27flash_bwd_convert_dq_kernelI23Flash_bwd_kernel_traitsILi192ELi64ELi64ELi8ELi4ELi2ELi2ELb0ELb0EN7cutlass6half_tE19Flash_kernel_traitsILi192ELi64ELi64ELi8ES3_EEEEvNS_16Flash_bwd_paramsEi,"aw",@nobits
	.sectionflags	@""
	.align	16


//--------------------- .nv.shared._ZN5flash44flash_bwd_dq_dk_dv_loop_seqk_parallel_kernelI23Flash_bwd_kernel_traitsILi192ELi64ELi64ELi8ELi4ELi2ELi2ELb0ELb0EN7cutlass6half_tE19Flash_kernel_traitsILi192ELi64ELi64ELi8ES3_EELb1ELb0ELb0ELb0ELb0ELb0ELb0EEEvNS_16Flash_bwd_paramsE --------------------------
	.section	.nv.shared._ZN5flash44flash_bwd_dq_dk_dv_loop_seqk_parallel_kernelI23Flash_bwd_kernel_traitsILi192ELi64ELi64ELi8ELi4ELi2ELi2ELb0ELb0EN7cutlass6half_tE19Flash_kernel_traitsILi192ELi64ELi64ELi8ES3_EELb1ELb0ELb0ELb0ELb0ELb0ELb0EEEvNS_16Flash_bwd_paramsE,"aw",@nobits
	.sectionflags	@""
	.align	16


//--------------------- .nv.shared._ZN5flash44flash_bwd_dq_dk_dv_loop_seqk_parallel_kernelI23Flash_bwd_kernel_traitsILi192ELi64ELi64ELi8ELi4ELi2ELi2ELb0ELb0EN7cutlass6half_tE19Flash_kernel_traitsILi192ELi64ELi64ELi8ES3_EELb0ELb0ELb0ELb0ELb0ELb0ELb1EEEvNS_16Flash_bwd_paramsE --------------------------
	.section	.nv.shared._ZN5flash44flash_bwd_dq_dk_dv_loop_seqk_parallel_kernelI23Flash_bwd_kernel_traitsILi192ELi64ELi64ELi8ELi4ELi2ELi2ELb0ELb0EN7cutlass6half_tE19Flash_kernel_traitsILi192ELi64ELi64ELi8ES3_EELb0ELb0ELb0ELb0ELb0ELb0ELb1EEEvNS_16Flash_bwd_paramsE,"aw",@nobits
	.sectionflags	@""
	.align	16


//--------------------- .nv.shared._ZN5flash44flash_bwd_dq_dk_dv_loop_seqk_parallel_kernelI23Flash_bwd_kernel_traitsILi192ELi64ELi64ELi8ELi4ELi2ELi2ELb0ELb0EN7cutlass6half_tE19Flash_kernel_traitsILi192ELi64ELi64ELi8ES3_EELb1ELb0ELb1ELb0ELb0ELb0ELb0EEEvNS_16Flash_bwd_paramsE --------------------------
	.section	.nv.shared._ZN5flash44flash_bwd_dq_dk_dv_loop_seqk_parallel_kernelI23Flash_bwd_kernel_traitsILi192ELi64ELi64ELi8ELi4ELi2ELi2ELb0ELb0EN7cutlass6half_tE19Flash_kernel_traitsILi192ELi64ELi64ELi8ES3_EELb1ELb0ELb1ELb0ELb0ELb0ELb0EEEvNS_16Flash_bwd_paramsE,"aw",@nobits
	.sectionflags	@""
	.align	16


//--------------------- .nv.shared._ZN5flash44flash_bwd_dq_dk_dv_loop_seqk_parallel_kernelI23Flash_bwd_kernel_traitsILi192ELi64ELi64ELi8ELi4ELi2ELi2ELb0ELb0EN7cutlass6half_tE19Flash_kernel_traitsILi192ELi64ELi64ELi8ES3_EELb0ELb0ELb1ELb0ELb0ELb0ELb1EEEvNS_16Flash_bwd_paramsE --------------------------
	.section	.nv.shared._ZN5flash44flash_bwd_dq_dk_dv_loop_seqk_parallel_kernelI23Flash_bwd_kernel_traitsILi192ELi64ELi64ELi8ELi4ELi2ELi2ELb0ELb0EN7cutlass6half_tE19Flash_kernel_traitsILi192ELi64ELi64ELi8ES3_EELb0ELb0ELb1ELb0ELb0ELb0ELb1EEEvNS_16Flash_bwd_paramsE,"aw",@nobits
	.sectionflags	@""
	.align	16


//--------------------- .nv.shared._ZN5flash44flash_bwd_dq_dk_dv_loop_seqk_parallel_kernelI23Flash_bwd_kernel_traitsILi192ELi64ELi64ELi8ELi4ELi2ELi2ELb0ELb0EN7cutlass6half_tE19Flash_kernel_traitsILi192ELi64ELi64ELi8ES3_EELb1ELb0ELb0ELb0ELb0ELb1ELb0EEEvNS_16Flash_bwd_paramsE --------------------------
	.section	.nv.shared._ZN5flash44flash_bwd_dq_dk_dv_loop_seqk_parallel_kernelI23Flash_bwd_kernel_traitsILi192ELi64ELi64ELi8ELi4ELi2ELi2ELb0ELb0EN7cutlass6half_tE19Flash_kernel_traitsILi192ELi64ELi64ELi8ES3_EELb1ELb0ELb0ELb0ELb0ELb1ELb0EEEvNS_16Flash_bwd_paramsE,"aw",@nobits
	.sectionflags	@""
	.align	16


//--------------------- .nv.shared._ZN5flash44flash_bwd_dq_dk_dv_loop_seqk_parallel_kernelI23Flash_bwd_kernel_traitsILi192ELi64ELi64ELi8ELi4ELi2ELi2ELb0ELb0EN7cutlass6half_tE19Flash_kernel_traitsILi192ELi64ELi64ELi8ES3_EELb0ELb0ELb0ELb0ELb0ELb1ELb1EEEvNS_16Flash_bwd_paramsE --------------------------
	.section	.nv.shared._ZN5flash44flash_bwd_dq_dk_dv_loop_seqk_parallel_kernelI23Flash_bwd_kernel_traitsILi192ELi64ELi64ELi8ELi4ELi2ELi2ELb0ELb0EN7cutlass6half_tE19Flash_kernel_traitsILi192ELi64ELi64ELi8ES3_EELb0ELb0ELb0ELb0ELb0ELb1ELb1EEEvNS_16Flash_bwd_paramsE,"aw",@nobits
	.sectionflags	@""
	.align	16


//--------------------- .nv.shared._ZN5flash44flash_bwd_dq_dk_dv_loop_seqk_parallel_kernelI23Flash_bwd_kernel_traitsILi192ELi64ELi64ELi8ELi4ELi2ELi2ELb0ELb0EN7cutlass6half_tE19Flash_kernel_traitsILi192ELi64ELi64ELi8ES3_EELb1ELb0ELb0ELb1ELb0ELb0ELb0EEEvNS_16Flash_bwd_paramsE --------------------------
	.section	.nv.shared._ZN5flash44flash_bwd_dq_dk_dv_loop_seqk_parallel_kernelI23Flash_bwd_kernel_traitsILi192ELi64ELi64ELi8ELi4ELi2ELi2ELb0ELb0EN7cutlass6half_tE19Flash_kernel_traitsILi192ELi64ELi64ELi8ES3_EELb1ELb0ELb0ELb1ELb0ELb0ELb0EEEvNS_16Flash_bwd_paramsE,"aw",@nobits
	.sectionflags	@""
	.align	16


//--------------------- .nv.shared._ZN5flash44flash_bwd_dq_dk_dv_loop_seqk_parallel_kernelI23Flash_bwd_kernel_traitsILi192ELi64ELi64ELi8ELi4ELi2ELi2ELb0ELb0EN7cutlass6half_tE19Flash_kernel_traitsILi192ELi64ELi64ELi8ES3_EELb0ELb0ELb0ELb1ELb0ELb0ELb1EEEvNS_16Flash_bwd_paramsE --------------------------
	.section	.nv.shared._ZN5flash44flash_bwd_dq_dk_dv_loop_seqk_parallel_kernelI23Flash_bwd_kernel_traitsILi192ELi64ELi64ELi8ELi4ELi2ELi2ELb0ELb0EN7cutlass6half_tE19Flash_kernel_traitsILi192ELi64ELi64ELi8ES3_EELb0ELb0ELb0ELb1ELb0ELb0ELb1EEEvNS_16Flash_bwd_paramsE,"aw",@nobits
	.sectionflags	@""
	.align	16


//--------------------- .nv.shared._ZN5flash44flash_bwd_dq_dk_dv_loop_seqk_parallel_kernelI23Flash_bwd_kernel_traitsILi192ELi64ELi64ELi8ELi4ELi2ELi2ELb0ELb0EN7cutlass6half_tE19Flash_kernel_traitsILi192ELi64ELi64ELi8ES3_EELb1ELb0ELb1ELb0ELb0ELb1ELb0EEEvNS_16Flash_bwd_paramsE --------------------------
	.section	.nv.shared._ZN5flash44flash_bwd_dq_dk_dv_loop_seqk_parallel_kernelI23Flash_bwd_kernel_traitsILi192ELi64ELi64ELi8ELi4ELi2ELi2ELb0ELb0EN7cutlass6half_tE19Flash_kernel_traitsILi192ELi64ELi64ELi8ES3_EELb1ELb0ELb1ELb0ELb0ELb1ELb0EEEvNS_16Flash_bwd_paramsE,"aw",@nobits
	.sectionflags	@""
	.align	16


//--------------------- .nv.shared._ZN5flash44flash_bwd_dq_dk_dv_loop_seqk_parallel_kernelI23Flash_bwd_kernel_traitsILi192ELi64ELi64ELi8ELi4ELi2ELi2ELb0ELb0EN7cutlass6half_tE19Flash_kernel_traitsILi192ELi64ELi64ELi8ES3_EELb0ELb0ELb1ELb0ELb0ELb1ELb1EEEvNS_16Flash_bwd_paramsE --------------------------
	.section	.nv.shared._ZN5flash44flash_bwd_dq_dk_dv_loop_seqk_parallel_kernelI23Flash_bwd_kernel_traitsILi192ELi64ELi64ELi8ELi4ELi2ELi2ELb0ELb0EN7cutlass6half_tE19Flash_kernel_traitsILi192ELi64ELi64ELi8ES3_EELb0ELb0ELb1ELb0ELb0ELb1ELb1EEEvNS_16Flash_bwd_paramsE,"aw",@nobits
	.sectionflags	@""
	.align	16


//--------------------- .nv.shared._ZN5flash44flash_bwd_dq_dk_dv_loop_seqk_parallel_kernelI23Flash_bwd_kernel_traitsILi192ELi64ELi64ELi8ELi4ELi2ELi2ELb0ELb0EN7cutlass6half_tE19Flash_kernel_traitsILi192ELi64ELi64ELi8ES3_EELb1ELb0ELb1ELb1ELb0ELb0ELb0EEEvNS_16Flash_bwd_paramsE --------------------------
	.section	.nv.shared._ZN5flash44flash_bwd_dq_dk_dv_loop_seqk_parallel_kernelI23Flash_bwd_kernel_traitsILi192ELi64ELi64ELi8ELi4ELi2ELi2ELb0ELb0EN7cutlass6half_tE19Flash_kernel_traitsILi192ELi64ELi64ELi8ES3_EELb1ELb0ELb1ELb1ELb0ELb0ELb0EEEvNS_16Flash_bwd_paramsE,"aw",@nobits
	.sectionflags	@""
	.align	16


//--------------------- .nv.shared._ZN5flash44flash_bwd_dq_dk_dv_loop_seqk_parallel_kernelI23Flash_bwd_kernel_traitsILi192ELi64ELi64ELi8ELi4ELi2ELi2ELb0ELb0EN7cutlass6half_tE19Flash_kernel_traitsILi192ELi64ELi64ELi8ES3_EELb0ELb0ELb1ELb1ELb0ELb0ELb1EEEvNS_16Flash_bwd_paramsE --------------------------
	.section	.nv.shared._ZN5flash44flash_bwd_dq_dk_dv_loop_seqk_parallel_kernelI23Flash_bwd_kernel_traitsILi192ELi64ELi64ELi8ELi4ELi2ELi2ELb0ELb0EN7cutlass6half_tE19Flash_kernel_traitsILi192ELi64ELi64ELi8ES3_EELb0ELb0ELb1ELb1ELb0ELb0ELb1EEEvNS_16Flash_bwd_paramsE,"aw",@nobits
	.sectionflags	@""
	.align	16


//--------------------- .nv.shared._ZN5flash25flash_bwd_dot_do_o_kernelILb0E23Flash_bwd_kernel_traitsILi192ELi64ELi64ELi8ELi4ELi2ELi2ELb0ELb0EN7cutlass6half_tE19Flash_kernel_traitsILi192ELi64ELi64ELi8ES3_EEEEvNS_16Flash_bwd_paramsE --------------------------
	.section	.nv.shared._ZN5flash25flash_bwd_dot_do_o_kernelILb0E23Flash_bwd_kernel_traitsILi192ELi64ELi64ELi8ELi4ELi2ELi2ELb0ELb0EN7cutlass6half_tE19Flash_kernel_traitsILi192ELi64ELi64ELi8ES3_EEEEvNS_16Flash_bwd_paramsE,"aw",@nobits
	.sectionflags	@""
	.align	16


//--------------------- .nv.shared._ZN5flash25flash_bwd_dot_do_o_kernelILb1E23Flash_bwd_kernel_traitsILi192ELi64ELi64ELi8ELi4ELi2ELi2ELb0ELb0EN7cutlass6half_tE19Flash_kernel_traitsILi192ELi64ELi64ELi8ES3_EEEEvNS_16Flash_bwd_paramsE --------------------------
	.section	.nv.shared._ZN5flash25flash_bwd_dot_do_o_kernelILb1E23Flash_bwd_kernel_traitsILi192ELi64ELi64ELi8ELi4ELi2ELi2ELb0ELb0EN7cutlass6half_tE19Flash_kernel_traitsILi192ELi64ELi64ELi8ES3_EEEEvNS_16Flash_bwd_paramsE,"aw",@nobits
	.sectionflags	@""
	.align	16
